//
// Generated by NVIDIA NVVM Compiler
//
// Compiler Build ID: CL-36424714
// Cuda compilation tools, release 13.0, V13.0.88
// Based on NVVM 20.0.0
//

.version 9.0
.target sm_100
.address_size 64

	// .globl	_Z23conv2d_update_gradInputILi16ELi16ELi1ELi1ELi16EEvPfS0_S0_iiiiiiiiiii
// _ZZ23conv2d_update_gradInputILi16ELi16ELi1ELi1ELi16EEvPfS0_S0_iiiiiiiiiiiE9shFilters has been demoted
// _ZZ23conv2d_update_gradInputILi16ELi16ELi1ELi1ELi16EEvPfS0_S0_iiiiiiiiiiiE10shGradOuts has been demoted
// _ZZ23conv2d_update_gradInputILi16ELi16ELi2ELi1ELi16EEvPfS0_S0_iiiiiiiiiiiE9shFilters has been demoted
// _ZZ23conv2d_update_gradInputILi16ELi16ELi2ELi1ELi16EEvPfS0_S0_iiiiiiiiiiiE10shGradOuts has been demoted
// _ZZ23conv2d_update_gradInputILi16ELi16ELi4ELi1ELi16EEvPfS0_S0_iiiiiiiiiiiE9shFilters has been demoted
// _ZZ23conv2d_update_gradInputILi16ELi16ELi4ELi1ELi16EEvPfS0_S0_iiiiiiiiiiiE10shGradOuts has been demoted
// _ZZ23conv2d_update_gradInputILi16ELi16ELi1ELi2ELi16EEvPfS0_S0_iiiiiiiiiiiE9shFilters has been demoted
// _ZZ23conv2d_update_gradInputILi16ELi16ELi1ELi2ELi16EEvPfS0_S0_iiiiiiiiiiiE10shGradOuts has been demoted
// _ZZ23conv2d_update_gradInputILi16ELi16ELi2ELi2ELi16EEvPfS0_S0_iiiiiiiiiiiE9shFilters has been demoted
// _ZZ23conv2d_update_gradInputILi16ELi16ELi2ELi2ELi16EEvPfS0_S0_iiiiiiiiiiiE10shGradOuts has been demoted
// _ZZ23conv2d_update_gradInputILi16ELi16ELi4ELi2ELi16EEvPfS0_S0_iiiiiiiiiiiE9shFilters has been demoted
// _ZZ23conv2d_update_gradInputILi16ELi16ELi4ELi2ELi16EEvPfS0_S0_iiiiiiiiiiiE10shGradOuts has been demoted
// _ZZ23conv2d_update_gradInputILi16ELi16ELi1ELi4ELi16EEvPfS0_S0_iiiiiiiiiiiE9shFilters has been demoted
// _ZZ23conv2d_update_gradInputILi16ELi16ELi1ELi4ELi16EEvPfS0_S0_iiiiiiiiiiiE10shGradOuts has been demoted
// _ZZ23conv2d_update_gradInputILi16ELi16ELi2ELi4ELi16EEvPfS0_S0_iiiiiiiiiiiE9shFilters has been demoted
// _ZZ23conv2d_update_gradInputILi16ELi16ELi2ELi4ELi16EEvPfS0_S0_iiiiiiiiiiiE10shGradOuts has been demoted
// _ZZ23conv2d_update_gradInputILi16ELi16ELi4ELi4ELi16EEvPfS0_S0_iiiiiiiiiiiE9shFilters has been demoted
// _ZZ23conv2d_update_gradInputILi16ELi16ELi4ELi4ELi16EEvPfS0_S0_iiiiiiiiiiiE10shGradOuts has been demoted

.visible .entry _Z23conv2d_update_gradInputILi16ELi16ELi1ELi1ELi16EEvPfS0_S0_iiiiiiiiiii(
	.param .u64 .ptr .align 1 _Z23conv2d_update_gradInputILi16ELi16ELi1ELi1ELi16EEvPfS0_S0_iiiiiiiiiii_param_0,
	.param .u64 .ptr .align 1 _Z23conv2d_update_gradInputILi16ELi16ELi1ELi1ELi16EEvPfS0_S0_iiiiiiiiiii_param_1,
	.param .u64 .ptr .align 1 _Z23conv2d_update_gradInputILi16ELi16ELi1ELi1ELi16EEvPfS0_S0_iiiiiiiiiii_param_2,
	.param .u32 _Z23conv2d_update_gradInputILi16ELi16ELi1ELi1ELi16EEvPfS0_S0_iiiiiiiiiii_param_3,
	.param .u32 _Z23conv2d_update_gradInputILi16ELi16ELi1ELi1ELi16EEvPfS0_S0_iiiiiiiiiii_param_4,
	.param .u32 _Z23conv2d_update_gradInputILi16ELi16ELi1ELi1ELi16EEvPfS0_S0_iiiiiiiiiii_param_5,
	.param .u32 _Z23conv2d_update_gradInputILi16ELi16ELi1ELi1ELi16EEvPfS0_S0_iiiiiiiiiii_param_6,
	.param .u32 _Z23conv2d_update_gradInputILi16ELi16ELi1ELi1ELi16EEvPfS0_S0_iiiiiiiiiii_param_7,
	.param .u32 _Z23conv2d_update_gradInputILi16ELi16ELi1ELi1ELi16EEvPfS0_S0_iiiiiiiiiii_param_8,
	.param .u32 _Z23conv2d_update_gradInputILi16ELi16ELi1ELi1ELi16EEvPfS0_S0_iiiiiiiiiii_param_9,
	.param .u32 _Z23conv2d_update_gradInputILi16ELi16ELi1ELi1ELi16EEvPfS0_S0_iiiiiiiiiii_param_10,
	.param .u32 _Z23conv2d_update_gradInputILi16ELi16ELi1ELi1ELi16EEvPfS0_S0_iiiiiiiiiii_param_11,
	.param .u32 _Z23conv2d_update_gradInputILi16ELi16ELi1ELi1ELi16EEvPfS0_S0_iiiiiiiiiii_param_12,
	.param .u32 _Z23conv2d_update_gradInputILi16ELi16ELi1ELi1ELi16EEvPfS0_S0_iiiiiiiiiii_param_13
)
{
	.reg .pred 	%p<9>;
	.reg .b32 	%r<117>;
	.reg .b32 	%f<57>;
	.reg .b64 	%rd<25>;
	// demoted variable
	.shared .align 4 .b8 _ZZ23conv2d_update_gradInputILi16ELi16ELi1ELi1ELi16EEvPfS0_S0_iiiiiiiiiiiE9shFilters[1088];
	// demoted variable
	.shared .align 4 .b8 _ZZ23conv2d_update_gradInputILi16ELi16ELi1ELi1ELi16EEvPfS0_S0_iiiiiiiiiiiE10shGradOuts[1088];
	ld.param.u64 	%rd6, [_Z23conv2d_update_gradInputILi16ELi16ELi1ELi1ELi16EEvPfS0_S0_iiiiiiiiiii_param_2];
	ld.param.u32 	%r23, [_Z23conv2d_update_gradInputILi16ELi16ELi1ELi1ELi16EEvPfS0_S0_iiiiiiiiiii_param_4];
	ld.param.u32 	%r29, [_Z23conv2d_update_gradInputILi16ELi16ELi1ELi1ELi16EEvPfS0_S0_iiiiiiiiiii_param_5];
	ld.param.u32 	%r30, [_Z23conv2d_update_gradInputILi16ELi16ELi1ELi1ELi16EEvPfS0_S0_iiiiiiiiiii_param_6];
	ld.param.u32 	%r24, [_Z23conv2d_update_gradInputILi16ELi16ELi1ELi1ELi16EEvPfS0_S0_iiiiiiiiiii_param_7];
	ld.param.u32 	%r31, [_Z23conv2d_update_gradInputILi16ELi16ELi1ELi1ELi16EEvPfS0_S0_iiiiiiiiiii_param_8];
	ld.param.u32 	%r25, [_Z23conv2d_update_gradInputILi16ELi16ELi1ELi1ELi16EEvPfS0_S0_iiiiiiiiiii_param_9];
	ld.param.u32 	%r32, [_Z23conv2d_update_gradInputILi16ELi16ELi1ELi1ELi16EEvPfS0_S0_iiiiiiiiiii_param_10];
	ld.param.u32 	%r26, [_Z23conv2d_update_gradInputILi16ELi16ELi1ELi1ELi16EEvPfS0_S0_iiiiiiiiiii_param_11];
	ld.param.u32 	%r27, [_Z23conv2d_update_gradInputILi16ELi16ELi1ELi1ELi16EEvPfS0_S0_iiiiiiiiiii_param_12];
	ld.param.u32 	%r28, [_Z23conv2d_update_gradInputILi16ELi16ELi1ELi1ELi16EEvPfS0_S0_iiiiiiiiiii_param_13];
	cvta.to.global.u64 	%rd7, %rd6;
	mul.lo.s32 	%r1, %r26, %r32;
	mul.lo.s32 	%r2, %r25, %r31;
	mul.lo.s32 	%r33, %r30, %r29;
	add.s32 	%r34, %r23, 15;
	shr.s32 	%r35, %r34, 31;
	shr.u32 	%r36, %r35, 28;
	add.s32 	%r37, %r34, %r36;
	shr.s32 	%r38, %r37, 4;
	mov.u32 	%r39, %ctaid.x;
	shl.b32 	%r40, %r39, 4;
	mov.u32 	%r41, %ctaid.y;
	div.u32 	%r42, %r41, %r38;
	mul.lo.s32 	%r43, %r42, %r38;
	sub.s32 	%r44, %r41, %r43;
	shl.b32 	%r45, %r44, 4;
	mov.u32 	%r46, %tid.y;
	mov.u32 	%r3, %tid.x;
	div.s32 	%r47, %r42, %r30;
	mul.lo.s32 	%r48, %r47, %r30;
	sub.s32 	%r49, %r42, %r48;
	sub.s32 	%r50, %r49, %r25;
	div.s32 	%r51, %r50, %r28;
	max.s32 	%r52, %r51, -1;
	not.b32 	%r53, %r52;
	add.s32 	%r54, %r52, 1;
	div.s32 	%r55, %r49, %r28;
	add.s32 	%r56, %r26, -1;
	min.s32 	%r57, %r55, %r56;
	sub.s32 	%r58, %r47, %r31;
	div.s32 	%r59, %r58, %r27;
	max.s32 	%r60, %r59, -1;
	div.s32 	%r61, %r47, %r27;
	add.s32 	%r62, %r32, -1;
	min.s32 	%r63, %r61, %r62;
	sub.s32 	%r64, %r57, %r54;
	add.s32 	%r4, %r64, 1;
	sub.s32 	%r65, %r63, %r60;
	mad.lo.s32 	%r5, %r65, %r64, %r65;
	mul.lo.s32 	%r6, %r5, %r24;
	shr.u32 	%r66, %r3, 4;
	add.s32 	%r7, %r66, %r46;
	mul.lo.s32 	%r67, %r24, %r40;
	mad.lo.s32 	%r68, %r26, %r60, %r26;
	mad.lo.s32 	%r69, %r67, %r1, %r54;
	add.s32 	%r8, %r69, %r68;
	mad.lo.s32 	%r70, %r27, %r60, %r27;
	sub.s32 	%r71, %r47, %r70;
	mad.lo.s32 	%r72, %r45, %r2, %r49;
	mad.lo.s32 	%r73, %r28, %r53, %r72;
	mad.lo.s32 	%r9, %r71, %r25, %r73;
	add.s32 	%r10, %r45, %r46;
	add.s32 	%r74, %r40, %r3;
	mad.lo.s32 	%r75, %r23, %r74, %r10;
	mad.lo.s32 	%r76, %r33, %r75, %r42;
	mul.wide.u32 	%rd8, %r76, 4;
	add.s64 	%rd1, %rd7, %rd8;
	bar.sync 	0;
	setp.lt.s32 	%p1, %r6, 1;
	mov.f32 	%f56, 0f00000000;
	@%p1 bra 	$L__BB0_12;
	ld.param.u32 	%r113, [_Z23conv2d_update_gradInputILi16ELi16ELi1ELi1ELi16EEvPfS0_S0_iiiiiiiiiii_param_12];
	ld.param.u32 	%r111, [_Z23conv2d_update_gradInputILi16ELi16ELi1ELi1ELi16EEvPfS0_S0_iiiiiiiiiii_param_7];
	cvt.s64.s32 	%rd9, %r9;
	cvt.s64.s32 	%rd10, %r8;
	mov.u32 	%r78, _ZZ23conv2d_update_gradInputILi16ELi16ELi1ELi1ELi16EEvPfS0_S0_iiiiiiiiiiiE9shFilters;
	mad.lo.s32 	%r79, %r7, 68, %r78;
	and.b32  	%r115, %r3, 15;
	shl.b32 	%r80, %r3, 2;
	and.b32  	%r81, %r80, 60;
	add.s32 	%r12, %r79, %r81;
	mul.lo.s32 	%r13, %r2, %r23;
	mul.lo.s32 	%r14, %r113, %r25;
	mul.lo.s32 	%r82, %r7, %r2;
	cvt.s64.s32 	%rd11, %r82;
	add.s64 	%rd2, %rd9, %rd11;
	mul.lo.s32 	%r83, %r1, %r111;
	mul.lo.s32 	%r84, %r83, %r7;
	cvt.s64.s32 	%rd12, %r84;
	add.s64 	%rd3, %rd10, %rd12;
	mov.f32 	%f56, 0f00000000;
	mov.b32 	%r116, 0;
$L__BB0_2:
	setp.lt.s32 	%p2, %r115, %r6;
	@%p2 bra 	$L__BB0_5;
	setp.lt.u32 	%p3, %r7, 16;
	@%p3 bra 	$L__BB0_4;
	bra.uni 	$L__BB0_11;
$L__BB0_4:
	mov.b32 	%r85, 0;
	st.shared.u32 	[%r12], %r85;
	bra.uni 	$L__BB0_11;
$L__BB0_5:
	setp.gt.u32 	%p4, %r7, 15;
	div.s32 	%r17, %r115, %r5;
	mul.lo.s32 	%r86, %r17, %r5;
	sub.s32 	%r87, %r115, %r86;
	div.s32 	%r18, %r87, %r4;
	mul.lo.s32 	%r88, %r18, %r4;
	sub.s32 	%r19, %r87, %r88;
	@%p4 bra 	$L__BB0_9;
	shr.u32 	%r90, %r3, 4;
	add.s32 	%r91, %r10, %r90;
	setp.ge.s32 	%p5, %r91, %r23;
	@%p5 bra 	$L__BB0_8;
	ld.param.u32 	%r114, [_Z23conv2d_update_gradInputILi16ELi16ELi1ELi1ELi16EEvPfS0_S0_iiiiiiiiiii_param_13];
	ld.param.u64 	%rd24, [_Z23conv2d_update_gradInputILi16ELi16ELi1ELi1ELi16EEvPfS0_S0_iiiiiiiiiii_param_1];
	mul.lo.s32 	%r93, %r19, %r114;
	mad.lo.s32 	%r94, %r14, %r18, %r93;
	mul.lo.s32 	%r95, %r13, %r17;
	sub.s32 	%r96, %r95, %r94;
	cvt.s64.s32 	%rd13, %r96;
	add.s64 	%rd14, %rd2, %rd13;
	cvta.to.global.u64 	%rd15, %rd24;
	shl.b64 	%rd16, %rd14, 2;
	add.s64 	%rd17, %rd15, %rd16;
	ld.global.f32 	%f6, [%rd17];
	st.shared.f32 	[%r12], %f6;
	bra.uni 	$L__BB0_9;
$L__BB0_8:
	mov.b32 	%r92, 0;
	st.shared.u32 	[%r12], %r92;
$L__BB0_9:
	ld.param.u32 	%r112, [_Z23conv2d_update_gradInputILi16ELi16ELi1ELi1ELi16EEvPfS0_S0_iiiiiiiiiii_param_11];
	mul.lo.s32 	%r97, %r17, %r1;
	mad.lo.s32 	%r98, %r18, %r112, %r97;
	add.s32 	%r20, %r98, %r19;
	@%p4 bra 	$L__BB0_11;
	ld.param.u64 	%rd23, [_Z23conv2d_update_gradInputILi16ELi16ELi1ELi1ELi16EEvPfS0_S0_iiiiiiiiiii_param_0];
	cvt.s64.s32 	%rd18, %r20;
	add.s64 	%rd19, %rd3, %rd18;
	cvta.to.global.u64 	%rd20, %rd23;
	shl.b64 	%rd21, %rd19, 2;
	add.s64 	%rd22, %rd20, %rd21;
	ld.global.f32 	%f7, [%rd22];
	mov.u32 	%r99, _ZZ23conv2d_update_gradInputILi16ELi16ELi1ELi1ELi16EEvPfS0_S0_iiiiiiiiiiiE10shGradOuts;
	mad.lo.s32 	%r100, %r7, 68, %r99;
	shl.b32 	%r102, %r3, 2;
	and.b32  	%r103, %r102, 60;
	add.s32 	%r104, %r100, %r103;
	st.shared.f32 	[%r104], %f7;
$L__BB0_11:
	bar.sync 	0;
	mov.u32 	%r106, _ZZ23conv2d_update_gradInputILi16ELi16ELi1ELi1ELi16EEvPfS0_S0_iiiiiiiiiiiE10shGradOuts;
	mad.lo.s32 	%r107, %r3, 68, %r106;
	ld.shared.f32 	%f8, [%r107];
	mad.lo.s32 	%r110, %r46, 68, %r78;
	ld.shared.f32 	%f9, [%r110];
	fma.rn.f32 	%f10, %f8, %f9, %f56;
	ld.shared.f32 	%f11, [%r107+4];
	ld.shared.f32 	%f12, [%r110+4];
	fma.rn.f32 	%f13, %f11, %f12, %f10;
	ld.shared.f32 	%f14, [%r107+8];
	ld.shared.f32 	%f15, [%r110+8];
	fma.rn.f32 	%f16, %f14, %f15, %f13;
	ld.shared.f32 	%f17, [%r107+12];
	ld.shared.f32 	%f18, [%r110+12];
	fma.rn.f32 	%f19, %f17, %f18, %f16;
	ld.shared.f32 	%f20, [%r107+16];
	ld.shared.f32 	%f21, [%r110+16];
	fma.rn.f32 	%f22, %f20, %f21, %f19;
	ld.shared.f32 	%f23, [%r107+20];
	ld.shared.f32 	%f24, [%r110+20];
	fma.rn.f32 	%f25, %f23, %f24, %f22;
	ld.shared.f32 	%f26, [%r107+24];
	ld.shared.f32 	%f27, [%r110+24];
	fma.rn.f32 	%f28, %f26, %f27, %f25;
	ld.shared.f32 	%f29, [%r107+28];
	ld.shared.f32 	%f30, [%r110+28];
	fma.rn.f32 	%f31, %f29, %f30, %f28;
	ld.shared.f32 	%f32, [%r107+32];
	ld.shared.f32 	%f33, [%r110+32];
	fma.rn.f32 	%f34, %f32, %f33, %f31;
	ld.shared.f32 	%f35, [%r107+36];
	ld.shared.f32 	%f36, [%r110+36];
	fma.rn.f32 	%f37, %f35, %f36, %f34;
	ld.shared.f32 	%f38, [%r107+40];
	ld.shared.f32 	%f39, [%r110+40];
	fma.rn.f32 	%f40, %f38, %f39, %f37;
	ld.shared.f32 	%f41, [%r107+44];
	ld.shared.f32 	%f42, [%r110+44];
	fma.rn.f32 	%f43, %f41, %f42, %f40;
	ld.shared.f32 	%f44, [%r107+48];
	ld.shared.f32 	%f45, [%r110+48];
	fma.rn.f32 	%f46, %f44, %f45, %f43;
	ld.shared.f32 	%f47, [%r107+52];
	ld.shared.f32 	%f48, [%r110+52];
	fma.rn.f32 	%f49, %f47, %f48, %f46;
	ld.shared.f32 	%f50, [%r107+56];
	ld.shared.f32 	%f51, [%r110+56];
	fma.rn.f32 	%f52, %f50, %f51, %f49;
	ld.shared.f32 	%f53, [%r107+60];
	ld.shared.f32 	%f54, [%r110+60];
	fma.rn.f32 	%f56, %f53, %f54, %f52;
	bar.sync 	0;
	add.s32 	%r116, %r116, 16;
	add.s32 	%r115, %r115, 16;
	setp.lt.s32 	%p7, %r116, %r6;
	@%p7 bra 	$L__BB0_2;
$L__BB0_12:
	setp.ge.u32 	%p8, %r10, %r23;
	@%p8 bra 	$L__BB0_14;
	st.global.f32 	[%rd1], %f56;
$L__BB0_14:
	ret;

}
	// .globl	_Z23conv2d_update_gradInputILi16ELi16ELi2ELi1ELi16EEvPfS0_S0_iiiiiiiiiii
.visible .entry _Z23conv2d_update_gradInputILi16ELi16ELi2ELi1ELi16EEvPfS0_S0_iiiiiiiiiii(
	.param .u64 .ptr .align 1 _Z23conv2d_update_gradInputILi16ELi16ELi2ELi1ELi16EEvPfS0_S0_iiiiiiiiiii_param_0,
	.param .u64 .ptr .align 1 _Z23conv2d_update_gradInputILi16ELi16ELi2ELi1ELi16EEvPfS0_S0_iiiiiiiiiii_param_1,
	.param .u64 .ptr .align 1 _Z23conv2d_update_gradInputILi16ELi16ELi2ELi1ELi16EEvPfS0_S0_iiiiiiiiiii_param_2,
	.param .u32 _Z23conv2d_update_gradInputILi16ELi16ELi2ELi1ELi16EEvPfS0_S0_iiiiiiiiiii_param_3,
	.param .u32 _Z23conv2d_update_gradInputILi16ELi16ELi2ELi1ELi16EEvPfS0_S0_iiiiiiiiiii_param_4,
	.param .u32 _Z23conv2d_update_gradInputILi16ELi16ELi2ELi1ELi16EEvPfS0_S0_iiiiiiiiiii_param_5,
	.param .u32 _Z23conv2d_update_gradInputILi16ELi16ELi2ELi1ELi16EEvPfS0_S0_iiiiiiiiiii_param_6,
	.param .u32 _Z23conv2d_update_gradInputILi16ELi16ELi2ELi1ELi16EEvPfS0_S0_iiiiiiiiiii_param_7,
	.param .u32 _Z23conv2d_update_gradInputILi16ELi16ELi2ELi1ELi16EEvPfS0_S0_iiiiiiiiiii_param_8,
	.param .u32 _Z23conv2d_update_gradInputILi16ELi16ELi2ELi1ELi16EEvPfS0_S0_iiiiiiiiiii_param_9,
	.param .u32 _Z23conv2d_update_gradInputILi16ELi16ELi2ELi1ELi16EEvPfS0_S0_iiiiiiiiiii_param_10,
	.param .u32 _Z23conv2d_update_gradInputILi16ELi16ELi2ELi1ELi16EEvPfS0_S0_iiiiiiiiiii_param_11,
	.param .u32 _Z23conv2d_update_gradInputILi16ELi16ELi2ELi1ELi16EEvPfS0_S0_iiiiiiiiiii_param_12,
	.param .u32 _Z23conv2d_update_gradInputILi16ELi16ELi2ELi1ELi16EEvPfS0_S0_iiiiiiiiiii_param_13
)
{
	.reg .pred 	%p<10>;
	.reg .b32 	%r<116>;
	.reg .b32 	%f<93>;
	.reg .b64 	%rd<26>;
	// demoted variable
	.shared .align 4 .b8 _ZZ23conv2d_update_gradInputILi16ELi16ELi2ELi1ELi16EEvPfS0_S0_iiiiiiiiiiiE9shFilters[1088];
	// demoted variable
	.shared .align 4 .b8 _ZZ23conv2d_update_gradInputILi16ELi16ELi2ELi1ELi16EEvPfS0_S0_iiiiiiiiiiiE10shGradOuts[2176];
	ld.param.u64 	%rd7, [_Z23conv2d_update_gradInputILi16ELi16ELi2ELi1ELi16EEvPfS0_S0_iiiiiiiiiii_param_0];
	ld.param.u64 	%rd8, [_Z23conv2d_update_gradInputILi16ELi16ELi2ELi1ELi16EEvPfS0_S0_iiiiiiiiiii_param_1];
	ld.param.u32 	%r36, [_Z23conv2d_update_gradInputILi16ELi16ELi2ELi1ELi16EEvPfS0_S0_iiiiiiiiiii_param_4];
	ld.param.u32 	%r42, [_Z23conv2d_update_gradInputILi16ELi16ELi2ELi1ELi16EEvPfS0_S0_iiiiiiiiiii_param_5];
	ld.param.u32 	%r43, [_Z23conv2d_update_gradInputILi16ELi16ELi2ELi1ELi16EEvPfS0_S0_iiiiiiiiiii_param_6];
	ld.param.u32 	%r37, [_Z23conv2d_update_gradInputILi16ELi16ELi2ELi1ELi16EEvPfS0_S0_iiiiiiiiiii_param_7];
	ld.param.u32 	%r44, [_Z23conv2d_update_gradInputILi16ELi16ELi2ELi1ELi16EEvPfS0_S0_iiiiiiiiiii_param_8];
	ld.param.u32 	%r38, [_Z23conv2d_update_gradInputILi16ELi16ELi2ELi1ELi16EEvPfS0_S0_iiiiiiiiiii_param_9];
	ld.param.u32 	%r45, [_Z23conv2d_update_gradInputILi16ELi16ELi2ELi1ELi16EEvPfS0_S0_iiiiiiiiiii_param_10];
	ld.param.u32 	%r39, [_Z23conv2d_update_gradInputILi16ELi16ELi2ELi1ELi16EEvPfS0_S0_iiiiiiiiiii_param_11];
	ld.param.u32 	%r40, [_Z23conv2d_update_gradInputILi16ELi16ELi2ELi1ELi16EEvPfS0_S0_iiiiiiiiiii_param_12];
	ld.param.u32 	%r41, [_Z23conv2d_update_gradInputILi16ELi16ELi2ELi1ELi16EEvPfS0_S0_iiiiiiiiiii_param_13];
	mul.lo.s32 	%r1, %r39, %r45;
	mul.lo.s32 	%r2, %r38, %r44;
	mul.lo.s32 	%r3, %r43, %r42;
	add.s32 	%r46, %r36, 15;
	shr.s32 	%r47, %r46, 31;
	shr.u32 	%r48, %r47, 28;
	add.s32 	%r49, %r46, %r48;
	shr.s32 	%r50, %r49, 4;
	mov.u32 	%r51, %ctaid.x;
	shl.b32 	%r52, %r51, 5;
	mov.u32 	%r53, %ctaid.y;
	div.u32 	%r54, %r53, %r50;
	mul.lo.s32 	%r55, %r54, %r50;
	sub.s32 	%r56, %r53, %r55;
	shl.b32 	%r57, %r56, 4;
	mov.u32 	%r4, %tid.y;
	mov.u32 	%r5, %tid.x;
	div.s32 	%r58, %r54, %r43;
	mul.lo.s32 	%r59, %r58, %r43;
	sub.s32 	%r60, %r54, %r59;
	sub.s32 	%r61, %r60, %r38;
	div.s32 	%r62, %r61, %r41;
	max.s32 	%r63, %r62, -1;
	not.b32 	%r64, %r63;
	add.s32 	%r65, %r63, 1;
	div.s32 	%r66, %r60, %r41;
	add.s32 	%r67, %r39, -1;
	min.s32 	%r68, %r66, %r67;
	sub.s32 	%r69, %r58, %r44;
	div.s32 	%r70, %r69, %r40;
	max.s32 	%r71, %r70, -1;
	div.s32 	%r72, %r58, %r40;
	add.s32 	%r73, %r45, -1;
	min.s32 	%r74, %r72, %r73;
	sub.s32 	%r75, %r68, %r65;
	add.s32 	%r6, %r75, 1;
	sub.s32 	%r76, %r74, %r71;
	mad.lo.s32 	%r7, %r76, %r75, %r76;
	mul.lo.s32 	%r8, %r7, %r37;
	and.b32  	%r9, %r5, 15;
	shr.u32 	%r10, %r5, 4;
	add.s32 	%r11, %r10, %r4;
	mul.lo.s32 	%r77, %r37, %r52;
	mad.lo.s32 	%r78, %r39, %r71, %r39;
	mad.lo.s32 	%r79, %r77, %r1, %r65;
	add.s32 	%r80, %r79, %r78;
	cvt.s64.s32 	%rd1, %r80;
	mad.lo.s32 	%r81, %r40, %r71, %r40;
	sub.s32 	%r82, %r58, %r81;
	mad.lo.s32 	%r83, %r57, %r2, %r60;
	mad.lo.s32 	%r84, %r41, %r64, %r83;
	mad.lo.s32 	%r12, %r82, %r38, %r84;
	add.s32 	%r13, %r57, %r4;
	add.s32 	%r85, %r52, %r5;
	mad.lo.s32 	%r86, %r36, %r85, %r13;
	mad.lo.s32 	%r14, %r86, %r3, %r54;
	bar.sync 	0;
	setp.lt.s32 	%p1, %r8, 1;
	mov.f32 	%f91, 0f00000000;
	mov.f32 	%f92, %f91;
	@%p1 bra 	$L__BB1_13;
	cvt.s64.s32 	%rd10, %r12;
	mov.u32 	%r88, _ZZ23conv2d_update_gradInputILi16ELi16ELi2ELi1ELi16EEvPfS0_S0_iiiiiiiiiiiE9shFilters;
	mad.lo.s32 	%r89, %r11, 68, %r88;
	shl.b32 	%r90, %r9, 2;
	add.s32 	%r15, %r89, %r90;
	mul.lo.s32 	%r16, %r2, %r36;
	mul.lo.s32 	%r17, %r40, %r38;
	add.s32 	%r18, %r13, %r10;
	mul.lo.s32 	%r91, %r11, %r2;
	cvt.s64.s32 	%rd11, %r91;
	add.s64 	%rd2, %rd10, %rd11;
	mad.lo.s32 	%r19, %r4, 68, %r88;
	mov.u32 	%r92, _ZZ23conv2d_update_gradInputILi16ELi16ELi2ELi1ELi16EEvPfS0_S0_iiiiiiiiiiiE10shGradOuts;
	mad.lo.s32 	%r93, %r5, 68, %r92;
	add.s32 	%r20, %r93, 60;
	mul.lo.s32 	%r94, %r1, %r37;
	mul.lo.s32 	%r21, %r94, %r11;
	shl.b32 	%r22, %r94, 4;
	cvta.to.global.u64 	%rd3, %rd7;
	cvta.to.global.u64 	%rd4, %rd8;
	mov.b32 	%r112, 0;
	mov.f32 	%f91, 0f00000000;
$L__BB1_2:
	add.s32 	%r24, %r112, %r9;
	setp.lt.s32 	%p2, %r24, %r8;
	@%p2 bra 	$L__BB1_5;
	setp.lt.u32 	%p3, %r11, 16;
	@%p3 bra 	$L__BB1_4;
	bra.uni 	$L__BB1_12;
$L__BB1_4:
	mov.b32 	%r95, 0;
	st.shared.u32 	[%r15], %r95;
	bra.uni 	$L__BB1_12;
$L__BB1_5:
	setp.gt.u32 	%p4, %r11, 15;
	div.s32 	%r25, %r24, %r7;
	mul.lo.s32 	%r96, %r25, %r7;
	sub.s32 	%r97, %r24, %r96;
	div.s32 	%r26, %r97, %r6;
	mul.lo.s32 	%r98, %r26, %r6;
	sub.s32 	%r27, %r97, %r98;
	@%p4 bra 	$L__BB1_9;
	setp.ge.s32 	%p5, %r18, %r36;
	@%p5 bra 	$L__BB1_8;
	mul.lo.s32 	%r100, %r27, %r41;
	mad.lo.s32 	%r101, %r17, %r26, %r100;
	mul.lo.s32 	%r102, %r16, %r25;
	sub.s32 	%r103, %r102, %r101;
	cvt.s64.s32 	%rd12, %r103;
	add.s64 	%rd13, %rd2, %rd12;
	shl.b64 	%rd14, %rd13, 2;
	add.s64 	%rd15, %rd4, %rd14;
	ld.global.f32 	%f9, [%rd15];
	st.shared.f32 	[%r15], %f9;
	bra.uni 	$L__BB1_9;
$L__BB1_8:
	mov.b32 	%r99, 0;
	st.shared.u32 	[%r15], %r99;
$L__BB1_9:
	setp.gt.u32 	%p6, %r11, 31;
	mul.lo.s32 	%r104, %r25, %r1;
	mad.lo.s32 	%r105, %r26, %r39, %r104;
	add.s32 	%r106, %r105, %r27;
	cvt.s64.s32 	%rd5, %r106;
	@%p6 bra 	$L__BB1_12;
	shl.b32 	%r107, %r9, 2;
	mad.lo.s32 	%r108, %r11, 68, %r107;
	mov.u32 	%r109, _ZZ23conv2d_update_gradInputILi16ELi16ELi2ELi1ELi16EEvPfS0_S0_iiiiiiiiiiiE10shGradOuts;
	add.s32 	%r114, %r109, %r108;
	add.s64 	%rd6, %rd5, %rd1;
	mov.u32 	%r113, %r21;
	mov.u32 	%r115, %r11;
$L__BB1_11:
	cvt.s64.s32 	%rd16, %r113;
	add.s64 	%rd17, %rd6, %rd16;
	shl.b64 	%rd18, %rd17, 2;
	add.s64 	%rd19, %rd3, %rd18;
	ld.global.f32 	%f10, [%rd19];
	st.shared.f32 	[%r114], %f10;
	add.s32 	%r32, %r115, 16;
	add.s32 	%r114, %r114, 1088;
	add.s32 	%r113, %r113, %r22;
	setp.lt.u32 	%p7, %r115, 16;
	mov.u32 	%r115, %r32;
	@%p7 bra 	$L__BB1_11;
$L__BB1_12:
	bar.sync 	0;
	ld.shared.f32 	%f11, [%r19];
	ld.shared.f32 	%f12, [%r20+-60];
	fma.rn.f32 	%f13, %f12, %f11, %f92;
	ld.shared.f32 	%f14, [%r20+1028];
	fma.rn.f32 	%f15, %f14, %f11, %f91;
	ld.shared.f32 	%f16, [%r19+4];
	ld.shared.f32 	%f17, [%r20+-56];
	fma.rn.f32 	%f18, %f17, %f16, %f13;
	ld.shared.f32 	%f19, [%r20+1032];
	fma.rn.f32 	%f20, %f19, %f16, %f15;
	ld.shared.f32 	%f21, [%r19+8];
	ld.shared.f32 	%f22, [%r20+-52];
	fma.rn.f32 	%f23, %f22, %f21, %f18;
	ld.shared.f32 	%f24, [%r20+1036];
	fma.rn.f32 	%f25, %f24, %f21, %f20;
	ld.shared.f32 	%f26, [%r19+12];
	ld.shared.f32 	%f27, [%r20+-48];
	fma.rn.f32 	%f28, %f27, %f26, %f23;
	ld.shared.f32 	%f29, [%r20+1040];
	fma.rn.f32 	%f30, %f29, %f26, %f25;
	ld.shared.f32 	%f31, [%r19+16];
	ld.shared.f32 	%f32, [%r20+-44];
	fma.rn.f32 	%f33, %f32, %f31, %f28;
	ld.shared.f32 	%f34, [%r20+1044];
	fma.rn.f32 	%f35, %f34, %f31, %f30;
	ld.shared.f32 	%f36, [%r19+20];
	ld.shared.f32 	%f37, [%r20+-40];
	fma.rn.f32 	%f38, %f37, %f36, %f33;
	ld.shared.f32 	%f39, [%r20+1048];
	fma.rn.f32 	%f40, %f39, %f36, %f35;
	ld.shared.f32 	%f41, [%r19+24];
	ld.shared.f32 	%f42, [%r20+-36];
	fma.rn.f32 	%f43, %f42, %f41, %f38;
	ld.shared.f32 	%f44, [%r20+1052];
	fma.rn.f32 	%f45, %f44, %f41, %f40;
	ld.shared.f32 	%f46, [%r19+28];
	ld.shared.f32 	%f47, [%r20+-32];
	fma.rn.f32 	%f48, %f47, %f46, %f43;
	ld.shared.f32 	%f49, [%r20+1056];
	fma.rn.f32 	%f50, %f49, %f46, %f45;
	ld.shared.f32 	%f51, [%r19+32];
	ld.shared.f32 	%f52, [%r20+-28];
	fma.rn.f32 	%f53, %f52, %f51, %f48;
	ld.shared.f32 	%f54, [%r20+1060];
	fma.rn.f32 	%f55, %f54, %f51, %f50;
	ld.shared.f32 	%f56, [%r19+36];
	ld.shared.f32 	%f57, [%r20+-24];
	fma.rn.f32 	%f58, %f57, %f56, %f53;
	ld.shared.f32 	%f59, [%r20+1064];
	fma.rn.f32 	%f60, %f59, %f56, %f55;
	ld.shared.f32 	%f61, [%r19+40];
	ld.shared.f32 	%f62, [%r20+-20];
	fma.rn.f32 	%f63, %f62, %f61, %f58;
	ld.shared.f32 	%f64, [%r20+1068];
	fma.rn.f32 	%f65, %f64, %f61, %f60;
	ld.shared.f32 	%f66, [%r19+44];
	ld.shared.f32 	%f67, [%r20+-16];
	fma.rn.f32 	%f68, %f67, %f66, %f63;
	ld.shared.f32 	%f69, [%r20+1072];
	fma.rn.f32 	%f70, %f69, %f66, %f65;
	ld.shared.f32 	%f71, [%r19+48];
	ld.shared.f32 	%f72, [%r20+-12];
	fma.rn.f32 	%f73, %f72, %f71, %f68;
	ld.shared.f32 	%f74, [%r20+1076];
	fma.rn.f32 	%f75, %f74, %f71, %f70;
	ld.shared.f32 	%f76, [%r19+52];
	ld.shared.f32 	%f77, [%r20+-8];
	fma.rn.f32 	%f78, %f77, %f76, %f73;
	ld.shared.f32 	%f79, [%r20+1080];
	fma.rn.f32 	%f80, %f79, %f76, %f75;
	ld.shared.f32 	%f81, [%r19+56];
	ld.shared.f32 	%f82, [%r20+-4];
	fma.rn.f32 	%f83, %f82, %f81, %f78;
	ld.shared.f32 	%f84, [%r20+1084];
	fma.rn.f32 	%f85, %f84, %f81, %f80;
	ld.shared.f32 	%f86, [%r19+60];
	ld.shared.f32 	%f87, [%r20];
	fma.rn.f32 	%f92, %f87, %f86, %f83;
	ld.shared.f32 	%f88, [%r20+1088];
	fma.rn.f32 	%f91, %f88, %f86, %f85;
	bar.sync 	0;
	add.s32 	%r112, %r112, 16;
	setp.lt.s32 	%p8, %r112, %r8;
	@%p8 bra 	$L__BB1_2;
$L__BB1_13:
	setp.ge.u32 	%p9, %r13, %r36;
	@%p9 bra 	$L__BB1_15;
	ld.param.u64 	%rd25, [_Z23conv2d_update_gradInputILi16ELi16ELi2ELi1ELi16EEvPfS0_S0_iiiiiiiiiii_param_2];
	mul.lo.s32 	%r110, %r36, %r3;
	shl.b32 	%r111, %r110, 4;
	cvta.to.global.u64 	%rd20, %rd25;
	mul.wide.u32 	%rd21, %r14, 4;
	add.s64 	%rd22, %rd20, %rd21;
	st.global.f32 	[%rd22], %f92;
	mul.wide.s32 	%rd23, %r111, 4;
	add.s64 	%rd24, %rd22, %rd23;
	st.global.f32 	[%rd24], %f91;
$L__BB1_15:
	ret;

}
	// .globl	_Z23conv2d_update_gradInputILi16ELi16ELi4ELi1ELi16EEvPfS0_S0_iiiiiiiiiii
.visible .entry _Z23conv2d_update_gradInputILi16ELi16ELi4ELi1ELi16EEvPfS0_S0_iiiiiiiiiii(
	.param .u64 .ptr .align 1 _Z23conv2d_update_gradInputILi16ELi16ELi4ELi1ELi16EEvPfS0_S0_iiiiiiiiiii_param_0,
	.param .u64 .ptr .align 1 _Z23conv2d_update_gradInputILi16ELi16ELi4ELi1ELi16EEvPfS0_S0_iiiiiiiiiii_param_1,
	.param .u64 .ptr .align 1 _Z23conv2d_update_gradInputILi16ELi16ELi4ELi1ELi16EEvPfS0_S0_iiiiiiiiiii_param_2,
	.param .u32 _Z23conv2d_update_gradInputILi16ELi16ELi4ELi1ELi16EEvPfS0_S0_iiiiiiiiiii_param_3,
	.param .u32 _Z23conv2d_update_gradInputILi16ELi16ELi4ELi1ELi16EEvPfS0_S0_iiiiiiiiiii_param_4,
	.param .u32 _Z23conv2d_update_gradInputILi16ELi16ELi4ELi1ELi16EEvPfS0_S0_iiiiiiiiiii_param_5,
	.param .u32 _Z23conv2d_update_gradInputILi16ELi16ELi4ELi1ELi16EEvPfS0_S0_iiiiiiiiiii_param_6,
	.param .u32 _Z23conv2d_update_gradInputILi16ELi16ELi4ELi1ELi16EEvPfS0_S0_iiiiiiiiiii_param_7,
	.param .u32 _Z23conv2d_update_gradInputILi16ELi16ELi4ELi1ELi16EEvPfS0_S0_iiiiiiiiiii_param_8,
	.param .u32 _Z23conv2d_update_gradInputILi16ELi16ELi4ELi1ELi16EEvPfS0_S0_iiiiiiiiiii_param_9,
	.param .u32 _Z23conv2d_update_gradInputILi16ELi16ELi4ELi1ELi16EEvPfS0_S0_iiiiiiiiiii_param_10,
	.param .u32 _Z23conv2d_update_gradInputILi16ELi16ELi4ELi1ELi16EEvPfS0_S0_iiiiiiiiiii_param_11,
	.param .u32 _Z23conv2d_update_gradInputILi16ELi16ELi4ELi1ELi16EEvPfS0_S0_iiiiiiiiiii_param_12,
	.param .u32 _Z23conv2d_update_gradInputILi16ELi16ELi4ELi1ELi16EEvPfS0_S0_iiiiiiiiiii_param_13
)
{
	.reg .pred 	%p<10>;
	.reg .b32 	%r<118>;
	.reg .b32 	%f<165>;
	.reg .b64 	%rd<31>;
	// demoted variable
	.shared .align 4 .b8 _ZZ23conv2d_update_gradInputILi16ELi16ELi4ELi1ELi16EEvPfS0_S0_iiiiiiiiiiiE9shFilters[1088];
	// demoted variable
	.shared .align 4 .b8 _ZZ23conv2d_update_gradInputILi16ELi16ELi4ELi1ELi16EEvPfS0_S0_iiiiiiiiiiiE10shGradOuts[4352];
	ld.param.u64 	%rd6, [_Z23conv2d_update_gradInputILi16ELi16ELi4ELi1ELi16EEvPfS0_S0_iiiiiiiiiii_param_0];
	ld.param.u32 	%r36, [_Z23conv2d_update_gradInputILi16ELi16ELi4ELi1ELi16EEvPfS0_S0_iiiiiiiiiii_param_4];
	ld.param.u32 	%r42, [_Z23conv2d_update_gradInputILi16ELi16ELi4ELi1ELi16EEvPfS0_S0_iiiiiiiiiii_param_5];
	ld.param.u32 	%r43, [_Z23conv2d_update_gradInputILi16ELi16ELi4ELi1ELi16EEvPfS0_S0_iiiiiiiiiii_param_6];
	ld.param.u32 	%r37, [_Z23conv2d_update_gradInputILi16ELi16ELi4ELi1ELi16EEvPfS0_S0_iiiiiiiiiii_param_7];
	ld.param.u32 	%r44, [_Z23conv2d_update_gradInputILi16ELi16ELi4ELi1ELi16EEvPfS0_S0_iiiiiiiiiii_param_8];
	ld.param.u32 	%r38, [_Z23conv2d_update_gradInputILi16ELi16ELi4ELi1ELi16EEvPfS0_S0_iiiiiiiiiii_param_9];
	ld.param.u32 	%r45, [_Z23conv2d_update_gradInputILi16ELi16ELi4ELi1ELi16EEvPfS0_S0_iiiiiiiiiii_param_10];
	ld.param.u32 	%r39, [_Z23conv2d_update_gradInputILi16ELi16ELi4ELi1ELi16EEvPfS0_S0_iiiiiiiiiii_param_11];
	ld.param.u32 	%r40, [_Z23conv2d_update_gradInputILi16ELi16ELi4ELi1ELi16EEvPfS0_S0_iiiiiiiiiii_param_12];
	ld.param.u32 	%r41, [_Z23conv2d_update_gradInputILi16ELi16ELi4ELi1ELi16EEvPfS0_S0_iiiiiiiiiii_param_13];
	mul.lo.s32 	%r1, %r39, %r45;
	mul.lo.s32 	%r2, %r38, %r44;
	mul.lo.s32 	%r3, %r43, %r42;
	add.s32 	%r46, %r36, 15;
	shr.s32 	%r47, %r46, 31;
	shr.u32 	%r48, %r47, 28;
	add.s32 	%r49, %r46, %r48;
	shr.s32 	%r50, %r49, 4;
	mov.u32 	%r51, %ctaid.x;
	shl.b32 	%r52, %r51, 6;
	mov.u32 	%r53, %ctaid.y;
	div.u32 	%r54, %r53, %r50;
	mul.lo.s32 	%r55, %r54, %r50;
	sub.s32 	%r56, %r53, %r55;
	shl.b32 	%r57, %r56, 4;
	mov.u32 	%r4, %tid.y;
	mov.u32 	%r5, %tid.x;
	div.s32 	%r58, %r54, %r43;
	mul.lo.s32 	%r59, %r58, %r43;
	sub.s32 	%r60, %r54, %r59;
	sub.s32 	%r61, %r60, %r38;
	div.s32 	%r62, %r61, %r41;
	max.s32 	%r63, %r62, -1;
	not.b32 	%r64, %r63;
	add.s32 	%r65, %r63, 1;
	div.s32 	%r66, %r60, %r41;
	add.s32 	%r67, %r39, -1;
	min.s32 	%r68, %r66, %r67;
	sub.s32 	%r69, %r58, %r44;
	div.s32 	%r70, %r69, %r40;
	max.s32 	%r71, %r70, -1;
	div.s32 	%r72, %r58, %r40;
	add.s32 	%r73, %r45, -1;
	min.s32 	%r74, %r72, %r73;
	sub.s32 	%r75, %r68, %r65;
	add.s32 	%r6, %r75, 1;
	sub.s32 	%r76, %r74, %r71;
	mad.lo.s32 	%r7, %r76, %r75, %r76;
	mul.lo.s32 	%r8, %r7, %r37;
	and.b32  	%r9, %r5, 15;
	shr.u32 	%r10, %r5, 4;
	add.s32 	%r11, %r10, %r4;
	mul.lo.s32 	%r77, %r37, %r52;
	mad.lo.s32 	%r78, %r39, %r71, %r39;
	mad.lo.s32 	%r79, %r77, %r1, %r65;
	add.s32 	%r80, %r79, %r78;
	cvt.s64.s32 	%rd1, %r80;
	mad.lo.s32 	%r81, %r40, %r71, %r40;
	sub.s32 	%r82, %r58, %r81;
	mad.lo.s32 	%r83, %r57, %r2, %r60;
	mad.lo.s32 	%r84, %r41, %r64, %r83;
	mad.lo.s32 	%r12, %r82, %r38, %r84;
	add.s32 	%r13, %r57, %r4;
	add.s32 	%r85, %r52, %r5;
	mad.lo.s32 	%r86, %r36, %r85, %r13;
	mad.lo.s32 	%r14, %r86, %r3, %r54;
	bar.sync 	0;
	setp.lt.s32 	%p1, %r8, 1;
	mov.f32 	%f161, 0f00000000;
	mov.f32 	%f162, %f161;
	mov.f32 	%f163, %f161;
	mov.f32 	%f164, %f161;
	@%p1 bra 	$L__BB2_13;
	cvt.s64.s32 	%rd9, %r12;
	mov.u32 	%r88, _ZZ23conv2d_update_gradInputILi16ELi16ELi4ELi1ELi16EEvPfS0_S0_iiiiiiiiiiiE9shFilters;
	mad.lo.s32 	%r89, %r11, 68, %r88;
	shl.b32 	%r90, %r9, 2;
	add.s32 	%r15, %r89, %r90;
	mul.lo.s32 	%r16, %r2, %r36;
	mul.lo.s32 	%r17, %r40, %r38;
	add.s32 	%r18, %r13, %r10;
	mul.lo.s32 	%r91, %r11, %r2;
	cvt.s64.s32 	%rd10, %r91;
	add.s64 	%rd2, %rd9, %rd10;
	mad.lo.s32 	%r19, %r4, 68, %r88;
	mov.u32 	%r92, _ZZ23conv2d_update_gradInputILi16ELi16ELi4ELi1ELi16EEvPfS0_S0_iiiiiiiiiiiE10shGradOuts;
	mad.lo.s32 	%r93, %r5, 68, %r92;
	add.s32 	%r20, %r93, 60;
	mul.lo.s32 	%r94, %r1, %r37;
	mul.lo.s32 	%r21, %r94, %r11;
	shl.b32 	%r22, %r94, 4;
	cvta.to.global.u64 	%rd3, %rd6;
	mov.b32 	%r114, 0;
	mov.f32 	%f161, 0f00000000;
$L__BB2_2:
	add.s32 	%r24, %r114, %r9;
	setp.lt.s32 	%p2, %r24, %r8;
	@%p2 bra 	$L__BB2_5;
	setp.lt.u32 	%p3, %r11, 16;
	@%p3 bra 	$L__BB2_4;
	bra.uni 	$L__BB2_12;
$L__BB2_4:
	mov.b32 	%r95, 0;
	st.shared.u32 	[%r15], %r95;
	bra.uni 	$L__BB2_12;
$L__BB2_5:
	setp.gt.u32 	%p4, %r11, 15;
	div.s32 	%r25, %r24, %r7;
	mul.lo.s32 	%r96, %r25, %r7;
	sub.s32 	%r97, %r24, %r96;
	div.s32 	%r26, %r97, %r6;
	mul.lo.s32 	%r98, %r26, %r6;
	sub.s32 	%r27, %r97, %r98;
	@%p4 bra 	$L__BB2_9;
	setp.ge.s32 	%p5, %r18, %r36;
	@%p5 bra 	$L__BB2_8;
	ld.param.u64 	%rd29, [_Z23conv2d_update_gradInputILi16ELi16ELi4ELi1ELi16EEvPfS0_S0_iiiiiiiiiii_param_1];
	mul.lo.s32 	%r100, %r27, %r41;
	mad.lo.s32 	%r101, %r17, %r26, %r100;
	mul.lo.s32 	%r102, %r16, %r25;
	sub.s32 	%r103, %r102, %r101;
	cvt.s64.s32 	%rd11, %r103;
	add.s64 	%rd12, %rd2, %rd11;
	cvta.to.global.u64 	%rd13, %rd29;
	shl.b64 	%rd14, %rd12, 2;
	add.s64 	%rd15, %rd13, %rd14;
	ld.global.f32 	%f15, [%rd15];
	st.shared.f32 	[%r15], %f15;
	bra.uni 	$L__BB2_9;
$L__BB2_8:
	mov.b32 	%r99, 0;
	st.shared.u32 	[%r15], %r99;
$L__BB2_9:
	setp.gt.u32 	%p6, %r11, 63;
	mul.lo.s32 	%r104, %r25, %r1;
	mad.lo.s32 	%r105, %r26, %r39, %r104;
	add.s32 	%r106, %r105, %r27;
	cvt.s64.s32 	%rd4, %r106;
	@%p6 bra 	$L__BB2_12;
	shl.b32 	%r107, %r9, 2;
	mad.lo.s32 	%r108, %r11, 68, %r107;
	mov.u32 	%r109, _ZZ23conv2d_update_gradInputILi16ELi16ELi4ELi1ELi16EEvPfS0_S0_iiiiiiiiiiiE10shGradOuts;
	add.s32 	%r116, %r109, %r108;
	add.s64 	%rd5, %rd4, %rd1;
	mov.u32 	%r115, %r21;
	mov.u32 	%r117, %r11;
$L__BB2_11:
	cvt.s64.s32 	%rd16, %r115;
	add.s64 	%rd17, %rd5, %rd16;
	shl.b64 	%rd18, %rd17, 2;
	add.s64 	%rd19, %rd3, %rd18;
	ld.global.f32 	%f16, [%rd19];
	st.shared.f32 	[%r116], %f16;
	add.s32 	%r32, %r117, 16;
	add.s32 	%r116, %r116, 1088;
	add.s32 	%r115, %r115, %r22;
	setp.lt.u32 	%p7, %r117, 48;
	mov.u32 	%r117, %r32;
	@%p7 bra 	$L__BB2_11;
$L__BB2_12:
	bar.sync 	0;
	ld.shared.f32 	%f17, [%r19];
	ld.shared.f32 	%f18, [%r20+-60];
	fma.rn.f32 	%f19, %f18, %f17, %f164;
	ld.shared.f32 	%f20, [%r20+1028];
	fma.rn.f32 	%f21, %f20, %f17, %f163;
	ld.shared.f32 	%f22, [%r20+2116];
	fma.rn.f32 	%f23, %f22, %f17, %f162;
	ld.shared.f32 	%f24, [%r20+3204];
	fma.rn.f32 	%f25, %f24, %f17, %f161;
	ld.shared.f32 	%f26, [%r19+4];
	ld.shared.f32 	%f27, [%r20+-56];
	fma.rn.f32 	%f28, %f27, %f26, %f19;
	ld.shared.f32 	%f29, [%r20+1032];
	fma.rn.f32 	%f30, %f29, %f26, %f21;
	ld.shared.f32 	%f31, [%r20+2120];
	fma.rn.f32 	%f32, %f31, %f26, %f23;
	ld.shared.f32 	%f33, [%r20+3208];
	fma.rn.f32 	%f34, %f33, %f26, %f25;
	ld.shared.f32 	%f35, [%r19+8];
	ld.shared.f32 	%f36, [%r20+-52];
	fma.rn.f32 	%f37, %f36, %f35, %f28;
	ld.shared.f32 	%f38, [%r20+1036];
	fma.rn.f32 	%f39, %f38, %f35, %f30;
	ld.shared.f32 	%f40, [%r20+2124];
	fma.rn.f32 	%f41, %f40, %f35, %f32;
	ld.shared.f32 	%f42, [%r20+3212];
	fma.rn.f32 	%f43, %f42, %f35, %f34;
	ld.shared.f32 	%f44, [%r19+12];
	ld.shared.f32 	%f45, [%r20+-48];
	fma.rn.f32 	%f46, %f45, %f44, %f37;
	ld.shared.f32 	%f47, [%r20+1040];
	fma.rn.f32 	%f48, %f47, %f44, %f39;
	ld.shared.f32 	%f49, [%r20+2128];
	fma.rn.f32 	%f50, %f49, %f44, %f41;
	ld.shared.f32 	%f51, [%r20+3216];
	fma.rn.f32 	%f52, %f51, %f44, %f43;
	ld.shared.f32 	%f53, [%r19+16];
	ld.shared.f32 	%f54, [%r20+-44];
	fma.rn.f32 	%f55, %f54, %f53, %f46;
	ld.shared.f32 	%f56, [%r20+1044];
	fma.rn.f32 	%f57, %f56, %f53, %f48;
	ld.shared.f32 	%f58, [%r20+2132];
	fma.rn.f32 	%f59, %f58, %f53, %f50;
	ld.shared.f32 	%f60, [%r20+3220];
	fma.rn.f32 	%f61, %f60, %f53, %f52;
	ld.shared.f32 	%f62, [%r19+20];
	ld.shared.f32 	%f63, [%r20+-40];
	fma.rn.f32 	%f64, %f63, %f62, %f55;
	ld.shared.f32 	%f65, [%r20+1048];
	fma.rn.f32 	%f66, %f65, %f62, %f57;
	ld.shared.f32 	%f67, [%r20+2136];
	fma.rn.f32 	%f68, %f67, %f62, %f59;
	ld.shared.f32 	%f69, [%r20+3224];
	fma.rn.f32 	%f70, %f69, %f62, %f61;
	ld.shared.f32 	%f71, [%r19+24];
	ld.shared.f32 	%f72, [%r20+-36];
	fma.rn.f32 	%f73, %f72, %f71, %f64;
	ld.shared.f32 	%f74, [%r20+1052];
	fma.rn.f32 	%f75, %f74, %f71, %f66;
	ld.shared.f32 	%f76, [%r20+2140];
	fma.rn.f32 	%f77, %f76, %f71, %f68;
	ld.shared.f32 	%f78, [%r20+3228];
	fma.rn.f32 	%f79, %f78, %f71, %f70;
	ld.shared.f32 	%f80, [%r19+28];
	ld.shared.f32 	%f81, [%r20+-32];
	fma.rn.f32 	%f82, %f81, %f80, %f73;
	ld.shared.f32 	%f83, [%r20+1056];
	fma.rn.f32 	%f84, %f83, %f80, %f75;
	ld.shared.f32 	%f85, [%r20+2144];
	fma.rn.f32 	%f86, %f85, %f80, %f77;
	ld.shared.f32 	%f87, [%r20+3232];
	fma.rn.f32 	%f88, %f87, %f80, %f79;
	ld.shared.f32 	%f89, [%r19+32];
	ld.shared.f32 	%f90, [%r20+-28];
	fma.rn.f32 	%f91, %f90, %f89, %f82;
	ld.shared.f32 	%f92, [%r20+1060];
	fma.rn.f32 	%f93, %f92, %f89, %f84;
	ld.shared.f32 	%f94, [%r20+2148];
	fma.rn.f32 	%f95, %f94, %f89, %f86;
	ld.shared.f32 	%f96, [%r20+3236];
	fma.rn.f32 	%f97, %f96, %f89, %f88;
	ld.shared.f32 	%f98, [%r19+36];
	ld.shared.f32 	%f99, [%r20+-24];
	fma.rn.f32 	%f100, %f99, %f98, %f91;
	ld.shared.f32 	%f101, [%r20+1064];
	fma.rn.f32 	%f102, %f101, %f98, %f93;
	ld.shared.f32 	%f103, [%r20+2152];
	fma.rn.f32 	%f104, %f103, %f98, %f95;
	ld.shared.f32 	%f105, [%r20+3240];
	fma.rn.f32 	%f106, %f105, %f98, %f97;
	ld.shared.f32 	%f107, [%r19+40];
	ld.shared.f32 	%f108, [%r20+-20];
	fma.rn.f32 	%f109, %f108, %f107, %f100;
	ld.shared.f32 	%f110, [%r20+1068];
	fma.rn.f32 	%f111, %f110, %f107, %f102;
	ld.shared.f32 	%f112, [%r20+2156];
	fma.rn.f32 	%f113, %f112, %f107, %f104;
	ld.shared.f32 	%f114, [%r20+3244];
	fma.rn.f32 	%f115, %f114, %f107, %f106;
	ld.shared.f32 	%f116, [%r19+44];
	ld.shared.f32 	%f117, [%r20+-16];
	fma.rn.f32 	%f118, %f117, %f116, %f109;
	ld.shared.f32 	%f119, [%r20+1072];
	fma.rn.f32 	%f120, %f119, %f116, %f111;
	ld.shared.f32 	%f121, [%r20+2160];
	fma.rn.f32 	%f122, %f121, %f116, %f113;
	ld.shared.f32 	%f123, [%r20+3248];
	fma.rn.f32 	%f124, %f123, %f116, %f115;
	ld.shared.f32 	%f125, [%r19+48];
	ld.shared.f32 	%f126, [%r20+-12];
	fma.rn.f32 	%f127, %f126, %f125, %f118;
	ld.shared.f32 	%f128, [%r20+1076];
	fma.rn.f32 	%f129, %f128, %f125, %f120;
	ld.shared.f32 	%f130, [%r20+2164];
	fma.rn.f32 	%f131, %f130, %f125, %f122;
	ld.shared.f32 	%f132, [%r20+3252];
	fma.rn.f32 	%f133, %f132, %f125, %f124;
	ld.shared.f32 	%f134, [%r19+52];
	ld.shared.f32 	%f135, [%r20+-8];
	fma.rn.f32 	%f136, %f135, %f134, %f127;
	ld.shared.f32 	%f137, [%r20+1080];
	fma.rn.f32 	%f138, %f137, %f134, %f129;
	ld.shared.f32 	%f139, [%r20+2168];
	fma.rn.f32 	%f140, %f139, %f134, %f131;
	ld.shared.f32 	%f141, [%r20+3256];
	fma.rn.f32 	%f142, %f141, %f134, %f133;
	ld.shared.f32 	%f143, [%r19+56];
	ld.shared.f32 	%f144, [%r20+-4];
	fma.rn.f32 	%f145, %f144, %f143, %f136;
	ld.shared.f32 	%f146, [%r20+1084];
	fma.rn.f32 	%f147, %f146, %f143, %f138;
	ld.shared.f32 	%f148, [%r20+2172];
	fma.rn.f32 	%f149, %f148, %f143, %f140;
	ld.shared.f32 	%f150, [%r20+3260];
	fma.rn.f32 	%f151, %f150, %f143, %f142;
	ld.shared.f32 	%f152, [%r19+60];
	ld.shared.f32 	%f153, [%r20];
	fma.rn.f32 	%f164, %f153, %f152, %f145;
	ld.shared.f32 	%f154, [%r20+1088];
	fma.rn.f32 	%f163, %f154, %f152, %f147;
	ld.shared.f32 	%f155, [%r20+2176];
	fma.rn.f32 	%f162, %f155, %f152, %f149;
	ld.shared.f32 	%f156, [%r20+3264];
	fma.rn.f32 	%f161, %f156, %f152, %f151;
	bar.sync 	0;
	add.s32 	%r114, %r114, 16;
	setp.lt.s32 	%p8, %r114, %r8;
	@%p8 bra 	$L__BB2_2;
$L__BB2_13:
	setp.ge.u32 	%p9, %r13, %r36;
	@%p9 bra 	$L__BB2_15;
	ld.param.u64 	%rd30, [_Z23conv2d_update_gradInputILi16ELi16ELi4ELi1ELi16EEvPfS0_S0_iiiiiiiiiii_param_2];
	mul.lo.s32 	%r110, %r36, %r3;
	shl.b32 	%r111, %r110, 4;
	cvta.to.global.u64 	%rd20, %rd30;
	mul.wide.u32 	%rd21, %r14, 4;
	add.s64 	%rd22, %rd20, %rd21;
	st.global.f32 	[%rd22], %f164;
	mul.wide.s32 	%rd23, %r111, 4;
	add.s64 	%rd24, %rd22, %rd23;
	st.global.f32 	[%rd24], %f163;
	shl.b32 	%r112, %r110, 5;
	mul.wide.s32 	%rd25, %r112, 4;
	add.s64 	%rd26, %rd22, %rd25;
	st.global.f32 	[%rd26], %f162;
	mul.lo.s32 	%r113, %r110, 48;
	mul.wide.s32 	%rd27, %r113, 4;
	add.s64 	%rd28, %rd22, %rd27;
	st.global.f32 	[%rd28], %f161;
$L__BB2_15:
	ret;

}
	// .globl	_Z23conv2d_update_gradInputILi16ELi16ELi1ELi2ELi16EEvPfS0_S0_iiiiiiiiiii
.visible .entry _Z23conv2d_update_gradInputILi16ELi16ELi1ELi2ELi16EEvPfS0_S0_iiiiiiiiiii(
	.param .u64 .ptr .align 1 _Z23conv2d_update_gradInputILi16ELi16ELi1ELi2ELi16EEvPfS0_S0_iiiiiiiiiii_param_0,
	.param .u64 .ptr .align 1 _Z23conv2d_update_gradInputILi16ELi16ELi1ELi2ELi16EEvPfS0_S0_iiiiiiiiiii_param_1,
	.param .u64 .ptr .align 1 _Z23conv2d_update_gradInputILi16ELi16ELi1ELi2ELi16EEvPfS0_S0_iiiiiiiiiii_param_2,
	.param .u32 _Z23conv2d_update_gradInputILi16ELi16ELi1ELi2ELi16EEvPfS0_S0_iiiiiiiiiii_param_3,
	.param .u32 _Z23conv2d_update_gradInputILi16ELi16ELi1ELi2ELi16EEvPfS0_S0_iiiiiiiiiii_param_4,
	.param .u32 _Z23conv2d_update_gradInputILi16ELi16ELi1ELi2ELi16EEvPfS0_S0_iiiiiiiiiii_param_5,
	.param .u32 _Z23conv2d_update_gradInputILi16ELi16ELi1ELi2ELi16EEvPfS0_S0_iiiiiiiiiii_param_6,
	.param .u32 _Z23conv2d_update_gradInputILi16ELi16ELi1ELi2ELi16EEvPfS0_S0_iiiiiiiiiii_param_7,
	.param .u32 _Z23conv2d_update_gradInputILi16ELi16ELi1ELi2ELi16EEvPfS0_S0_iiiiiiiiiii_param_8,
	.param .u32 _Z23conv2d_update_gradInputILi16ELi16ELi1ELi2ELi16EEvPfS0_S0_iiiiiiiiiii_param_9,
	.param .u32 _Z23conv2d_update_gradInputILi16ELi16ELi1ELi2ELi16EEvPfS0_S0_iiiiiiiiiii_param_10,
	.param .u32 _Z23conv2d_update_gradInputILi16ELi16ELi1ELi2ELi16EEvPfS0_S0_iiiiiiiiiii_param_11,
	.param .u32 _Z23conv2d_update_gradInputILi16ELi16ELi1ELi2ELi16EEvPfS0_S0_iiiiiiiiiii_param_12,
	.param .u32 _Z23conv2d_update_gradInputILi16ELi16ELi1ELi2ELi16EEvPfS0_S0_iiiiiiiiiii_param_13
)
{
	.reg .pred 	%p<12>;
	.reg .b32 	%r<121>;
	.reg .b32 	%f<93>;
	.reg .b64 	%rd<29>;
	// demoted variable
	.shared .align 4 .b8 _ZZ23conv2d_update_gradInputILi16ELi16ELi1ELi2ELi16EEvPfS0_S0_iiiiiiiiiiiE9shFilters[2176];
	// demoted variable
	.shared .align 4 .b8 _ZZ23conv2d_update_gradInputILi16ELi16ELi1ELi2ELi16EEvPfS0_S0_iiiiiiiiiiiE10shGradOuts[1088];
	ld.param.u64 	%rd8, [_Z23conv2d_update_gradInputILi16ELi16ELi1ELi2ELi16EEvPfS0_S0_iiiiiiiiiii_param_1];
	ld.param.u64 	%rd9, [_Z23conv2d_update_gradInputILi16ELi16ELi1ELi2ELi16EEvPfS0_S0_iiiiiiiiiii_param_2];
	ld.param.u32 	%r33, [_Z23conv2d_update_gradInputILi16ELi16ELi1ELi2ELi16EEvPfS0_S0_iiiiiiiiiii_param_4];
	ld.param.u32 	%r39, [_Z23conv2d_update_gradInputILi16ELi16ELi1ELi2ELi16EEvPfS0_S0_iiiiiiiiiii_param_5];
	ld.param.u32 	%r40, [_Z23conv2d_update_gradInputILi16ELi16ELi1ELi2ELi16EEvPfS0_S0_iiiiiiiiiii_param_6];
	ld.param.u32 	%r34, [_Z23conv2d_update_gradInputILi16ELi16ELi1ELi2ELi16EEvPfS0_S0_iiiiiiiiiii_param_7];
	ld.param.u32 	%r41, [_Z23conv2d_update_gradInputILi16ELi16ELi1ELi2ELi16EEvPfS0_S0_iiiiiiiiiii_param_8];
	ld.param.u32 	%r35, [_Z23conv2d_update_gradInputILi16ELi16ELi1ELi2ELi16EEvPfS0_S0_iiiiiiiiiii_param_9];
	ld.param.u32 	%r42, [_Z23conv2d_update_gradInputILi16ELi16ELi1ELi2ELi16EEvPfS0_S0_iiiiiiiiiii_param_10];
	ld.param.u32 	%r36, [_Z23conv2d_update_gradInputILi16ELi16ELi1ELi2ELi16EEvPfS0_S0_iiiiiiiiiii_param_11];
	ld.param.u32 	%r37, [_Z23conv2d_update_gradInputILi16ELi16ELi1ELi2ELi16EEvPfS0_S0_iiiiiiiiiii_param_12];
	ld.param.u32 	%r38, [_Z23conv2d_update_gradInputILi16ELi16ELi1ELi2ELi16EEvPfS0_S0_iiiiiiiiiii_param_13];
	cvta.to.global.u64 	%rd1, %rd9;
	mul.lo.s32 	%r1, %r36, %r42;
	mul.lo.s32 	%r2, %r35, %r41;
	mul.lo.s32 	%r3, %r40, %r39;
	add.s32 	%r43, %r33, 31;
	shr.s32 	%r44, %r43, 31;
	shr.u32 	%r45, %r44, 27;
	add.s32 	%r46, %r43, %r45;
	shr.s32 	%r47, %r46, 5;
	mov.u32 	%r48, %ctaid.x;
	shl.b32 	%r49, %r48, 4;
	mov.u32 	%r50, %ctaid.y;
	div.u32 	%r51, %r50, %r47;
	mul.lo.s32 	%r52, %r51, %r47;
	sub.s32 	%r53, %r50, %r52;
	shl.b32 	%r4, %r53, 5;
	mov.u32 	%r5, %tid.y;
	mov.u32 	%r6, %tid.x;
	div.s32 	%r54, %r51, %r40;
	mul.lo.s32 	%r55, %r54, %r40;
	sub.s32 	%r56, %r51, %r55;
	sub.s32 	%r57, %r56, %r35;
	div.s32 	%r58, %r57, %r38;
	max.s32 	%r59, %r58, -1;
	not.b32 	%r60, %r59;
	add.s32 	%r61, %r59, 1;
	div.s32 	%r62, %r56, %r38;
	add.s32 	%r63, %r36, -1;
	min.s32 	%r64, %r62, %r63;
	sub.s32 	%r65, %r54, %r41;
	div.s32 	%r66, %r65, %r37;
	max.s32 	%r67, %r66, -1;
	div.s32 	%r68, %r54, %r37;
	add.s32 	%r69, %r42, -1;
	min.s32 	%r70, %r68, %r69;
	sub.s32 	%r71, %r64, %r61;
	add.s32 	%r7, %r71, 1;
	sub.s32 	%r72, %r70, %r67;
	mad.lo.s32 	%r8, %r72, %r71, %r72;
	mul.lo.s32 	%r9, %r8, %r34;
	and.b32  	%r10, %r6, 15;
	shr.u32 	%r73, %r6, 4;
	add.s32 	%r11, %r73, %r5;
	mul.lo.s32 	%r74, %r34, %r49;
	mad.lo.s32 	%r75, %r36, %r67, %r36;
	mad.lo.s32 	%r76, %r74, %r1, %r61;
	add.s32 	%r12, %r76, %r75;
	mad.lo.s32 	%r77, %r37, %r67, %r37;
	sub.s32 	%r78, %r54, %r77;
	mad.lo.s32 	%r79, %r4, %r2, %r56;
	mad.lo.s32 	%r80, %r38, %r60, %r79;
	mad.lo.s32 	%r13, %r78, %r35, %r80;
	add.s32 	%r81, %r49, %r6;
	mad.lo.s32 	%r82, %r33, %r81, %r5;
	add.s32 	%r83, %r82, %r4;
	mad.lo.s32 	%r84, %r83, %r3, %r51;
	cvt.u64.u32 	%rd2, %r84;
	bar.sync 	0;
	setp.lt.s32 	%p1, %r9, 1;
	mov.f32 	%f91, 0f00000000;
	mov.f32 	%f92, %f91;
	@%p1 bra 	$L__BB3_15;
	cvt.s64.s32 	%rd10, %r12;
	shl.b32 	%r86, %r10, 2;
	mov.u32 	%r87, _ZZ23conv2d_update_gradInputILi16ELi16ELi1ELi2ELi16EEvPfS0_S0_iiiiiiiiiiiE9shFilters;
	add.s32 	%r14, %r87, %r86;
	mul.lo.s32 	%r15, %r2, %r33;
	mul.lo.s32 	%r16, %r37, %r35;
	mul.lo.s32 	%r88, %r1, %r34;
	mul.lo.s32 	%r89, %r88, %r11;
	cvt.s64.s32 	%rd11, %r89;
	add.s64 	%rd3, %rd10, %rd11;
	mov.u32 	%r90, _ZZ23conv2d_update_gradInputILi16ELi16ELi1ELi2ELi16EEvPfS0_S0_iiiiiiiiiiiE10shGradOuts;
	mad.lo.s32 	%r17, %r6, 68, %r90;
	cvt.s64.s32 	%rd4, %r13;
	cvta.to.global.u64 	%rd5, %rd8;
	mov.b32 	%r117, 0;
	mov.f32 	%f91, 0f00000000;
$L__BB3_2:
	add.s32 	%r20, %r117, %r10;
	setp.lt.s32 	%p2, %r20, %r9;
	@%p2 bra 	$L__BB3_6;
	setp.gt.u32 	%p3, %r11, 31;
	@%p3 bra 	$L__BB3_14;
	shl.b32 	%r91, %r10, 2;
	mad.lo.s32 	%r92, %r11, 68, %r91;
	mov.u32 	%r93, _ZZ23conv2d_update_gradInputILi16ELi16ELi1ELi2ELi16EEvPfS0_S0_iiiiiiiiiiiE9shFilters;
	add.s32 	%r119, %r93, %r92;
	mov.u32 	%r120, %r11;
$L__BB3_5:
	mov.b32 	%r94, 0;
	st.shared.u32 	[%r119], %r94;
	add.s32 	%r30, %r120, 16;
	add.s32 	%r119, %r119, 1088;
	setp.lt.u32 	%p4, %r120, 16;
	mov.u32 	%r120, %r30;
	@%p4 bra 	$L__BB3_5;
	bra.uni 	$L__BB3_14;
$L__BB3_6:
	setp.gt.u32 	%p5, %r11, 31;
	div.s32 	%r22, %r20, %r8;
	mul.lo.s32 	%r95, %r22, %r8;
	sub.s32 	%r96, %r20, %r95;
	div.s32 	%r23, %r96, %r7;
	mul.lo.s32 	%r97, %r23, %r7;
	sub.s32 	%r24, %r96, %r97;
	@%p5 bra 	$L__BB3_12;
	mul.lo.s32 	%r98, %r24, %r38;
	mad.lo.s32 	%r99, %r16, %r23, %r98;
	mul.lo.s32 	%r100, %r15, %r22;
	sub.s32 	%r101, %r100, %r99;
	cvt.s64.s32 	%rd12, %r101;
	add.s64 	%rd6, %rd12, %rd4;
	mov.u32 	%r118, %r11;
$L__BB3_8:
	add.s32 	%r102, %r118, %r4;
	setp.ge.s32 	%p6, %r102, %r33;
	@%p6 bra 	$L__BB3_10;
	mul.lo.s32 	%r105, %r118, %r2;
	cvt.s64.s32 	%rd13, %r105;
	add.s64 	%rd14, %rd6, %rd13;
	shl.b64 	%rd15, %rd14, 2;
	add.s64 	%rd16, %rd5, %rd15;
	ld.global.f32 	%f9, [%rd16];
	mad.lo.s32 	%r106, %r118, 68, %r14;
	st.shared.f32 	[%r106], %f9;
	bra.uni 	$L__BB3_11;
$L__BB3_10:
	mad.lo.s32 	%r103, %r118, 68, %r14;
	mov.b32 	%r104, 0;
	st.shared.u32 	[%r103], %r104;
$L__BB3_11:
	add.s32 	%r26, %r118, 16;
	setp.lt.u32 	%p7, %r118, 16;
	mov.u32 	%r118, %r26;
	@%p7 bra 	$L__BB3_8;
$L__BB3_12:
	setp.gt.u32 	%p8, %r11, 15;
	mul.lo.s32 	%r107, %r22, %r1;
	mad.lo.s32 	%r108, %r23, %r36, %r107;
	add.s32 	%r27, %r108, %r24;
	@%p8 bra 	$L__BB3_14;
	ld.param.u64 	%rd28, [_Z23conv2d_update_gradInputILi16ELi16ELi1ELi2ELi16EEvPfS0_S0_iiiiiiiiiii_param_0];
	cvt.s64.s32 	%rd17, %r27;
	add.s64 	%rd18, %rd3, %rd17;
	cvta.to.global.u64 	%rd19, %rd28;
	shl.b64 	%rd20, %rd18, 2;
	add.s64 	%rd21, %rd19, %rd20;
	ld.global.f32 	%f10, [%rd21];
	mov.u32 	%r109, _ZZ23conv2d_update_gradInputILi16ELi16ELi1ELi2ELi16EEvPfS0_S0_iiiiiiiiiiiE10shGradOuts;
	mad.lo.s32 	%r110, %r11, 68, %r109;
	shl.b32 	%r111, %r10, 2;
	add.s32 	%r112, %r110, %r111;
	st.shared.f32 	[%r112], %f10;
$L__BB3_14:
	bar.sync 	0;
	ld.shared.f32 	%f11, [%r17];
	mov.u32 	%r113, _ZZ23conv2d_update_gradInputILi16ELi16ELi1ELi2ELi16EEvPfS0_S0_iiiiiiiiiiiE9shFilters;
	mad.lo.s32 	%r114, %r5, 68, %r113;
	ld.shared.f32 	%f12, [%r114];
	fma.rn.f32 	%f13, %f11, %f12, %f92;
	ld.shared.f32 	%f14, [%r114+1088];
	fma.rn.f32 	%f15, %f11, %f14, %f91;
	ld.shared.f32 	%f16, [%r17+4];
	ld.shared.f32 	%f17, [%r114+4];
	fma.rn.f32 	%f18, %f16, %f17, %f13;
	ld.shared.f32 	%f19, [%r114+1092];
	fma.rn.f32 	%f20, %f16, %f19, %f15;
	ld.shared.f32 	%f21, [%r17+8];
	ld.shared.f32 	%f22, [%r114+8];
	fma.rn.f32 	%f23, %f21, %f22, %f18;
	ld.shared.f32 	%f24, [%r114+1096];
	fma.rn.f32 	%f25, %f21, %f24, %f20;
	ld.shared.f32 	%f26, [%r17+12];
	ld.shared.f32 	%f27, [%r114+12];
	fma.rn.f32 	%f28, %f26, %f27, %f23;
	ld.shared.f32 	%f29, [%r114+1100];
	fma.rn.f32 	%f30, %f26, %f29, %f25;
	ld.shared.f32 	%f31, [%r17+16];
	ld.shared.f32 	%f32, [%r114+16];
	fma.rn.f32 	%f33, %f31, %f32, %f28;
	ld.shared.f32 	%f34, [%r114+1104];
	fma.rn.f32 	%f35, %f31, %f34, %f30;
	ld.shared.f32 	%f36, [%r17+20];
	ld.shared.f32 	%f37, [%r114+20];
	fma.rn.f32 	%f38, %f36, %f37, %f33;
	ld.shared.f32 	%f39, [%r114+1108];
	fma.rn.f32 	%f40, %f36, %f39, %f35;
	ld.shared.f32 	%f41, [%r17+24];
	ld.shared.f32 	%f42, [%r114+24];
	fma.rn.f32 	%f43, %f41, %f42, %f38;
	ld.shared.f32 	%f44, [%r114+1112];
	fma.rn.f32 	%f45, %f41, %f44, %f40;
	ld.shared.f32 	%f46, [%r17+28];
	ld.shared.f32 	%f47, [%r114+28];
	fma.rn.f32 	%f48, %f46, %f47, %f43;
	ld.shared.f32 	%f49, [%r114+1116];
	fma.rn.f32 	%f50, %f46, %f49, %f45;
	ld.shared.f32 	%f51, [%r17+32];
	ld.shared.f32 	%f52, [%r114+32];
	fma.rn.f32 	%f53, %f51, %f52, %f48;
	ld.shared.f32 	%f54, [%r114+1120];
	fma.rn.f32 	%f55, %f51, %f54, %f50;
	ld.shared.f32 	%f56, [%r17+36];
	ld.shared.f32 	%f57, [%r114+36];
	fma.rn.f32 	%f58, %f56, %f57, %f53;
	ld.shared.f32 	%f59, [%r114+1124];
	fma.rn.f32 	%f60, %f56, %f59, %f55;
	ld.shared.f32 	%f61, [%r17+40];
	ld.shared.f32 	%f62, [%r114+40];
	fma.rn.f32 	%f63, %f61, %f62, %f58;
	ld.shared.f32 	%f64, [%r114+1128];
	fma.rn.f32 	%f65, %f61, %f64, %f60;
	ld.shared.f32 	%f66, [%r17+44];
	ld.shared.f32 	%f67, [%r114+44];
	fma.rn.f32 	%f68, %f66, %f67, %f63;
	ld.shared.f32 	%f69, [%r114+1132];
	fma.rn.f32 	%f70, %f66, %f69, %f65;
	ld.shared.f32 	%f71, [%r17+48];
	ld.shared.f32 	%f72, [%r114+48];
	fma.rn.f32 	%f73, %f71, %f72, %f68;
	ld.shared.f32 	%f74, [%r114+1136];
	fma.rn.f32 	%f75, %f71, %f74, %f70;
	ld.shared.f32 	%f76, [%r17+52];
	ld.shared.f32 	%f77, [%r114+52];
	fma.rn.f32 	%f78, %f76, %f77, %f73;
	ld.shared.f32 	%f79, [%r114+1140];
	fma.rn.f32 	%f80, %f76, %f79, %f75;
	ld.shared.f32 	%f81, [%r17+56];
	ld.shared.f32 	%f82, [%r114+56];
	fma.rn.f32 	%f83, %f81, %f82, %f78;
	ld.shared.f32 	%f84, [%r114+1144];
	fma.rn.f32 	%f85, %f81, %f84, %f80;
	ld.shared.f32 	%f86, [%r17+60];
	ld.shared.f32 	%f87, [%r114+60];
	fma.rn.f32 	%f92, %f86, %f87, %f83;
	ld.shared.f32 	%f88, [%r114+1148];
	fma.rn.f32 	%f91, %f86, %f88, %f85;
	bar.sync 	0;
	add.s32 	%r117, %r117, 16;
	setp.lt.s32 	%p9, %r117, %r9;
	@%p9 bra 	$L__BB3_2;
$L__BB3_15:
	add.s32 	%r18, %r4, %r5;
	setp.lt.u32 	%p10, %r18, %r33;
	@%p10 bra 	$L__BB3_16;
	bra.uni 	$L__BB3_17;
$L__BB3_16:
	shl.b64 	%rd22, %rd2, 2;
	add.s64 	%rd23, %rd1, %rd22;
	st.global.f32 	[%rd23], %f92;
$L__BB3_17:
	add.s32 	%r115, %r18, 16;
	setp.ge.u32 	%p11, %r115, %r33;
	@%p11 bra 	$L__BB3_19;
	shl.b32 	%r116, %r3, 4;
	cvt.s64.s32 	%rd24, %r116;
	add.s64 	%rd25, %rd24, %rd2;
	shl.b64 	%rd26, %rd25, 2;
	add.s64 	%rd27, %rd1, %rd26;
	st.global.f32 	[%rd27], %f91;
$L__BB3_19:
	ret;

}
	// .globl	_Z23conv2d_update_gradInputILi16ELi16ELi2ELi2ELi16EEvPfS0_S0_iiiiiiiiiii
.visible .entry _Z23conv2d_update_gradInputILi16ELi16ELi2ELi2ELi16EEvPfS0_S0_iiiiiiiiiii(
	.param .u64 .ptr .align 1 _Z23conv2d_update_gradInputILi16ELi16ELi2ELi2ELi16EEvPfS0_S0_iiiiiiiiiii_param_0,
	.param .u64 .ptr .align 1 _Z23conv2d_update_gradInputILi16ELi16ELi2ELi2ELi16EEvPfS0_S0_iiiiiiiiiii_param_1,
	.param .u64 .ptr .align 1 _Z23conv2d_update_gradInputILi16ELi16ELi2ELi2ELi16EEvPfS0_S0_iiiiiiiiiii_param_2,
	.param .u32 _Z23conv2d_update_gradInputILi16ELi16ELi2ELi2ELi16EEvPfS0_S0_iiiiiiiiiii_param_3,
	.param .u32 _Z23conv2d_update_gradInputILi16ELi16ELi2ELi2ELi16EEvPfS0_S0_iiiiiiiiiii_param_4,
	.param .u32 _Z23conv2d_update_gradInputILi16ELi16ELi2ELi2ELi16EEvPfS0_S0_iiiiiiiiiii_param_5,
	.param .u32 _Z23conv2d_update_gradInputILi16ELi16ELi2ELi2ELi16EEvPfS0_S0_iiiiiiiiiii_param_6,
	.param .u32 _Z23conv2d_update_gradInputILi16ELi16ELi2ELi2ELi16EEvPfS0_S0_iiiiiiiiiii_param_7,
	.param .u32 _Z23conv2d_update_gradInputILi16ELi16ELi2ELi2ELi16EEvPfS0_S0_iiiiiiiiiii_param_8,
	.param .u32 _Z23conv2d_update_gradInputILi16ELi16ELi2ELi2ELi16EEvPfS0_S0_iiiiiiiiiii_param_9,
	.param .u32 _Z23conv2d_update_gradInputILi16ELi16ELi2ELi2ELi16EEvPfS0_S0_iiiiiiiiiii_param_10,
	.param .u32 _Z23conv2d_update_gradInputILi16ELi16ELi2ELi2ELi16EEvPfS0_S0_iiiiiiiiiii_param_11,
	.param .u32 _Z23conv2d_update_gradInputILi16ELi16ELi2ELi2ELi16EEvPfS0_S0_iiiiiiiiiii_param_12,
	.param .u32 _Z23conv2d_update_gradInputILi16ELi16ELi2ELi2ELi16EEvPfS0_S0_iiiiiiiiiii_param_13
)
{
	.reg .pred 	%p<13>;
	.reg .b32 	%r<129>;
	.reg .b32 	%f<149>;
	.reg .b64 	%rd<36>;
	// demoted variable
	.shared .align 4 .b8 _ZZ23conv2d_update_gradInputILi16ELi16ELi2ELi2ELi16EEvPfS0_S0_iiiiiiiiiiiE9shFilters[2176];
	// demoted variable
	.shared .align 4 .b8 _ZZ23conv2d_update_gradInputILi16ELi16ELi2ELi2ELi16EEvPfS0_S0_iiiiiiiiiiiE10shGradOuts[2176];
	ld.param.u64 	%rd10, [_Z23conv2d_update_gradInputILi16ELi16ELi2ELi2ELi16EEvPfS0_S0_iiiiiiiiiii_param_2];
	ld.param.u32 	%r34, [_Z23conv2d_update_gradInputILi16ELi16ELi2ELi2ELi16EEvPfS0_S0_iiiiiiiiiii_param_4];
	ld.param.u32 	%r40, [_Z23conv2d_update_gradInputILi16ELi16ELi2ELi2ELi16EEvPfS0_S0_iiiiiiiiiii_param_5];
	ld.param.u32 	%r41, [_Z23conv2d_update_gradInputILi16ELi16ELi2ELi2ELi16EEvPfS0_S0_iiiiiiiiiii_param_6];
	ld.param.u32 	%r35, [_Z23conv2d_update_gradInputILi16ELi16ELi2ELi2ELi16EEvPfS0_S0_iiiiiiiiiii_param_7];
	ld.param.u32 	%r42, [_Z23conv2d_update_gradInputILi16ELi16ELi2ELi2ELi16EEvPfS0_S0_iiiiiiiiiii_param_8];
	ld.param.u32 	%r36, [_Z23conv2d_update_gradInputILi16ELi16ELi2ELi2ELi16EEvPfS0_S0_iiiiiiiiiii_param_9];
	ld.param.u32 	%r43, [_Z23conv2d_update_gradInputILi16ELi16ELi2ELi2ELi16EEvPfS0_S0_iiiiiiiiiii_param_10];
	ld.param.u32 	%r37, [_Z23conv2d_update_gradInputILi16ELi16ELi2ELi2ELi16EEvPfS0_S0_iiiiiiiiiii_param_11];
	ld.param.u32 	%r38, [_Z23conv2d_update_gradInputILi16ELi16ELi2ELi2ELi16EEvPfS0_S0_iiiiiiiiiii_param_12];
	ld.param.u32 	%r39, [_Z23conv2d_update_gradInputILi16ELi16ELi2ELi2ELi16EEvPfS0_S0_iiiiiiiiiii_param_13];
	cvta.to.global.u64 	%rd1, %rd10;
	mul.lo.s32 	%r1, %r37, %r43;
	mul.lo.s32 	%r2, %r36, %r42;
	mul.lo.s32 	%r3, %r41, %r40;
	add.s32 	%r44, %r34, 31;
	shr.s32 	%r45, %r44, 31;
	shr.u32 	%r46, %r45, 27;
	add.s32 	%r47, %r44, %r46;
	shr.s32 	%r48, %r47, 5;
	mov.u32 	%r49, %ctaid.x;
	shl.b32 	%r50, %r49, 5;
	mov.u32 	%r51, %ctaid.y;
	div.u32 	%r52, %r51, %r48;
	mul.lo.s32 	%r53, %r52, %r48;
	sub.s32 	%r54, %r51, %r53;
	shl.b32 	%r4, %r54, 5;
	mov.u32 	%r5, %tid.y;
	mov.u32 	%r6, %tid.x;
	div.s32 	%r55, %r52, %r41;
	mul.lo.s32 	%r56, %r55, %r41;
	sub.s32 	%r57, %r52, %r56;
	sub.s32 	%r58, %r57, %r36;
	div.s32 	%r59, %r58, %r39;
	max.s32 	%r60, %r59, -1;
	not.b32 	%r61, %r60;
	add.s32 	%r62, %r60, 1;
	div.s32 	%r63, %r57, %r39;
	add.s32 	%r64, %r37, -1;
	min.s32 	%r65, %r63, %r64;
	sub.s32 	%r66, %r55, %r42;
	div.s32 	%r67, %r66, %r38;
	max.s32 	%r68, %r67, -1;
	div.s32 	%r69, %r55, %r38;
	add.s32 	%r70, %r43, -1;
	min.s32 	%r71, %r69, %r70;
	sub.s32 	%r72, %r65, %r62;
	add.s32 	%r7, %r72, 1;
	sub.s32 	%r73, %r71, %r68;
	mad.lo.s32 	%r8, %r73, %r72, %r73;
	mul.lo.s32 	%r9, %r8, %r35;
	and.b32  	%r10, %r6, 15;
	shr.u32 	%r74, %r6, 4;
	add.s32 	%r11, %r74, %r5;
	mul.lo.s32 	%r75, %r35, %r50;
	mad.lo.s32 	%r76, %r37, %r68, %r37;
	mad.lo.s32 	%r77, %r75, %r1, %r62;
	add.s32 	%r78, %r77, %r76;
	cvt.s64.s32 	%rd2, %r78;
	mad.lo.s32 	%r79, %r38, %r68, %r38;
	sub.s32 	%r80, %r55, %r79;
	mad.lo.s32 	%r81, %r4, %r2, %r57;
	mad.lo.s32 	%r82, %r39, %r61, %r81;
	mad.lo.s32 	%r12, %r80, %r36, %r82;
	add.s32 	%r83, %r50, %r6;
	mad.lo.s32 	%r84, %r34, %r83, %r5;
	add.s32 	%r85, %r84, %r4;
	mad.lo.s32 	%r86, %r85, %r3, %r52;
	cvt.u64.u32 	%rd3, %r86;
	bar.sync 	0;
	setp.lt.s32 	%p1, %r9, 1;
	mov.f32 	%f145, 0f00000000;
	mov.f32 	%f146, %f145;
	mov.f32 	%f147, %f145;
	mov.f32 	%f148, %f145;
	@%p1 bra 	$L__BB4_16;
	shl.b32 	%r88, %r10, 2;
	mov.u32 	%r89, _ZZ23conv2d_update_gradInputILi16ELi16ELi2ELi2ELi16EEvPfS0_S0_iiiiiiiiiiiE9shFilters;
	add.s32 	%r13, %r89, %r88;
	mul.lo.s32 	%r14, %r38, %r36;
	mul.lo.s32 	%r15, %r1, %r35;
	mov.u32 	%r90, _ZZ23conv2d_update_gradInputILi16ELi16ELi2ELi2ELi16EEvPfS0_S0_iiiiiiiiiiiE10shGradOuts;
	mad.lo.s32 	%r91, %r6, 68, %r90;
	add.s32 	%r16, %r91, 60;
	cvt.s64.s32 	%rd4, %r12;
	mov.b32 	%r124, 0;
	mov.f32 	%f145, 0f00000000;
$L__BB4_2:
	add.s32 	%r20, %r124, %r10;
	setp.lt.s32 	%p2, %r20, %r9;
	@%p2 bra 	$L__BB4_6;
	setp.gt.u32 	%p3, %r11, 31;
	@%p3 bra 	$L__BB4_15;
	shl.b32 	%r92, %r10, 2;
	mad.lo.s32 	%r93, %r11, 68, %r92;
	mov.u32 	%r94, _ZZ23conv2d_update_gradInputILi16ELi16ELi2ELi2ELi16EEvPfS0_S0_iiiiiiiiiiiE9shFilters;
	add.s32 	%r127, %r94, %r93;
	mov.u32 	%r128, %r11;
$L__BB4_5:
	mov.b32 	%r95, 0;
	st.shared.u32 	[%r127], %r95;
	add.s32 	%r31, %r128, 16;
	add.s32 	%r127, %r127, 1088;
	setp.lt.u32 	%p4, %r128, 16;
	mov.u32 	%r128, %r31;
	@%p4 bra 	$L__BB4_5;
	bra.uni 	$L__BB4_15;
$L__BB4_6:
	setp.gt.u32 	%p5, %r11, 31;
	div.s32 	%r22, %r20, %r8;
	mul.lo.s32 	%r96, %r22, %r8;
	sub.s32 	%r97, %r20, %r96;
	div.s32 	%r23, %r97, %r7;
	mul.lo.s32 	%r98, %r23, %r7;
	sub.s32 	%r24, %r97, %r98;
	@%p5 bra 	$L__BB4_12;
	mul.lo.s32 	%r99, %r24, %r39;
	mad.lo.s32 	%r100, %r14, %r23, %r99;
	mul.lo.s32 	%r101, %r2, %r34;
	mul.lo.s32 	%r102, %r101, %r22;
	sub.s32 	%r103, %r102, %r100;
	cvt.s64.s32 	%rd11, %r103;
	add.s64 	%rd5, %rd11, %rd4;
	mov.u32 	%r125, %r11;
$L__BB4_8:
	add.s32 	%r104, %r125, %r4;
	setp.ge.s32 	%p6, %r104, %r34;
	@%p6 bra 	$L__BB4_10;
	ld.param.u64 	%rd35, [_Z23conv2d_update_gradInputILi16ELi16ELi2ELi2ELi16EEvPfS0_S0_iiiiiiiiiii_param_1];
	mul.lo.s32 	%r107, %r125, %r2;
	cvt.s64.s32 	%rd12, %r107;
	add.s64 	%rd13, %rd5, %rd12;
	cvta.to.global.u64 	%rd14, %rd35;
	shl.b64 	%rd15, %rd13, 2;
	add.s64 	%rd16, %rd14, %rd15;
	ld.global.f32 	%f15, [%rd16];
	mad.lo.s32 	%r108, %r125, 68, %r13;
	st.shared.f32 	[%r108], %f15;
	bra.uni 	$L__BB4_11;
$L__BB4_10:
	mad.lo.s32 	%r105, %r125, 68, %r13;
	mov.b32 	%r106, 0;
	st.shared.u32 	[%r105], %r106;
$L__BB4_11:
	add.s32 	%r26, %r125, 16;
	setp.lt.u32 	%p7, %r125, 16;
	mov.u32 	%r125, %r26;
	@%p7 bra 	$L__BB4_8;
$L__BB4_12:
	mul.lo.s32 	%r109, %r22, %r1;
	mad.lo.s32 	%r110, %r23, %r37, %r109;
	add.s32 	%r111, %r110, %r24;
	cvt.s64.s32 	%rd6, %r111;
	@%p5 bra 	$L__BB4_15;
	add.s64 	%rd7, %rd6, %rd2;
	mov.u32 	%r126, %r11;
$L__BB4_14:
	ld.param.u64 	%rd34, [_Z23conv2d_update_gradInputILi16ELi16ELi2ELi2ELi16EEvPfS0_S0_iiiiiiiiiii_param_0];
	mul.lo.s32 	%r112, %r15, %r126;
	cvt.s64.s32 	%rd17, %r112;
	add.s64 	%rd18, %rd7, %rd17;
	cvta.to.global.u64 	%rd19, %rd34;
	shl.b64 	%rd20, %rd18, 2;
	add.s64 	%rd21, %rd19, %rd20;
	ld.global.f32 	%f16, [%rd21];
	shl.b32 	%r113, %r10, 2;
	mov.u32 	%r114, _ZZ23conv2d_update_gradInputILi16ELi16ELi2ELi2ELi16EEvPfS0_S0_iiiiiiiiiiiE10shGradOuts;
	add.s32 	%r115, %r114, %r113;
	mad.lo.s32 	%r116, %r126, 68, %r115;
	st.shared.f32 	[%r116], %f16;
	add.s32 	%r28, %r126, 16;
	setp.lt.u32 	%p9, %r126, 16;
	mov.u32 	%r126, %r28;
	@%p9 bra 	$L__BB4_14;
$L__BB4_15:
	bar.sync 	0;
	ld.shared.f32 	%f17, [%r16+-60];
	mov.u32 	%r117, _ZZ23conv2d_update_gradInputILi16ELi16ELi2ELi2ELi16EEvPfS0_S0_iiiiiiiiiiiE9shFilters;
	mad.lo.s32 	%r118, %r5, 68, %r117;
	ld.shared.f32 	%f18, [%r118];
	fma.rn.f32 	%f19, %f17, %f18, %f148;
	ld.shared.f32 	%f20, [%r118+1088];
	fma.rn.f32 	%f21, %f17, %f20, %f146;
	ld.shared.f32 	%f22, [%r16+1028];
	fma.rn.f32 	%f23, %f22, %f18, %f147;
	fma.rn.f32 	%f24, %f22, %f20, %f145;
	ld.shared.f32 	%f25, [%r16+-56];
	ld.shared.f32 	%f26, [%r118+4];
	fma.rn.f32 	%f27, %f25, %f26, %f19;
	ld.shared.f32 	%f28, [%r118+1092];
	fma.rn.f32 	%f29, %f25, %f28, %f21;
	ld.shared.f32 	%f30, [%r16+1032];
	fma.rn.f32 	%f31, %f30, %f26, %f23;
	fma.rn.f32 	%f32, %f30, %f28, %f24;
	ld.shared.f32 	%f33, [%r16+-52];
	ld.shared.f32 	%f34, [%r118+8];
	fma.rn.f32 	%f35, %f33, %f34, %f27;
	ld.shared.f32 	%f36, [%r118+1096];
	fma.rn.f32 	%f37, %f33, %f36, %f29;
	ld.shared.f32 	%f38, [%r16+1036];
	fma.rn.f32 	%f39, %f38, %f34, %f31;
	fma.rn.f32 	%f40, %f38, %f36, %f32;
	ld.shared.f32 	%f41, [%r16+-48];
	ld.shared.f32 	%f42, [%r118+12];
	fma.rn.f32 	%f43, %f41, %f42, %f35;
	ld.shared.f32 	%f44, [%r118+1100];
	fma.rn.f32 	%f45, %f41, %f44, %f37;
	ld.shared.f32 	%f46, [%r16+1040];
	fma.rn.f32 	%f47, %f46, %f42, %f39;
	fma.rn.f32 	%f48, %f46, %f44, %f40;
	ld.shared.f32 	%f49, [%r16+-44];
	ld.shared.f32 	%f50, [%r118+16];
	fma.rn.f32 	%f51, %f49, %f50, %f43;
	ld.shared.f32 	%f52, [%r118+1104];
	fma.rn.f32 	%f53, %f49, %f52, %f45;
	ld.shared.f32 	%f54, [%r16+1044];
	fma.rn.f32 	%f55, %f54, %f50, %f47;
	fma.rn.f32 	%f56, %f54, %f52, %f48;
	ld.shared.f32 	%f57, [%r16+-40];
	ld.shared.f32 	%f58, [%r118+20];
	fma.rn.f32 	%f59, %f57, %f58, %f51;
	ld.shared.f32 	%f60, [%r118+1108];
	fma.rn.f32 	%f61, %f57, %f60, %f53;
	ld.shared.f32 	%f62, [%r16+1048];
	fma.rn.f32 	%f63, %f62, %f58, %f55;
	fma.rn.f32 	%f64, %f62, %f60, %f56;
	ld.shared.f32 	%f65, [%r16+-36];
	ld.shared.f32 	%f66, [%r118+24];
	fma.rn.f32 	%f67, %f65, %f66, %f59;
	ld.shared.f32 	%f68, [%r118+1112];
	fma.rn.f32 	%f69, %f65, %f68, %f61;
	ld.shared.f32 	%f70, [%r16+1052];
	fma.rn.f32 	%f71, %f70, %f66, %f63;
	fma.rn.f32 	%f72, %f70, %f68, %f64;
	ld.shared.f32 	%f73, [%r16+-32];
	ld.shared.f32 	%f74, [%r118+28];
	fma.rn.f32 	%f75, %f73, %f74, %f67;
	ld.shared.f32 	%f76, [%r118+1116];
	fma.rn.f32 	%f77, %f73, %f76, %f69;
	ld.shared.f32 	%f78, [%r16+1056];
	fma.rn.f32 	%f79, %f78, %f74, %f71;
	fma.rn.f32 	%f80, %f78, %f76, %f72;
	ld.shared.f32 	%f81, [%r16+-28];
	ld.shared.f32 	%f82, [%r118+32];
	fma.rn.f32 	%f83, %f81, %f82, %f75;
	ld.shared.f32 	%f84, [%r118+1120];
	fma.rn.f32 	%f85, %f81, %f84, %f77;
	ld.shared.f32 	%f86, [%r16+1060];
	fma.rn.f32 	%f87, %f86, %f82, %f79;
	fma.rn.f32 	%f88, %f86, %f84, %f80;
	ld.shared.f32 	%f89, [%r16+-24];
	ld.shared.f32 	%f90, [%r118+36];
	fma.rn.f32 	%f91, %f89, %f90, %f83;
	ld.shared.f32 	%f92, [%r118+1124];
	fma.rn.f32 	%f93, %f89, %f92, %f85;
	ld.shared.f32 	%f94, [%r16+1064];
	fma.rn.f32 	%f95, %f94, %f90, %f87;
	fma.rn.f32 	%f96, %f94, %f92, %f88;
	ld.shared.f32 	%f97, [%r16+-20];
	ld.shared.f32 	%f98, [%r118+40];
	fma.rn.f32 	%f99, %f97, %f98, %f91;
	ld.shared.f32 	%f100, [%r118+1128];
	fma.rn.f32 	%f101, %f97, %f100, %f93;
	ld.shared.f32 	%f102, [%r16+1068];
	fma.rn.f32 	%f103, %f102, %f98, %f95;
	fma.rn.f32 	%f104, %f102, %f100, %f96;
	ld.shared.f32 	%f105, [%r16+-16];
	ld.shared.f32 	%f106, [%r118+44];
	fma.rn.f32 	%f107, %f105, %f106, %f99;
	ld.shared.f32 	%f108, [%r118+1132];
	fma.rn.f32 	%f109, %f105, %f108, %f101;
	ld.shared.f32 	%f110, [%r16+1072];
	fma.rn.f32 	%f111, %f110, %f106, %f103;
	fma.rn.f32 	%f112, %f110, %f108, %f104;
	ld.shared.f32 	%f113, [%r16+-12];
	ld.shared.f32 	%f114, [%r118+48];
	fma.rn.f32 	%f115, %f113, %f114, %f107;
	ld.shared.f32 	%f116, [%r118+1136];
	fma.rn.f32 	%f117, %f113, %f116, %f109;
	ld.shared.f32 	%f118, [%r16+1076];
	fma.rn.f32 	%f119, %f118, %f114, %f111;
	fma.rn.f32 	%f120, %f118, %f116, %f112;
	ld.shared.f32 	%f121, [%r16+-8];
	ld.shared.f32 	%f122, [%r118+52];
	fma.rn.f32 	%f123, %f121, %f122, %f115;
	ld.shared.f32 	%f124, [%r118+1140];
	fma.rn.f32 	%f125, %f121, %f124, %f117;
	ld.shared.f32 	%f126, [%r16+1080];
	fma.rn.f32 	%f127, %f126, %f122, %f119;
	fma.rn.f32 	%f128, %f126, %f124, %f120;
	ld.shared.f32 	%f129, [%r16+-4];
	ld.shared.f32 	%f130, [%r118+56];
	fma.rn.f32 	%f131, %f129, %f130, %f123;
	ld.shared.f32 	%f132, [%r118+1144];
	fma.rn.f32 	%f133, %f129, %f132, %f125;
	ld.shared.f32 	%f134, [%r16+1084];
	fma.rn.f32 	%f135, %f134, %f130, %f127;
	fma.rn.f32 	%f136, %f134, %f132, %f128;
	ld.shared.f32 	%f137, [%r16];
	ld.shared.f32 	%f138, [%r118+60];
	fma.rn.f32 	%f148, %f137, %f138, %f131;
	ld.shared.f32 	%f139, [%r118+1148];
	fma.rn.f32 	%f146, %f137, %f139, %f133;
	ld.shared.f32 	%f140, [%r16+1088];
	fma.rn.f32 	%f147, %f140, %f138, %f135;
	fma.rn.f32 	%f145, %f140, %f139, %f136;
	bar.sync 	0;
	add.s32 	%r124, %r124, 16;
	setp.lt.s32 	%p10, %r124, %r9;
	@%p10 bra 	$L__BB4_2;
$L__BB4_16:
	add.s32 	%r17, %r4, %r5;
	shl.b32 	%r18, %r34, 4;
	setp.lt.u32 	%p11, %r17, %r34;
	@%p11 bra 	$L__BB4_17;
	bra.uni 	$L__BB4_18;
$L__BB4_17:
	shl.b64 	%rd22, %rd3, 2;
	add.s64 	%rd23, %rd1, %rd22;
	st.global.f32 	[%rd23], %f148;
	mul.lo.s32 	%r119, %r18, %r3;
	mul.wide.s32 	%rd24, %r119, 4;
	add.s64 	%rd25, %rd23, %rd24;
	st.global.f32 	[%rd25], %f147;
$L__BB4_18:
	add.s32 	%r120, %r17, 16;
	setp.ge.u32 	%p12, %r120, %r34;
	@%p12 bra 	$L__BB4_20;
	shl.b32 	%r121, %r3, 4;
	cvt.s64.s32 	%rd26, %r121;
	add.s64 	%rd27, %rd26, %rd3;
	shl.b64 	%rd28, %rd27, 2;
	add.s64 	%rd29, %rd1, %rd28;
	st.global.f32 	[%rd29], %f146;
	add.s32 	%r122, %r18, 16;
	mul.lo.s32 	%r123, %r122, %r3;
	cvt.s64.s32 	%rd30, %r123;
	add.s64 	%rd31, %rd30, %rd3;
	shl.b64 	%rd32, %rd31, 2;
	add.s64 	%rd33, %rd1, %rd32;
	st.global.f32 	[%rd33], %f145;
$L__BB4_20:
	ret;

}
	// .globl	_Z23conv2d_update_gradInputILi16ELi16ELi4ELi2ELi16EEvPfS0_S0_iiiiiiiiiii
.visible .entry _Z23conv2d_update_gradInputILi16ELi16ELi4ELi2ELi16EEvPfS0_S0_iiiiiiiiiii(
	.param .u64 .ptr .align 1 _Z23conv2d_update_gradInputILi16ELi16ELi4ELi2ELi16EEvPfS0_S0_iiiiiiiiiii_param_0,
	.param .u64 .ptr .align 1 _Z23conv2d_update_gradInputILi16ELi16ELi4ELi2ELi16EEvPfS0_S0_iiiiiiiiiii_param_1,
	.param .u64 .ptr .align 1 _Z23conv2d_update_gradInputILi16ELi16ELi4ELi2ELi16EEvPfS0_S0_iiiiiiiiiii_param_2,
	.param .u32 _Z23conv2d_update_gradInputILi16ELi16ELi4ELi2ELi16EEvPfS0_S0_iiiiiiiiiii_param_3,
	.param .u32 _Z23conv2d_update_gradInputILi16ELi16ELi4ELi2ELi16EEvPfS0_S0_iiiiiiiiiii_param_4,
	.param .u32 _Z23conv2d_update_gradInputILi16ELi16ELi4ELi2ELi16EEvPfS0_S0_iiiiiiiiiii_param_5,
	.param .u32 _Z23conv2d_update_gradInputILi16ELi16ELi4ELi2ELi16EEvPfS0_S0_iiiiiiiiiii_param_6,
	.param .u32 _Z23conv2d_update_gradInputILi16ELi16ELi4ELi2ELi16EEvPfS0_S0_iiiiiiiiiii_param_7,
	.param .u32 _Z23conv2d_update_gradInputILi16ELi16ELi4ELi2ELi16EEvPfS0_S0_iiiiiiiiiii_param_8,
	.param .u32 _Z23conv2d_update_gradInputILi16ELi16ELi4ELi2ELi16EEvPfS0_S0_iiiiiiiiiii_param_9,
	.param .u32 _Z23conv2d_update_gradInputILi16ELi16ELi4ELi2ELi16EEvPfS0_S0_iiiiiiiiiii_param_10,
	.param .u32 _Z23conv2d_update_gradInputILi16ELi16ELi4ELi2ELi16EEvPfS0_S0_iiiiiiiiiii_param_11,
	.param .u32 _Z23conv2d_update_gradInputILi16ELi16ELi4ELi2ELi16EEvPfS0_S0_iiiiiiiiiii_param_12,
	.param .u32 _Z23conv2d_update_gradInputILi16ELi16ELi4ELi2ELi16EEvPfS0_S0_iiiiiiiiiii_param_13
)
{
	.reg .pred 	%p<13>;
	.reg .b32 	%r<137>;
	.reg .b32 	%f<261>;
	.reg .b64 	%rd<46>;
	// demoted variable
	.shared .align 4 .b8 _ZZ23conv2d_update_gradInputILi16ELi16ELi4ELi2ELi16EEvPfS0_S0_iiiiiiiiiiiE9shFilters[2176];
	// demoted variable
	.shared .align 4 .b8 _ZZ23conv2d_update_gradInputILi16ELi16ELi4ELi2ELi16EEvPfS0_S0_iiiiiiiiiiiE10shGradOuts[4352];
	ld.param.u64 	%rd10, [_Z23conv2d_update_gradInputILi16ELi16ELi4ELi2ELi16EEvPfS0_S0_iiiiiiiiiii_param_0];
	ld.param.u64 	%rd11, [_Z23conv2d_update_gradInputILi16ELi16ELi4ELi2ELi16EEvPfS0_S0_iiiiiiiiiii_param_1];
	ld.param.u64 	%rd12, [_Z23conv2d_update_gradInputILi16ELi16ELi4ELi2ELi16EEvPfS0_S0_iiiiiiiiiii_param_2];
	ld.param.u32 	%r34, [_Z23conv2d_update_gradInputILi16ELi16ELi4ELi2ELi16EEvPfS0_S0_iiiiiiiiiii_param_4];
	ld.param.u32 	%r40, [_Z23conv2d_update_gradInputILi16ELi16ELi4ELi2ELi16EEvPfS0_S0_iiiiiiiiiii_param_5];
	ld.param.u32 	%r41, [_Z23conv2d_update_gradInputILi16ELi16ELi4ELi2ELi16EEvPfS0_S0_iiiiiiiiiii_param_6];
	ld.param.u32 	%r35, [_Z23conv2d_update_gradInputILi16ELi16ELi4ELi2ELi16EEvPfS0_S0_iiiiiiiiiii_param_7];
	ld.param.u32 	%r42, [_Z23conv2d_update_gradInputILi16ELi16ELi4ELi2ELi16EEvPfS0_S0_iiiiiiiiiii_param_8];
	ld.param.u32 	%r36, [_Z23conv2d_update_gradInputILi16ELi16ELi4ELi2ELi16EEvPfS0_S0_iiiiiiiiiii_param_9];
	ld.param.u32 	%r43, [_Z23conv2d_update_gradInputILi16ELi16ELi4ELi2ELi16EEvPfS0_S0_iiiiiiiiiii_param_10];
	ld.param.u32 	%r37, [_Z23conv2d_update_gradInputILi16ELi16ELi4ELi2ELi16EEvPfS0_S0_iiiiiiiiiii_param_11];
	ld.param.u32 	%r38, [_Z23conv2d_update_gradInputILi16ELi16ELi4ELi2ELi16EEvPfS0_S0_iiiiiiiiiii_param_12];
	ld.param.u32 	%r39, [_Z23conv2d_update_gradInputILi16ELi16ELi4ELi2ELi16EEvPfS0_S0_iiiiiiiiiii_param_13];
	cvta.to.global.u64 	%rd1, %rd12;
	mul.lo.s32 	%r1, %r37, %r43;
	mul.lo.s32 	%r2, %r36, %r42;
	mul.lo.s32 	%r3, %r41, %r40;
	add.s32 	%r44, %r34, 31;
	shr.s32 	%r45, %r44, 31;
	shr.u32 	%r46, %r45, 27;
	add.s32 	%r47, %r44, %r46;
	shr.s32 	%r48, %r47, 5;
	mov.u32 	%r49, %ctaid.x;
	shl.b32 	%r50, %r49, 6;
	mov.u32 	%r51, %ctaid.y;
	div.u32 	%r52, %r51, %r48;
	mul.lo.s32 	%r53, %r52, %r48;
	sub.s32 	%r54, %r51, %r53;
	shl.b32 	%r4, %r54, 5;
	mov.u32 	%r5, %tid.y;
	mov.u32 	%r6, %tid.x;
	div.s32 	%r55, %r52, %r41;
	mul.lo.s32 	%r56, %r55, %r41;
	sub.s32 	%r57, %r52, %r56;
	sub.s32 	%r58, %r57, %r36;
	div.s32 	%r59, %r58, %r39;
	max.s32 	%r60, %r59, -1;
	not.b32 	%r61, %r60;
	add.s32 	%r62, %r60, 1;
	div.s32 	%r63, %r57, %r39;
	add.s32 	%r64, %r37, -1;
	min.s32 	%r65, %r63, %r64;
	sub.s32 	%r66, %r55, %r42;
	div.s32 	%r67, %r66, %r38;
	max.s32 	%r68, %r67, -1;
	div.s32 	%r69, %r55, %r38;
	add.s32 	%r70, %r43, -1;
	min.s32 	%r71, %r69, %r70;
	sub.s32 	%r72, %r65, %r62;
	add.s32 	%r7, %r72, 1;
	sub.s32 	%r73, %r71, %r68;
	mad.lo.s32 	%r8, %r73, %r72, %r73;
	mul.lo.s32 	%r9, %r8, %r35;
	and.b32  	%r10, %r6, 15;
	shr.u32 	%r74, %r6, 4;
	add.s32 	%r11, %r74, %r5;
	mul.lo.s32 	%r75, %r35, %r50;
	mad.lo.s32 	%r76, %r37, %r68, %r37;
	mad.lo.s32 	%r77, %r75, %r1, %r62;
	add.s32 	%r78, %r77, %r76;
	cvt.s64.s32 	%rd2, %r78;
	mad.lo.s32 	%r79, %r38, %r68, %r38;
	sub.s32 	%r80, %r55, %r79;
	mad.lo.s32 	%r81, %r4, %r2, %r57;
	mad.lo.s32 	%r82, %r39, %r61, %r81;
	mad.lo.s32 	%r12, %r80, %r36, %r82;
	add.s32 	%r83, %r50, %r6;
	mad.lo.s32 	%r84, %r34, %r83, %r5;
	add.s32 	%r85, %r84, %r4;
	mad.lo.s32 	%r86, %r85, %r3, %r52;
	cvt.u64.u32 	%rd3, %r86;
	bar.sync 	0;
	setp.lt.s32 	%p1, %r9, 1;
	mov.f32 	%f253, 0f00000000;
	mov.f32 	%f254, %f253;
	mov.f32 	%f255, %f253;
	mov.f32 	%f256, %f253;
	mov.f32 	%f257, %f253;
	mov.f32 	%f258, %f253;
	mov.f32 	%f259, %f253;
	mov.f32 	%f260, %f253;
	@%p1 bra 	$L__BB5_16;
	shl.b32 	%r88, %r10, 2;
	mov.u32 	%r89, _ZZ23conv2d_update_gradInputILi16ELi16ELi4ELi2ELi16EEvPfS0_S0_iiiiiiiiiiiE9shFilters;
	add.s32 	%r13, %r89, %r88;
	mul.lo.s32 	%r14, %r38, %r36;
	mul.lo.s32 	%r15, %r1, %r35;
	mov.u32 	%r90, _ZZ23conv2d_update_gradInputILi16ELi16ELi4ELi2ELi16EEvPfS0_S0_iiiiiiiiiiiE10shGradOuts;
	mad.lo.s32 	%r91, %r6, 68, %r90;
	add.s32 	%r16, %r91, 60;
	cvt.s64.s32 	%rd4, %r12;
	cvta.to.global.u64 	%rd5, %rd10;
	cvta.to.global.u64 	%rd6, %rd11;
	mov.b32 	%r132, 0;
	mov.f32 	%f253, 0f00000000;
$L__BB5_2:
	add.s32 	%r20, %r132, %r10;
	setp.lt.s32 	%p2, %r20, %r9;
	@%p2 bra 	$L__BB5_6;
	setp.gt.u32 	%p3, %r11, 31;
	@%p3 bra 	$L__BB5_15;
	shl.b32 	%r92, %r10, 2;
	mad.lo.s32 	%r93, %r11, 68, %r92;
	mov.u32 	%r94, _ZZ23conv2d_update_gradInputILi16ELi16ELi4ELi2ELi16EEvPfS0_S0_iiiiiiiiiiiE9shFilters;
	add.s32 	%r135, %r94, %r93;
	mov.u32 	%r136, %r11;
$L__BB5_5:
	mov.b32 	%r95, 0;
	st.shared.u32 	[%r135], %r95;
	add.s32 	%r31, %r136, 16;
	add.s32 	%r135, %r135, 1088;
	setp.lt.u32 	%p4, %r136, 16;
	mov.u32 	%r136, %r31;
	@%p4 bra 	$L__BB5_5;
	bra.uni 	$L__BB5_15;
$L__BB5_6:
	setp.gt.u32 	%p5, %r11, 31;
	div.s32 	%r22, %r20, %r8;
	mul.lo.s32 	%r96, %r22, %r8;
	sub.s32 	%r97, %r20, %r96;
	div.s32 	%r23, %r97, %r7;
	mul.lo.s32 	%r98, %r23, %r7;
	sub.s32 	%r24, %r97, %r98;
	@%p5 bra 	$L__BB5_12;
	mul.lo.s32 	%r99, %r24, %r39;
	mad.lo.s32 	%r100, %r14, %r23, %r99;
	mul.lo.s32 	%r101, %r2, %r34;
	mul.lo.s32 	%r102, %r101, %r22;
	sub.s32 	%r103, %r102, %r100;
	cvt.s64.s32 	%rd13, %r103;
	add.s64 	%rd7, %rd13, %rd4;
	mov.u32 	%r133, %r11;
$L__BB5_8:
	add.s32 	%r104, %r133, %r4;
	setp.ge.s32 	%p6, %r104, %r34;
	@%p6 bra 	$L__BB5_10;
	mul.lo.s32 	%r107, %r133, %r2;
	cvt.s64.s32 	%rd14, %r107;
	add.s64 	%rd15, %rd7, %rd14;
	shl.b64 	%rd16, %rd15, 2;
	add.s64 	%rd17, %rd6, %rd16;
	ld.global.f32 	%f27, [%rd17];
	mad.lo.s32 	%r108, %r133, 68, %r13;
	st.shared.f32 	[%r108], %f27;
	bra.uni 	$L__BB5_11;
$L__BB5_10:
	mad.lo.s32 	%r105, %r133, 68, %r13;
	mov.b32 	%r106, 0;
	st.shared.u32 	[%r105], %r106;
$L__BB5_11:
	add.s32 	%r26, %r133, 16;
	setp.lt.u32 	%p7, %r133, 16;
	mov.u32 	%r133, %r26;
	@%p7 bra 	$L__BB5_8;
$L__BB5_12:
	setp.gt.u32 	%p8, %r11, 63;
	mul.lo.s32 	%r109, %r22, %r1;
	mad.lo.s32 	%r110, %r23, %r37, %r109;
	add.s32 	%r111, %r110, %r24;
	cvt.s64.s32 	%rd8, %r111;
	@%p8 bra 	$L__BB5_15;
	add.s64 	%rd9, %rd8, %rd2;
	mov.u32 	%r134, %r11;
$L__BB5_14:
	mul.lo.s32 	%r112, %r15, %r134;
	cvt.s64.s32 	%rd18, %r112;
	add.s64 	%rd19, %rd9, %rd18;
	shl.b64 	%rd20, %rd19, 2;
	add.s64 	%rd21, %rd5, %rd20;
	ld.global.f32 	%f28, [%rd21];
	shl.b32 	%r113, %r10, 2;
	mov.u32 	%r114, _ZZ23conv2d_update_gradInputILi16ELi16ELi4ELi2ELi16EEvPfS0_S0_iiiiiiiiiiiE10shGradOuts;
	add.s32 	%r115, %r114, %r113;
	mad.lo.s32 	%r116, %r134, 68, %r115;
	st.shared.f32 	[%r116], %f28;
	add.s32 	%r28, %r134, 16;
	setp.lt.u32 	%p9, %r134, 48;
	mov.u32 	%r134, %r28;
	@%p9 bra 	$L__BB5_14;
$L__BB5_15:
	bar.sync 	0;
	ld.shared.f32 	%f29, [%r16+-60];
	mov.u32 	%r117, _ZZ23conv2d_update_gradInputILi16ELi16ELi4ELi2ELi16EEvPfS0_S0_iiiiiiiiiiiE9shFilters;
	mad.lo.s32 	%r118, %r5, 68, %r117;
	ld.shared.f32 	%f30, [%r118];
	fma.rn.f32 	%f31, %f29, %f30, %f260;
	ld.shared.f32 	%f32, [%r118+1088];
	fma.rn.f32 	%f33, %f29, %f32, %f256;
	ld.shared.f32 	%f34, [%r16+1028];
	fma.rn.f32 	%f35, %f34, %f30, %f259;
	fma.rn.f32 	%f36, %f34, %f32, %f255;
	ld.shared.f32 	%f37, [%r16+2116];
	fma.rn.f32 	%f38, %f37, %f30, %f258;
	fma.rn.f32 	%f39, %f37, %f32, %f254;
	ld.shared.f32 	%f40, [%r16+3204];
	fma.rn.f32 	%f41, %f40, %f30, %f257;
	fma.rn.f32 	%f42, %f40, %f32, %f253;
	ld.shared.f32 	%f43, [%r16+-56];
	ld.shared.f32 	%f44, [%r118+4];
	fma.rn.f32 	%f45, %f43, %f44, %f31;
	ld.shared.f32 	%f46, [%r118+1092];
	fma.rn.f32 	%f47, %f43, %f46, %f33;
	ld.shared.f32 	%f48, [%r16+1032];
	fma.rn.f32 	%f49, %f48, %f44, %f35;
	fma.rn.f32 	%f50, %f48, %f46, %f36;
	ld.shared.f32 	%f51, [%r16+2120];
	fma.rn.f32 	%f52, %f51, %f44, %f38;
	fma.rn.f32 	%f53, %f51, %f46, %f39;
	ld.shared.f32 	%f54, [%r16+3208];
	fma.rn.f32 	%f55, %f54, %f44, %f41;
	fma.rn.f32 	%f56, %f54, %f46, %f42;
	ld.shared.f32 	%f57, [%r16+-52];
	ld.shared.f32 	%f58, [%r118+8];
	fma.rn.f32 	%f59, %f57, %f58, %f45;
	ld.shared.f32 	%f60, [%r118+1096];
	fma.rn.f32 	%f61, %f57, %f60, %f47;
	ld.shared.f32 	%f62, [%r16+1036];
	fma.rn.f32 	%f63, %f62, %f58, %f49;
	fma.rn.f32 	%f64, %f62, %f60, %f50;
	ld.shared.f32 	%f65, [%r16+2124];
	fma.rn.f32 	%f66, %f65, %f58, %f52;
	fma.rn.f32 	%f67, %f65, %f60, %f53;
	ld.shared.f32 	%f68, [%r16+3212];
	fma.rn.f32 	%f69, %f68, %f58, %f55;
	fma.rn.f32 	%f70, %f68, %f60, %f56;
	ld.shared.f32 	%f71, [%r16+-48];
	ld.shared.f32 	%f72, [%r118+12];
	fma.rn.f32 	%f73, %f71, %f72, %f59;
	ld.shared.f32 	%f74, [%r118+1100];
	fma.rn.f32 	%f75, %f71, %f74, %f61;
	ld.shared.f32 	%f76, [%r16+1040];
	fma.rn.f32 	%f77, %f76, %f72, %f63;
	fma.rn.f32 	%f78, %f76, %f74, %f64;
	ld.shared.f32 	%f79, [%r16+2128];
	fma.rn.f32 	%f80, %f79, %f72, %f66;
	fma.rn.f32 	%f81, %f79, %f74, %f67;
	ld.shared.f32 	%f82, [%r16+3216];
	fma.rn.f32 	%f83, %f82, %f72, %f69;
	fma.rn.f32 	%f84, %f82, %f74, %f70;
	ld.shared.f32 	%f85, [%r16+-44];
	ld.shared.f32 	%f86, [%r118+16];
	fma.rn.f32 	%f87, %f85, %f86, %f73;
	ld.shared.f32 	%f88, [%r118+1104];
	fma.rn.f32 	%f89, %f85, %f88, %f75;
	ld.shared.f32 	%f90, [%r16+1044];
	fma.rn.f32 	%f91, %f90, %f86, %f77;
	fma.rn.f32 	%f92, %f90, %f88, %f78;
	ld.shared.f32 	%f93, [%r16+2132];
	fma.rn.f32 	%f94, %f93, %f86, %f80;
	fma.rn.f32 	%f95, %f93, %f88, %f81;
	ld.shared.f32 	%f96, [%r16+3220];
	fma.rn.f32 	%f97, %f96, %f86, %f83;
	fma.rn.f32 	%f98, %f96, %f88, %f84;
	ld.shared.f32 	%f99, [%r16+-40];
	ld.shared.f32 	%f100, [%r118+20];
	fma.rn.f32 	%f101, %f99, %f100, %f87;
	ld.shared.f32 	%f102, [%r118+1108];
	fma.rn.f32 	%f103, %f99, %f102, %f89;
	ld.shared.f32 	%f104, [%r16+1048];
	fma.rn.f32 	%f105, %f104, %f100, %f91;
	fma.rn.f32 	%f106, %f104, %f102, %f92;
	ld.shared.f32 	%f107, [%r16+2136];
	fma.rn.f32 	%f108, %f107, %f100, %f94;
	fma.rn.f32 	%f109, %f107, %f102, %f95;
	ld.shared.f32 	%f110, [%r16+3224];
	fma.rn.f32 	%f111, %f110, %f100, %f97;
	fma.rn.f32 	%f112, %f110, %f102, %f98;
	ld.shared.f32 	%f113, [%r16+-36];
	ld.shared.f32 	%f114, [%r118+24];
	fma.rn.f32 	%f115, %f113, %f114, %f101;
	ld.shared.f32 	%f116, [%r118+1112];
	fma.rn.f32 	%f117, %f113, %f116, %f103;
	ld.shared.f32 	%f118, [%r16+1052];
	fma.rn.f32 	%f119, %f118, %f114, %f105;
	fma.rn.f32 	%f120, %f118, %f116, %f106;
	ld.shared.f32 	%f121, [%r16+2140];
	fma.rn.f32 	%f122, %f121, %f114, %f108;
	fma.rn.f32 	%f123, %f121, %f116, %f109;
	ld.shared.f32 	%f124, [%r16+3228];
	fma.rn.f32 	%f125, %f124, %f114, %f111;
	fma.rn.f32 	%f126, %f124, %f116, %f112;
	ld.shared.f32 	%f127, [%r16+-32];
	ld.shared.f32 	%f128, [%r118+28];
	fma.rn.f32 	%f129, %f127, %f128, %f115;
	ld.shared.f32 	%f130, [%r118+1116];
	fma.rn.f32 	%f131, %f127, %f130, %f117;
	ld.shared.f32 	%f132, [%r16+1056];
	fma.rn.f32 	%f133, %f132, %f128, %f119;
	fma.rn.f32 	%f134, %f132, %f130, %f120;
	ld.shared.f32 	%f135, [%r16+2144];
	fma.rn.f32 	%f136, %f135, %f128, %f122;
	fma.rn.f32 	%f137, %f135, %f130, %f123;
	ld.shared.f32 	%f138, [%r16+3232];
	fma.rn.f32 	%f139, %f138, %f128, %f125;
	fma.rn.f32 	%f140, %f138, %f130, %f126;
	ld.shared.f32 	%f141, [%r16+-28];
	ld.shared.f32 	%f142, [%r118+32];
	fma.rn.f32 	%f143, %f141, %f142, %f129;
	ld.shared.f32 	%f144, [%r118+1120];
	fma.rn.f32 	%f145, %f141, %f144, %f131;
	ld.shared.f32 	%f146, [%r16+1060];
	fma.rn.f32 	%f147, %f146, %f142, %f133;
	fma.rn.f32 	%f148, %f146, %f144, %f134;
	ld.shared.f32 	%f149, [%r16+2148];
	fma.rn.f32 	%f150, %f149, %f142, %f136;
	fma.rn.f32 	%f151, %f149, %f144, %f137;
	ld.shared.f32 	%f152, [%r16+3236];
	fma.rn.f32 	%f153, %f152, %f142, %f139;
	fma.rn.f32 	%f154, %f152, %f144, %f140;
	ld.shared.f32 	%f155, [%r16+-24];
	ld.shared.f32 	%f156, [%r118+36];
	fma.rn.f32 	%f157, %f155, %f156, %f143;
	ld.shared.f32 	%f158, [%r118+1124];
	fma.rn.f32 	%f159, %f155, %f158, %f145;
	ld.shared.f32 	%f160, [%r16+1064];
	fma.rn.f32 	%f161, %f160, %f156, %f147;
	fma.rn.f32 	%f162, %f160, %f158, %f148;
	ld.shared.f32 	%f163, [%r16+2152];
	fma.rn.f32 	%f164, %f163, %f156, %f150;
	fma.rn.f32 	%f165, %f163, %f158, %f151;
	ld.shared.f32 	%f166, [%r16+3240];
	fma.rn.f32 	%f167, %f166, %f156, %f153;
	fma.rn.f32 	%f168, %f166, %f158, %f154;
	ld.shared.f32 	%f169, [%r16+-20];
	ld.shared.f32 	%f170, [%r118+40];
	fma.rn.f32 	%f171, %f169, %f170, %f157;
	ld.shared.f32 	%f172, [%r118+1128];
	fma.rn.f32 	%f173, %f169, %f172, %f159;
	ld.shared.f32 	%f174, [%r16+1068];
	fma.rn.f32 	%f175, %f174, %f170, %f161;
	fma.rn.f32 	%f176, %f174, %f172, %f162;
	ld.shared.f32 	%f177, [%r16+2156];
	fma.rn.f32 	%f178, %f177, %f170, %f164;
	fma.rn.f32 	%f179, %f177, %f172, %f165;
	ld.shared.f32 	%f180, [%r16+3244];
	fma.rn.f32 	%f181, %f180, %f170, %f167;
	fma.rn.f32 	%f182, %f180, %f172, %f168;
	ld.shared.f32 	%f183, [%r16+-16];
	ld.shared.f32 	%f184, [%r118+44];
	fma.rn.f32 	%f185, %f183, %f184, %f171;
	ld.shared.f32 	%f186, [%r118+1132];
	fma.rn.f32 	%f187, %f183, %f186, %f173;
	ld.shared.f32 	%f188, [%r16+1072];
	fma.rn.f32 	%f189, %f188, %f184, %f175;
	fma.rn.f32 	%f190, %f188, %f186, %f176;
	ld.shared.f32 	%f191, [%r16+2160];
	fma.rn.f32 	%f192, %f191, %f184, %f178;
	fma.rn.f32 	%f193, %f191, %f186, %f179;
	ld.shared.f32 	%f194, [%r16+3248];
	fma.rn.f32 	%f195, %f194, %f184, %f181;
	fma.rn.f32 	%f196, %f194, %f186, %f182;
	ld.shared.f32 	%f197, [%r16+-12];
	ld.shared.f32 	%f198, [%r118+48];
	fma.rn.f32 	%f199, %f197, %f198, %f185;
	ld.shared.f32 	%f200, [%r118+1136];
	fma.rn.f32 	%f201, %f197, %f200, %f187;
	ld.shared.f32 	%f202, [%r16+1076];
	fma.rn.f32 	%f203, %f202, %f198, %f189;
	fma.rn.f32 	%f204, %f202, %f200, %f190;
	ld.shared.f32 	%f205, [%r16+2164];
	fma.rn.f32 	%f206, %f205, %f198, %f192;
	fma.rn.f32 	%f207, %f205, %f200, %f193;
	ld.shared.f32 	%f208, [%r16+3252];
	fma.rn.f32 	%f209, %f208, %f198, %f195;
	fma.rn.f32 	%f210, %f208, %f200, %f196;
	ld.shared.f32 	%f211, [%r16+-8];
	ld.shared.f32 	%f212, [%r118+52];
	fma.rn.f32 	%f213, %f211, %f212, %f199;
	ld.shared.f32 	%f214, [%r118+1140];
	fma.rn.f32 	%f215, %f211, %f214, %f201;
	ld.shared.f32 	%f216, [%r16+1080];
	fma.rn.f32 	%f217, %f216, %f212, %f203;
	fma.rn.f32 	%f218, %f216, %f214, %f204;
	ld.shared.f32 	%f219, [%r16+2168];
	fma.rn.f32 	%f220, %f219, %f212, %f206;
	fma.rn.f32 	%f221, %f219, %f214, %f207;
	ld.shared.f32 	%f222, [%r16+3256];
	fma.rn.f32 	%f223, %f222, %f212, %f209;
	fma.rn.f32 	%f224, %f222, %f214, %f210;
	ld.shared.f32 	%f225, [%r16+-4];
	ld.shared.f32 	%f226, [%r118+56];
	fma.rn.f32 	%f227, %f225, %f226, %f213;
	ld.shared.f32 	%f228, [%r118+1144];
	fma.rn.f32 	%f229, %f225, %f228, %f215;
	ld.shared.f32 	%f230, [%r16+1084];
	fma.rn.f32 	%f231, %f230, %f226, %f217;
	fma.rn.f32 	%f232, %f230, %f228, %f218;
	ld.shared.f32 	%f233, [%r16+2172];
	fma.rn.f32 	%f234, %f233, %f226, %f220;
	fma.rn.f32 	%f235, %f233, %f228, %f221;
	ld.shared.f32 	%f236, [%r16+3260];
	fma.rn.f32 	%f237, %f236, %f226, %f223;
	fma.rn.f32 	%f238, %f236, %f228, %f224;
	ld.shared.f32 	%f239, [%r16];
	ld.shared.f32 	%f240, [%r118+60];
	fma.rn.f32 	%f260, %f239, %f240, %f227;
	ld.shared.f32 	%f241, [%r118+1148];
	fma.rn.f32 	%f256, %f239, %f241, %f229;
	ld.shared.f32 	%f242, [%r16+1088];
	fma.rn.f32 	%f259, %f242, %f240, %f231;
	fma.rn.f32 	%f255, %f242, %f241, %f232;
	ld.shared.f32 	%f243, [%r16+2176];
	fma.rn.f32 	%f258, %f243, %f240, %f234;
	fma.rn.f32 	%f254, %f243, %f241, %f235;
	ld.shared.f32 	%f244, [%r16+3264];
	fma.rn.f32 	%f257, %f244, %f240, %f237;
	fma.rn.f32 	%f253, %f244, %f241, %f238;
	bar.sync 	0;
	add.s32 	%r132, %r132, 16;
	setp.lt.s32 	%p10, %r132, %r9;
	@%p10 bra 	$L__BB5_2;
$L__BB5_16:
	add.s32 	%r17, %r4, %r5;
	shl.b32 	%r18, %r34, 4;
	setp.lt.u32 	%p11, %r17, %r34;
	@%p11 bra 	$L__BB5_17;
	bra.uni 	$L__BB5_18;
$L__BB5_17:
	shl.b64 	%rd22, %rd3, 2;
	add.s64 	%rd23, %rd1, %rd22;
	st.global.f32 	[%rd23], %f260;
	mul.lo.s32 	%r119, %r18, %r3;
	mul.wide.s32 	%rd24, %r119, 4;
	add.s64 	%rd25, %rd23, %rd24;
	st.global.f32 	[%rd25], %f259;
	mul.lo.s32 	%r120, %r34, %r3;
	shl.b32 	%r121, %r120, 5;
	mul.wide.s32 	%rd26, %r121, 4;
	add.s64 	%rd27, %rd23, %rd26;
	st.global.f32 	[%rd27], %f258;
	mul.lo.s32 	%r122, %r120, 48;
	mul.wide.s32 	%rd28, %r122, 4;
	add.s64 	%rd29, %rd23, %rd28;
	st.global.f32 	[%rd29], %f257;
$L__BB5_18:
	add.s32 	%r123, %r17, 16;
	setp.ge.u32 	%p12, %r123, %r34;
	@%p12 bra 	$L__BB5_20;
	shl.b32 	%r124, %r3, 4;
	cvt.s64.s32 	%rd30, %r124;
	add.s64 	%rd31, %rd30, %rd3;
	shl.b64 	%rd32, %rd31, 2;
	add.s64 	%rd33, %rd1, %rd32;
	st.global.f32 	[%rd33], %f256;
	add.s32 	%r125, %r18, 16;
	mul.lo.s32 	%r126, %r125, %r3;
	cvt.s64.s32 	%rd34, %r126;
	add.s64 	%rd35, %rd34, %rd3;
	shl.b64 	%rd36, %rd35, 2;
	add.s64 	%rd37, %rd1, %rd36;
	st.global.f32 	[%rd37], %f255;
	add.s32 	%r127, %r125, %r18;
	mul.lo.s32 	%r128, %r127, %r3;
	cvt.s64.s32 	%rd38, %r128;
	add.s64 	%rd39, %rd38, %rd3;
	shl.b64 	%rd40, %rd39, 2;
	add.s64 	%rd41, %rd1, %rd40;
	st.global.f32 	[%rd41], %f254;
	shl.b32 	%r129, %r34, 5;
	add.s32 	%r130, %r129, %r125;
	mul.lo.s32 	%r131, %r130, %r3;
	cvt.s64.s32 	%rd42, %r131;
	add.s64 	%rd43, %rd42, %rd3;
	shl.b64 	%rd44, %rd43, 2;
	add.s64 	%rd45, %rd1, %rd44;
	st.global.f32 	[%rd45], %f253;
$L__BB5_20:
	ret;

}
	// .globl	_Z23conv2d_update_gradInputILi16ELi16ELi1ELi4ELi16EEvPfS0_S0_iiiiiiiiiii
.visible .entry _Z23conv2d_update_gradInputILi16ELi16ELi1ELi4ELi16EEvPfS0_S0_iiiiiiiiiii(
	.param .u64 .ptr .align 1 _Z23conv2d_update_gradInputILi16ELi16ELi1ELi4ELi16EEvPfS0_S0_iiiiiiiiiii_param_0,
	.param .u64 .ptr .align 1 _Z23conv2d_update_gradInputILi16ELi16ELi1ELi4ELi16EEvPfS0_S0_iiiiiiiiiii_param_1,
	.param .u64 .ptr .align 1 _Z23conv2d_update_gradInputILi16ELi16ELi1ELi4ELi16EEvPfS0_S0_iiiiiiiiiii_param_2,
	.param .u32 _Z23conv2d_update_gradInputILi16ELi16ELi1ELi4ELi16EEvPfS0_S0_iiiiiiiiiii_param_3,
	.param .u32 _Z23conv2d_update_gradInputILi16ELi16ELi1ELi4ELi16EEvPfS0_S0_iiiiiiiiiii_param_4,
	.param .u32 _Z23conv2d_update_gradInputILi16ELi16ELi1ELi4ELi16EEvPfS0_S0_iiiiiiiiiii_param_5,
	.param .u32 _Z23conv2d_update_gradInputILi16ELi16ELi1ELi4ELi16EEvPfS0_S0_iiiiiiiiiii_param_6,
	.param .u32 _Z23conv2d_update_gradInputILi16ELi16ELi1ELi4ELi16EEvPfS0_S0_iiiiiiiiiii_param_7,
	.param .u32 _Z23conv2d_update_gradInputILi16ELi16ELi1ELi4ELi16EEvPfS0_S0_iiiiiiiiiii_param_8,
	.param .u32 _Z23conv2d_update_gradInputILi16ELi16ELi1ELi4ELi16EEvPfS0_S0_iiiiiiiiiii_param_9,
	.param .u32 _Z23conv2d_update_gradInputILi16ELi16ELi1ELi4ELi16EEvPfS0_S0_iiiiiiiiiii_param_10,
	.param .u32 _Z23conv2d_update_gradInputILi16ELi16ELi1ELi4ELi16EEvPfS0_S0_iiiiiiiiiii_param_11,
	.param .u32 _Z23conv2d_update_gradInputILi16ELi16ELi1ELi4ELi16EEvPfS0_S0_iiiiiiiiiii_param_12,
	.param .u32 _Z23conv2d_update_gradInputILi16ELi16ELi1ELi4ELi16EEvPfS0_S0_iiiiiiiiiii_param_13
)
{
	.reg .pred 	%p<14>;
	.reg .b32 	%r<125>;
	.reg .b32 	%f<165>;
	.reg .b64 	%rd<38>;
	// demoted variable
	.shared .align 4 .b8 _ZZ23conv2d_update_gradInputILi16ELi16ELi1ELi4ELi16EEvPfS0_S0_iiiiiiiiiiiE9shFilters[4352];
	// demoted variable
	.shared .align 4 .b8 _ZZ23conv2d_update_gradInputILi16ELi16ELi1ELi4ELi16EEvPfS0_S0_iiiiiiiiiiiE10shGradOuts[1088];
	ld.param.u64 	%rd8, [_Z23conv2d_update_gradInputILi16ELi16ELi1ELi4ELi16EEvPfS0_S0_iiiiiiiiiii_param_2];
	ld.param.u32 	%r32, [_Z23conv2d_update_gradInputILi16ELi16ELi1ELi4ELi16EEvPfS0_S0_iiiiiiiiiii_param_4];
	ld.param.u32 	%r38, [_Z23conv2d_update_gradInputILi16ELi16ELi1ELi4ELi16EEvPfS0_S0_iiiiiiiiiii_param_5];
	ld.param.u32 	%r39, [_Z23conv2d_update_gradInputILi16ELi16ELi1ELi4ELi16EEvPfS0_S0_iiiiiiiiiii_param_6];
	ld.param.u32 	%r33, [_Z23conv2d_update_gradInputILi16ELi16ELi1ELi4ELi16EEvPfS0_S0_iiiiiiiiiii_param_7];
	ld.param.u32 	%r40, [_Z23conv2d_update_gradInputILi16ELi16ELi1ELi4ELi16EEvPfS0_S0_iiiiiiiiiii_param_8];
	ld.param.u32 	%r34, [_Z23conv2d_update_gradInputILi16ELi16ELi1ELi4ELi16EEvPfS0_S0_iiiiiiiiiii_param_9];
	ld.param.u32 	%r41, [_Z23conv2d_update_gradInputILi16ELi16ELi1ELi4ELi16EEvPfS0_S0_iiiiiiiiiii_param_10];
	ld.param.u32 	%r35, [_Z23conv2d_update_gradInputILi16ELi16ELi1ELi4ELi16EEvPfS0_S0_iiiiiiiiiii_param_11];
	ld.param.u32 	%r36, [_Z23conv2d_update_gradInputILi16ELi16ELi1ELi4ELi16EEvPfS0_S0_iiiiiiiiiii_param_12];
	ld.param.u32 	%r37, [_Z23conv2d_update_gradInputILi16ELi16ELi1ELi4ELi16EEvPfS0_S0_iiiiiiiiiii_param_13];
	cvta.to.global.u64 	%rd1, %rd8;
	mul.lo.s32 	%r1, %r35, %r41;
	mul.lo.s32 	%r2, %r34, %r40;
	mul.lo.s32 	%r3, %r39, %r38;
	add.s32 	%r42, %r32, 63;
	shr.s32 	%r43, %r42, 31;
	shr.u32 	%r44, %r43, 26;
	add.s32 	%r45, %r42, %r44;
	shr.s32 	%r46, %r45, 6;
	mov.u32 	%r47, %ctaid.x;
	shl.b32 	%r48, %r47, 4;
	mov.u32 	%r49, %ctaid.y;
	div.u32 	%r50, %r49, %r46;
	mul.lo.s32 	%r51, %r50, %r46;
	sub.s32 	%r52, %r49, %r51;
	shl.b32 	%r4, %r52, 6;
	mov.u32 	%r5, %tid.y;
	mov.u32 	%r6, %tid.x;
	div.s32 	%r53, %r50, %r39;
	mul.lo.s32 	%r54, %r53, %r39;
	sub.s32 	%r55, %r50, %r54;
	sub.s32 	%r56, %r55, %r34;
	div.s32 	%r57, %r56, %r37;
	max.s32 	%r58, %r57, -1;
	not.b32 	%r59, %r58;
	add.s32 	%r60, %r58, 1;
	div.s32 	%r61, %r55, %r37;
	add.s32 	%r62, %r35, -1;
	min.s32 	%r63, %r61, %r62;
	sub.s32 	%r64, %r53, %r40;
	div.s32 	%r65, %r64, %r36;
	max.s32 	%r66, %r65, -1;
	div.s32 	%r67, %r53, %r36;
	add.s32 	%r68, %r41, -1;
	min.s32 	%r69, %r67, %r68;
	sub.s32 	%r70, %r63, %r60;
	add.s32 	%r7, %r70, 1;
	sub.s32 	%r71, %r69, %r66;
	mad.lo.s32 	%r8, %r71, %r70, %r71;
	mul.lo.s32 	%r9, %r8, %r33;
	and.b32  	%r10, %r6, 15;
	shr.u32 	%r72, %r6, 4;
	add.s32 	%r11, %r72, %r5;
	mul.lo.s32 	%r73, %r33, %r48;
	mad.lo.s32 	%r74, %r35, %r66, %r35;
	mad.lo.s32 	%r75, %r73, %r1, %r60;
	add.s32 	%r12, %r75, %r74;
	mad.lo.s32 	%r76, %r36, %r66, %r36;
	sub.s32 	%r77, %r53, %r76;
	mad.lo.s32 	%r78, %r4, %r2, %r55;
	mad.lo.s32 	%r79, %r37, %r59, %r78;
	mad.lo.s32 	%r13, %r77, %r34, %r79;
	add.s32 	%r80, %r48, %r6;
	mad.lo.s32 	%r81, %r32, %r80, %r5;
	add.s32 	%r82, %r81, %r4;
	mad.lo.s32 	%r83, %r82, %r3, %r50;
	cvt.u64.u32 	%rd2, %r83;
	bar.sync 	0;
	setp.lt.s32 	%p1, %r9, 1;
	mov.f32 	%f161, 0f00000000;
	mov.f32 	%f162, %f161;
	mov.f32 	%f163, %f161;
	mov.f32 	%f164, %f161;
	@%p1 bra 	$L__BB6_15;
	cvt.s64.s32 	%rd9, %r12;
	shl.b32 	%r85, %r10, 2;
	mov.u32 	%r86, _ZZ23conv2d_update_gradInputILi16ELi16ELi1ELi4ELi16EEvPfS0_S0_iiiiiiiiiiiE9shFilters;
	add.s32 	%r14, %r86, %r85;
	mul.lo.s32 	%r15, %r36, %r34;
	mul.lo.s32 	%r87, %r1, %r33;
	mul.lo.s32 	%r88, %r87, %r11;
	cvt.s64.s32 	%rd10, %r88;
	add.s64 	%rd3, %rd9, %rd10;
	mov.u32 	%r89, _ZZ23conv2d_update_gradInputILi16ELi16ELi1ELi4ELi16EEvPfS0_S0_iiiiiiiiiiiE10shGradOuts;
	mad.lo.s32 	%r16, %r6, 68, %r89;
	cvt.s64.s32 	%rd4, %r13;
	mov.b32 	%r121, 0;
	mov.f32 	%f161, 0f00000000;
$L__BB6_2:
	add.s32 	%r19, %r121, %r10;
	setp.lt.s32 	%p2, %r19, %r9;
	@%p2 bra 	$L__BB6_6;
	setp.gt.u32 	%p3, %r11, 63;
	@%p3 bra 	$L__BB6_14;
	shl.b32 	%r90, %r10, 2;
	mad.lo.s32 	%r91, %r11, 68, %r90;
	mov.u32 	%r92, _ZZ23conv2d_update_gradInputILi16ELi16ELi1ELi4ELi16EEvPfS0_S0_iiiiiiiiiiiE9shFilters;
	add.s32 	%r123, %r92, %r91;
	mov.u32 	%r124, %r11;
$L__BB6_5:
	mov.b32 	%r93, 0;
	st.shared.u32 	[%r123], %r93;
	add.s32 	%r29, %r124, 16;
	add.s32 	%r123, %r123, 1088;
	setp.lt.u32 	%p4, %r124, 48;
	mov.u32 	%r124, %r29;
	@%p4 bra 	$L__BB6_5;
	bra.uni 	$L__BB6_14;
$L__BB6_6:
	setp.gt.u32 	%p5, %r11, 63;
	div.s32 	%r21, %r19, %r8;
	mul.lo.s32 	%r94, %r21, %r8;
	sub.s32 	%r95, %r19, %r94;
	div.s32 	%r22, %r95, %r7;
	mul.lo.s32 	%r96, %r22, %r7;
	sub.s32 	%r23, %r95, %r96;
	@%p5 bra 	$L__BB6_12;
	mul.lo.s32 	%r97, %r23, %r37;
	mad.lo.s32 	%r98, %r15, %r22, %r97;
	mul.lo.s32 	%r99, %r2, %r32;
	mul.lo.s32 	%r100, %r99, %r21;
	sub.s32 	%r101, %r100, %r98;
	cvt.s64.s32 	%rd11, %r101;
	add.s64 	%rd5, %rd11, %rd4;
	mov.u32 	%r122, %r11;
$L__BB6_8:
	add.s32 	%r102, %r122, %r4;
	setp.ge.s32 	%p6, %r102, %r32;
	@%p6 bra 	$L__BB6_10;
	ld.param.u64 	%rd37, [_Z23conv2d_update_gradInputILi16ELi16ELi1ELi4ELi16EEvPfS0_S0_iiiiiiiiiii_param_1];
	mul.lo.s32 	%r105, %r122, %r2;
	cvt.s64.s32 	%rd12, %r105;
	add.s64 	%rd13, %rd5, %rd12;
	cvta.to.global.u64 	%rd14, %rd37;
	shl.b64 	%rd15, %rd13, 2;
	add.s64 	%rd16, %rd14, %rd15;
	ld.global.f32 	%f15, [%rd16];
	mad.lo.s32 	%r106, %r122, 68, %r14;
	st.shared.f32 	[%r106], %f15;
	bra.uni 	$L__BB6_11;
$L__BB6_10:
	mad.lo.s32 	%r103, %r122, 68, %r14;
	mov.b32 	%r104, 0;
	st.shared.u32 	[%r103], %r104;
$L__BB6_11:
	add.s32 	%r25, %r122, 16;
	setp.lt.u32 	%p7, %r122, 48;
	mov.u32 	%r122, %r25;
	@%p7 bra 	$L__BB6_8;
$L__BB6_12:
	setp.gt.u32 	%p8, %r11, 15;
	mul.lo.s32 	%r107, %r21, %r1;
	mad.lo.s32 	%r108, %r22, %r35, %r107;
	add.s32 	%r26, %r108, %r23;
	@%p8 bra 	$L__BB6_14;
	ld.param.u64 	%rd36, [_Z23conv2d_update_gradInputILi16ELi16ELi1ELi4ELi16EEvPfS0_S0_iiiiiiiiiii_param_0];
	cvt.s64.s32 	%rd17, %r26;
	add.s64 	%rd18, %rd3, %rd17;
	cvta.to.global.u64 	%rd19, %rd36;
	shl.b64 	%rd20, %rd18, 2;
	add.s64 	%rd21, %rd19, %rd20;
	ld.global.f32 	%f16, [%rd21];
	mov.u32 	%r109, _ZZ23conv2d_update_gradInputILi16ELi16ELi1ELi4ELi16EEvPfS0_S0_iiiiiiiiiiiE10shGradOuts;
	mad.lo.s32 	%r110, %r11, 68, %r109;
	shl.b32 	%r111, %r10, 2;
	add.s32 	%r112, %r110, %r111;
	st.shared.f32 	[%r112], %f16;
$L__BB6_14:
	bar.sync 	0;
	ld.shared.f32 	%f17, [%r16];
	mov.u32 	%r113, _ZZ23conv2d_update_gradInputILi16ELi16ELi1ELi4ELi16EEvPfS0_S0_iiiiiiiiiiiE9shFilters;
	mad.lo.s32 	%r114, %r5, 68, %r113;
	ld.shared.f32 	%f18, [%r114];
	fma.rn.f32 	%f19, %f17, %f18, %f164;
	ld.shared.f32 	%f20, [%r114+1088];
	fma.rn.f32 	%f21, %f17, %f20, %f163;
	ld.shared.f32 	%f22, [%r114+2176];
	fma.rn.f32 	%f23, %f17, %f22, %f162;
	ld.shared.f32 	%f24, [%r114+3264];
	fma.rn.f32 	%f25, %f17, %f24, %f161;
	ld.shared.f32 	%f26, [%r16+4];
	ld.shared.f32 	%f27, [%r114+4];
	fma.rn.f32 	%f28, %f26, %f27, %f19;
	ld.shared.f32 	%f29, [%r114+1092];
	fma.rn.f32 	%f30, %f26, %f29, %f21;
	ld.shared.f32 	%f31, [%r114+2180];
	fma.rn.f32 	%f32, %f26, %f31, %f23;
	ld.shared.f32 	%f33, [%r114+3268];
	fma.rn.f32 	%f34, %f26, %f33, %f25;
	ld.shared.f32 	%f35, [%r16+8];
	ld.shared.f32 	%f36, [%r114+8];
	fma.rn.f32 	%f37, %f35, %f36, %f28;
	ld.shared.f32 	%f38, [%r114+1096];
	fma.rn.f32 	%f39, %f35, %f38, %f30;
	ld.shared.f32 	%f40, [%r114+2184];
	fma.rn.f32 	%f41, %f35, %f40, %f32;
	ld.shared.f32 	%f42, [%r114+3272];
	fma.rn.f32 	%f43, %f35, %f42, %f34;
	ld.shared.f32 	%f44, [%r16+12];
	ld.shared.f32 	%f45, [%r114+12];
	fma.rn.f32 	%f46, %f44, %f45, %f37;
	ld.shared.f32 	%f47, [%r114+1100];
	fma.rn.f32 	%f48, %f44, %f47, %f39;
	ld.shared.f32 	%f49, [%r114+2188];
	fma.rn.f32 	%f50, %f44, %f49, %f41;
	ld.shared.f32 	%f51, [%r114+3276];
	fma.rn.f32 	%f52, %f44, %f51, %f43;
	ld.shared.f32 	%f53, [%r16+16];
	ld.shared.f32 	%f54, [%r114+16];
	fma.rn.f32 	%f55, %f53, %f54, %f46;
	ld.shared.f32 	%f56, [%r114+1104];
	fma.rn.f32 	%f57, %f53, %f56, %f48;
	ld.shared.f32 	%f58, [%r114+2192];
	fma.rn.f32 	%f59, %f53, %f58, %f50;
	ld.shared.f32 	%f60, [%r114+3280];
	fma.rn.f32 	%f61, %f53, %f60, %f52;
	ld.shared.f32 	%f62, [%r16+20];
	ld.shared.f32 	%f63, [%r114+20];
	fma.rn.f32 	%f64, %f62, %f63, %f55;
	ld.shared.f32 	%f65, [%r114+1108];
	fma.rn.f32 	%f66, %f62, %f65, %f57;
	ld.shared.f32 	%f67, [%r114+2196];
	fma.rn.f32 	%f68, %f62, %f67, %f59;
	ld.shared.f32 	%f69, [%r114+3284];
	fma.rn.f32 	%f70, %f62, %f69, %f61;
	ld.shared.f32 	%f71, [%r16+24];
	ld.shared.f32 	%f72, [%r114+24];
	fma.rn.f32 	%f73, %f71, %f72, %f64;
	ld.shared.f32 	%f74, [%r114+1112];
	fma.rn.f32 	%f75, %f71, %f74, %f66;
	ld.shared.f32 	%f76, [%r114+2200];
	fma.rn.f32 	%f77, %f71, %f76, %f68;
	ld.shared.f32 	%f78, [%r114+3288];
	fma.rn.f32 	%f79, %f71, %f78, %f70;
	ld.shared.f32 	%f80, [%r16+28];
	ld.shared.f32 	%f81, [%r114+28];
	fma.rn.f32 	%f82, %f80, %f81, %f73;
	ld.shared.f32 	%f83, [%r114+1116];
	fma.rn.f32 	%f84, %f80, %f83, %f75;
	ld.shared.f32 	%f85, [%r114+2204];
	fma.rn.f32 	%f86, %f80, %f85, %f77;
	ld.shared.f32 	%f87, [%r114+3292];
	fma.rn.f32 	%f88, %f80, %f87, %f79;
	ld.shared.f32 	%f89, [%r16+32];
	ld.shared.f32 	%f90, [%r114+32];
	fma.rn.f32 	%f91, %f89, %f90, %f82;
	ld.shared.f32 	%f92, [%r114+1120];
	fma.rn.f32 	%f93, %f89, %f92, %f84;
	ld.shared.f32 	%f94, [%r114+2208];
	fma.rn.f32 	%f95, %f89, %f94, %f86;
	ld.shared.f32 	%f96, [%r114+3296];
	fma.rn.f32 	%f97, %f89, %f96, %f88;
	ld.shared.f32 	%f98, [%r16+36];
	ld.shared.f32 	%f99, [%r114+36];
	fma.rn.f32 	%f100, %f98, %f99, %f91;
	ld.shared.f32 	%f101, [%r114+1124];
	fma.rn.f32 	%f102, %f98, %f101, %f93;
	ld.shared.f32 	%f103, [%r114+2212];
	fma.rn.f32 	%f104, %f98, %f103, %f95;
	ld.shared.f32 	%f105, [%r114+3300];
	fma.rn.f32 	%f106, %f98, %f105, %f97;
	ld.shared.f32 	%f107, [%r16+40];
	ld.shared.f32 	%f108, [%r114+40];
	fma.rn.f32 	%f109, %f107, %f108, %f100;
	ld.shared.f32 	%f110, [%r114+1128];
	fma.rn.f32 	%f111, %f107, %f110, %f102;
	ld.shared.f32 	%f112, [%r114+2216];
	fma.rn.f32 	%f113, %f107, %f112, %f104;
	ld.shared.f32 	%f114, [%r114+3304];
	fma.rn.f32 	%f115, %f107, %f114, %f106;
	ld.shared.f32 	%f116, [%r16+44];
	ld.shared.f32 	%f117, [%r114+44];
	fma.rn.f32 	%f118, %f116, %f117, %f109;
	ld.shared.f32 	%f119, [%r114+1132];
	fma.rn.f32 	%f120, %f116, %f119, %f111;
	ld.shared.f32 	%f121, [%r114+2220];
	fma.rn.f32 	%f122, %f116, %f121, %f113;
	ld.shared.f32 	%f123, [%r114+3308];
	fma.rn.f32 	%f124, %f116, %f123, %f115;
	ld.shared.f32 	%f125, [%r16+48];
	ld.shared.f32 	%f126, [%r114+48];
	fma.rn.f32 	%f127, %f125, %f126, %f118;
	ld.shared.f32 	%f128, [%r114+1136];
	fma.rn.f32 	%f129, %f125, %f128, %f120;
	ld.shared.f32 	%f130, [%r114+2224];
	fma.rn.f32 	%f131, %f125, %f130, %f122;
	ld.shared.f32 	%f132, [%r114+3312];
	fma.rn.f32 	%f133, %f125, %f132, %f124;
	ld.shared.f32 	%f134, [%r16+52];
	ld.shared.f32 	%f135, [%r114+52];
	fma.rn.f32 	%f136, %f134, %f135, %f127;
	ld.shared.f32 	%f137, [%r114+1140];
	fma.rn.f32 	%f138, %f134, %f137, %f129;
	ld.shared.f32 	%f139, [%r114+2228];
	fma.rn.f32 	%f140, %f134, %f139, %f131;
	ld.shared.f32 	%f141, [%r114+3316];
	fma.rn.f32 	%f142, %f134, %f141, %f133;
	ld.shared.f32 	%f143, [%r16+56];
	ld.shared.f32 	%f144, [%r114+56];
	fma.rn.f32 	%f145, %f143, %f144, %f136;
	ld.shared.f32 	%f146, [%r114+1144];
	fma.rn.f32 	%f147, %f143, %f146, %f138;
	ld.shared.f32 	%f148, [%r114+2232];
	fma.rn.f32 	%f149, %f143, %f148, %f140;
	ld.shared.f32 	%f150, [%r114+3320];
	fma.rn.f32 	%f151, %f143, %f150, %f142;
	ld.shared.f32 	%f152, [%r16+60];
	ld.shared.f32 	%f153, [%r114+60];
	fma.rn.f32 	%f164, %f152, %f153, %f145;
	ld.shared.f32 	%f154, [%r114+1148];
	fma.rn.f32 	%f163, %f152, %f154, %f147;
	ld.shared.f32 	%f155, [%r114+2236];
	fma.rn.f32 	%f162, %f152, %f155, %f149;
	ld.shared.f32 	%f156, [%r114+3324];
	fma.rn.f32 	%f161, %f152, %f156, %f151;
	bar.sync 	0;
	add.s32 	%r121, %r121, 16;
	setp.lt.s32 	%p9, %r121, %r9;
	@%p9 bra 	$L__BB6_2;
$L__BB6_15:
	add.s32 	%r17, %r4, %r5;
	setp.lt.u32 	%p10, %r17, %r32;
	@%p10 bra 	$L__BB6_16;
	bra.uni 	$L__BB6_17;
$L__BB6_16:
	shl.b64 	%rd22, %rd2, 2;
	add.s64 	%rd23, %rd1, %rd22;
	st.global.f32 	[%rd23], %f164;
$L__BB6_17:
	add.s32 	%r115, %r17, 16;
	setp.ge.u32 	%p11, %r115, %r32;
	@%p11 bra 	$L__BB6_19;
	shl.b32 	%r116, %r3, 4;
	cvt.s64.s32 	%rd24, %r116;
	add.s64 	%rd25, %rd24, %rd2;
	shl.b64 	%rd26, %rd25, 2;
	add.s64 	%rd27, %rd1, %rd26;
	st.global.f32 	[%rd27], %f163;
$L__BB6_19:
	add.s32 	%r117, %r17, 32;
	setp.ge.u32 	%p12, %r117, %r32;
	@%p12 bra 	$L__BB6_21;
	shl.b32 	%r118, %r3, 5;
	cvt.s64.s32 	%rd28, %r118;
	add.s64 	%rd29, %rd28, %rd2;
	shl.b64 	%rd30, %rd29, 2;
	add.s64 	%rd31, %rd1, %rd30;
	st.global.f32 	[%rd31], %f162;
$L__BB6_21:
	add.s32 	%r119, %r17, 48;
	setp.ge.u32 	%p13, %r119, %r32;
	@%p13 bra 	$L__BB6_23;
	mul.lo.s32 	%r120, %r3, 48;
	cvt.s64.s32 	%rd32, %r120;
	add.s64 	%rd33, %rd32, %rd2;
	shl.b64 	%rd34, %rd33, 2;
	add.s64 	%rd35, %rd1, %rd34;
	st.global.f32 	[%rd35], %f161;
$L__BB6_23:
	ret;

}
	// .globl	_Z23conv2d_update_gradInputILi16ELi16ELi2ELi4ELi16EEvPfS0_S0_iiiiiiiiiii
.visible .entry _Z23conv2d_update_gradInputILi16ELi16ELi2ELi4ELi16EEvPfS0_S0_iiiiiiiiiii(
	.param .u64 .ptr .align 1 _Z23conv2d_update_gradInputILi16ELi16ELi2ELi4ELi16EEvPfS0_S0_iiiiiiiiiii_param_0,
	.param .u64 .ptr .align 1 _Z23conv2d_update_gradInputILi16ELi16ELi2ELi4ELi16EEvPfS0_S0_iiiiiiiiiii_param_1,
	.param .u64 .ptr .align 1 _Z23conv2d_update_gradInputILi16ELi16ELi2ELi4ELi16EEvPfS0_S0_iiiiiiiiiii_param_2,
	.param .u32 _Z23conv2d_update_gradInputILi16ELi16ELi2ELi4ELi16EEvPfS0_S0_iiiiiiiiiii_param_3,
	.param .u32 _Z23conv2d_update_gradInputILi16ELi16ELi2ELi4ELi16EEvPfS0_S0_iiiiiiiiiii_param_4,
	.param .u32 _Z23conv2d_update_gradInputILi16ELi16ELi2ELi4ELi16EEvPfS0_S0_iiiiiiiiiii_param_5,
	.param .u32 _Z23conv2d_update_gradInputILi16ELi16ELi2ELi4ELi16EEvPfS0_S0_iiiiiiiiiii_param_6,
	.param .u32 _Z23conv2d_update_gradInputILi16ELi16ELi2ELi4ELi16EEvPfS0_S0_iiiiiiiiiii_param_7,
	.param .u32 _Z23conv2d_update_gradInputILi16ELi16ELi2ELi4ELi16EEvPfS0_S0_iiiiiiiiiii_param_8,
	.param .u32 _Z23conv2d_update_gradInputILi16ELi16ELi2ELi4ELi16EEvPfS0_S0_iiiiiiiiiii_param_9,
	.param .u32 _Z23conv2d_update_gradInputILi16ELi16ELi2ELi4ELi16EEvPfS0_S0_iiiiiiiiiii_param_10,
	.param .u32 _Z23conv2d_update_gradInputILi16ELi16ELi2ELi4ELi16EEvPfS0_S0_iiiiiiiiiii_param_11,
	.param .u32 _Z23conv2d_update_gradInputILi16ELi16ELi2ELi4ELi16EEvPfS0_S0_iiiiiiiiiii_param_12,
	.param .u32 _Z23conv2d_update_gradInputILi16ELi16ELi2ELi4ELi16EEvPfS0_S0_iiiiiiiiiii_param_13
)
{
	.reg .pred 	%p<15>;
	.reg .b32 	%r<137>;
	.reg .b32 	%f<261>;
	.reg .b64 	%rd<50>;
	// demoted variable
	.shared .align 4 .b8 _ZZ23conv2d_update_gradInputILi16ELi16ELi2ELi4ELi16EEvPfS0_S0_iiiiiiiiiiiE9shFilters[4352];
	// demoted variable
	.shared .align 4 .b8 _ZZ23conv2d_update_gradInputILi16ELi16ELi2ELi4ELi16EEvPfS0_S0_iiiiiiiiiiiE10shGradOuts[2176];
	ld.param.u64 	%rd10, [_Z23conv2d_update_gradInputILi16ELi16ELi2ELi4ELi16EEvPfS0_S0_iiiiiiiiiii_param_0];
	ld.param.u64 	%rd11, [_Z23conv2d_update_gradInputILi16ELi16ELi2ELi4ELi16EEvPfS0_S0_iiiiiiiiiii_param_1];
	ld.param.u64 	%rd12, [_Z23conv2d_update_gradInputILi16ELi16ELi2ELi4ELi16EEvPfS0_S0_iiiiiiiiiii_param_2];
	ld.param.u32 	%r34, [_Z23conv2d_update_gradInputILi16ELi16ELi2ELi4ELi16EEvPfS0_S0_iiiiiiiiiii_param_4];
	ld.param.u32 	%r40, [_Z23conv2d_update_gradInputILi16ELi16ELi2ELi4ELi16EEvPfS0_S0_iiiiiiiiiii_param_5];
	ld.param.u32 	%r41, [_Z23conv2d_update_gradInputILi16ELi16ELi2ELi4ELi16EEvPfS0_S0_iiiiiiiiiii_param_6];
	ld.param.u32 	%r35, [_Z23conv2d_update_gradInputILi16ELi16ELi2ELi4ELi16EEvPfS0_S0_iiiiiiiiiii_param_7];
	ld.param.u32 	%r42, [_Z23conv2d_update_gradInputILi16ELi16ELi2ELi4ELi16EEvPfS0_S0_iiiiiiiiiii_param_8];
	ld.param.u32 	%r36, [_Z23conv2d_update_gradInputILi16ELi16ELi2ELi4ELi16EEvPfS0_S0_iiiiiiiiiii_param_9];
	ld.param.u32 	%r43, [_Z23conv2d_update_gradInputILi16ELi16ELi2ELi4ELi16EEvPfS0_S0_iiiiiiiiiii_param_10];
	ld.param.u32 	%r37, [_Z23conv2d_update_gradInputILi16ELi16ELi2ELi4ELi16EEvPfS0_S0_iiiiiiiiiii_param_11];
	ld.param.u32 	%r38, [_Z23conv2d_update_gradInputILi16ELi16ELi2ELi4ELi16EEvPfS0_S0_iiiiiiiiiii_param_12];
	ld.param.u32 	%r39, [_Z23conv2d_update_gradInputILi16ELi16ELi2ELi4ELi16EEvPfS0_S0_iiiiiiiiiii_param_13];
	cvta.to.global.u64 	%rd1, %rd12;
	mul.lo.s32 	%r1, %r37, %r43;
	mul.lo.s32 	%r2, %r36, %r42;
	mul.lo.s32 	%r3, %r41, %r40;
	add.s32 	%r44, %r34, 63;
	shr.s32 	%r45, %r44, 31;
	shr.u32 	%r46, %r45, 26;
	add.s32 	%r47, %r44, %r46;
	shr.s32 	%r48, %r47, 6;
	mov.u32 	%r49, %ctaid.x;
	shl.b32 	%r50, %r49, 5;
	mov.u32 	%r51, %ctaid.y;
	div.u32 	%r52, %r51, %r48;
	mul.lo.s32 	%r53, %r52, %r48;
	sub.s32 	%r54, %r51, %r53;
	shl.b32 	%r4, %r54, 6;
	mov.u32 	%r5, %tid.y;
	mov.u32 	%r6, %tid.x;
	div.s32 	%r55, %r52, %r41;
	mul.lo.s32 	%r56, %r55, %r41;
	sub.s32 	%r57, %r52, %r56;
	sub.s32 	%r58, %r57, %r36;
	div.s32 	%r59, %r58, %r39;
	max.s32 	%r60, %r59, -1;
	not.b32 	%r61, %r60;
	add.s32 	%r62, %r60, 1;
	div.s32 	%r63, %r57, %r39;
	add.s32 	%r64, %r37, -1;
	min.s32 	%r65, %r63, %r64;
	sub.s32 	%r66, %r55, %r42;
	div.s32 	%r67, %r66, %r38;
	max.s32 	%r68, %r67, -1;
	div.s32 	%r69, %r55, %r38;
	add.s32 	%r70, %r43, -1;
	min.s32 	%r71, %r69, %r70;
	sub.s32 	%r72, %r65, %r62;
	add.s32 	%r7, %r72, 1;
	sub.s32 	%r73, %r71, %r68;
	mad.lo.s32 	%r8, %r73, %r72, %r73;
	mul.lo.s32 	%r9, %r8, %r35;
	and.b32  	%r10, %r6, 15;
	shr.u32 	%r74, %r6, 4;
	add.s32 	%r11, %r74, %r5;
	mul.lo.s32 	%r75, %r35, %r50;
	mad.lo.s32 	%r76, %r37, %r68, %r37;
	mad.lo.s32 	%r77, %r75, %r1, %r62;
	add.s32 	%r78, %r77, %r76;
	cvt.s64.s32 	%rd2, %r78;
	mad.lo.s32 	%r79, %r38, %r68, %r38;
	sub.s32 	%r80, %r55, %r79;
	mad.lo.s32 	%r81, %r4, %r2, %r57;
	mad.lo.s32 	%r82, %r39, %r61, %r81;
	mad.lo.s32 	%r12, %r80, %r36, %r82;
	add.s32 	%r83, %r50, %r6;
	mad.lo.s32 	%r84, %r34, %r83, %r5;
	add.s32 	%r85, %r84, %r4;
	mad.lo.s32 	%r86, %r85, %r3, %r52;
	cvt.u64.u32 	%rd3, %r86;
	bar.sync 	0;
	setp.lt.s32 	%p1, %r9, 1;
	mov.f32 	%f253, 0f00000000;
	mov.f32 	%f254, %f253;
	mov.f32 	%f255, %f253;
	mov.f32 	%f256, %f253;
	mov.f32 	%f257, %f253;
	mov.f32 	%f258, %f253;
	mov.f32 	%f259, %f253;
	mov.f32 	%f260, %f253;
	@%p1 bra 	$L__BB7_16;
	shl.b32 	%r88, %r10, 2;
	mov.u32 	%r89, _ZZ23conv2d_update_gradInputILi16ELi16ELi2ELi4ELi16EEvPfS0_S0_iiiiiiiiiiiE9shFilters;
	add.s32 	%r13, %r89, %r88;
	mul.lo.s32 	%r14, %r38, %r36;
	mul.lo.s32 	%r15, %r1, %r35;
	mov.u32 	%r90, _ZZ23conv2d_update_gradInputILi16ELi16ELi2ELi4ELi16EEvPfS0_S0_iiiiiiiiiiiE10shGradOuts;
	mad.lo.s32 	%r91, %r6, 68, %r90;
	add.s32 	%r16, %r91, 60;
	cvt.s64.s32 	%rd4, %r12;
	cvta.to.global.u64 	%rd5, %rd10;
	cvta.to.global.u64 	%rd6, %rd11;
	mov.b32 	%r132, 0;
	mov.f32 	%f253, 0f00000000;
$L__BB7_2:
	add.s32 	%r20, %r132, %r10;
	setp.lt.s32 	%p2, %r20, %r9;
	@%p2 bra 	$L__BB7_6;
	setp.gt.u32 	%p3, %r11, 63;
	@%p3 bra 	$L__BB7_15;
	shl.b32 	%r92, %r10, 2;
	mad.lo.s32 	%r93, %r11, 68, %r92;
	mov.u32 	%r94, _ZZ23conv2d_update_gradInputILi16ELi16ELi2ELi4ELi16EEvPfS0_S0_iiiiiiiiiiiE9shFilters;
	add.s32 	%r135, %r94, %r93;
	mov.u32 	%r136, %r11;
$L__BB7_5:
	mov.b32 	%r95, 0;
	st.shared.u32 	[%r135], %r95;
	add.s32 	%r31, %r136, 16;
	add.s32 	%r135, %r135, 1088;
	setp.lt.u32 	%p4, %r136, 48;
	mov.u32 	%r136, %r31;
	@%p4 bra 	$L__BB7_5;
	bra.uni 	$L__BB7_15;
$L__BB7_6:
	setp.gt.u32 	%p5, %r11, 63;
	div.s32 	%r22, %r20, %r8;
	mul.lo.s32 	%r96, %r22, %r8;
	sub.s32 	%r97, %r20, %r96;
	div.s32 	%r23, %r97, %r7;
	mul.lo.s32 	%r98, %r23, %r7;
	sub.s32 	%r24, %r97, %r98;
	@%p5 bra 	$L__BB7_12;
	mul.lo.s32 	%r99, %r24, %r39;
	mad.lo.s32 	%r100, %r14, %r23, %r99;
	mul.lo.s32 	%r101, %r2, %r34;
	mul.lo.s32 	%r102, %r101, %r22;
	sub.s32 	%r103, %r102, %r100;
	cvt.s64.s32 	%rd13, %r103;
	add.s64 	%rd7, %rd13, %rd4;
	mov.u32 	%r133, %r11;
$L__BB7_8:
	add.s32 	%r104, %r133, %r4;
	setp.ge.s32 	%p6, %r104, %r34;
	@%p6 bra 	$L__BB7_10;
	mul.lo.s32 	%r107, %r133, %r2;
	cvt.s64.s32 	%rd14, %r107;
	add.s64 	%rd15, %rd7, %rd14;
	shl.b64 	%rd16, %rd15, 2;
	add.s64 	%rd17, %rd6, %rd16;
	ld.global.f32 	%f27, [%rd17];
	mad.lo.s32 	%r108, %r133, 68, %r13;
	st.shared.f32 	[%r108], %f27;
	bra.uni 	$L__BB7_11;
$L__BB7_10:
	mad.lo.s32 	%r105, %r133, 68, %r13;
	mov.b32 	%r106, 0;
	st.shared.u32 	[%r105], %r106;
$L__BB7_11:
	add.s32 	%r26, %r133, 16;
	setp.lt.u32 	%p7, %r133, 48;
	mov.u32 	%r133, %r26;
	@%p7 bra 	$L__BB7_8;
$L__BB7_12:
	setp.gt.u32 	%p8, %r11, 31;
	mul.lo.s32 	%r109, %r22, %r1;
	mad.lo.s32 	%r110, %r23, %r37, %r109;
	add.s32 	%r111, %r110, %r24;
	cvt.s64.s32 	%rd8, %r111;
	@%p8 bra 	$L__BB7_15;
	add.s64 	%rd9, %rd8, %rd2;
	mov.u32 	%r134, %r11;
$L__BB7_14:
	mul.lo.s32 	%r112, %r15, %r134;
	cvt.s64.s32 	%rd18, %r112;
	add.s64 	%rd19, %rd9, %rd18;
	shl.b64 	%rd20, %rd19, 2;
	add.s64 	%rd21, %rd5, %rd20;
	ld.global.f32 	%f28, [%rd21];
	shl.b32 	%r113, %r10, 2;
	mov.u32 	%r114, _ZZ23conv2d_update_gradInputILi16ELi16ELi2ELi4ELi16EEvPfS0_S0_iiiiiiiiiiiE10shGradOuts;
	add.s32 	%r115, %r114, %r113;
	mad.lo.s32 	%r116, %r134, 68, %r115;
	st.shared.f32 	[%r116], %f28;
	add.s32 	%r28, %r134, 16;
	setp.lt.u32 	%p9, %r134, 16;
	mov.u32 	%r134, %r28;
	@%p9 bra 	$L__BB7_14;
$L__BB7_15:
	bar.sync 	0;
	ld.shared.f32 	%f29, [%r16+-60];
	mov.u32 	%r117, _ZZ23conv2d_update_gradInputILi16ELi16ELi2ELi4ELi16EEvPfS0_S0_iiiiiiiiiiiE9shFilters;
	mad.lo.s32 	%r118, %r5, 68, %r117;
	ld.shared.f32 	%f30, [%r118];
	fma.rn.f32 	%f31, %f29, %f30, %f260;
	ld.shared.f32 	%f32, [%r118+1088];
	fma.rn.f32 	%f33, %f29, %f32, %f258;
	ld.shared.f32 	%f34, [%r118+2176];
	fma.rn.f32 	%f35, %f29, %f34, %f256;
	ld.shared.f32 	%f36, [%r118+3264];
	fma.rn.f32 	%f37, %f29, %f36, %f254;
	ld.shared.f32 	%f38, [%r16+1028];
	fma.rn.f32 	%f39, %f38, %f30, %f259;
	fma.rn.f32 	%f40, %f38, %f32, %f257;
	fma.rn.f32 	%f41, %f38, %f34, %f255;
	fma.rn.f32 	%f42, %f38, %f36, %f253;
	ld.shared.f32 	%f43, [%r16+-56];
	ld.shared.f32 	%f44, [%r118+4];
	fma.rn.f32 	%f45, %f43, %f44, %f31;
	ld.shared.f32 	%f46, [%r118+1092];
	fma.rn.f32 	%f47, %f43, %f46, %f33;
	ld.shared.f32 	%f48, [%r118+2180];
	fma.rn.f32 	%f49, %f43, %f48, %f35;
	ld.shared.f32 	%f50, [%r118+3268];
	fma.rn.f32 	%f51, %f43, %f50, %f37;
	ld.shared.f32 	%f52, [%r16+1032];
	fma.rn.f32 	%f53, %f52, %f44, %f39;
	fma.rn.f32 	%f54, %f52, %f46, %f40;
	fma.rn.f32 	%f55, %f52, %f48, %f41;
	fma.rn.f32 	%f56, %f52, %f50, %f42;
	ld.shared.f32 	%f57, [%r16+-52];
	ld.shared.f32 	%f58, [%r118+8];
	fma.rn.f32 	%f59, %f57, %f58, %f45;
	ld.shared.f32 	%f60, [%r118+1096];
	fma.rn.f32 	%f61, %f57, %f60, %f47;
	ld.shared.f32 	%f62, [%r118+2184];
	fma.rn.f32 	%f63, %f57, %f62, %f49;
	ld.shared.f32 	%f64, [%r118+3272];
	fma.rn.f32 	%f65, %f57, %f64, %f51;
	ld.shared.f32 	%f66, [%r16+1036];
	fma.rn.f32 	%f67, %f66, %f58, %f53;
	fma.rn.f32 	%f68, %f66, %f60, %f54;
	fma.rn.f32 	%f69, %f66, %f62, %f55;
	fma.rn.f32 	%f70, %f66, %f64, %f56;
	ld.shared.f32 	%f71, [%r16+-48];
	ld.shared.f32 	%f72, [%r118+12];
	fma.rn.f32 	%f73, %f71, %f72, %f59;
	ld.shared.f32 	%f74, [%r118+1100];
	fma.rn.f32 	%f75, %f71, %f74, %f61;
	ld.shared.f32 	%f76, [%r118+2188];
	fma.rn.f32 	%f77, %f71, %f76, %f63;
	ld.shared.f32 	%f78, [%r118+3276];
	fma.rn.f32 	%f79, %f71, %f78, %f65;
	ld.shared.f32 	%f80, [%r16+1040];
	fma.rn.f32 	%f81, %f80, %f72, %f67;
	fma.rn.f32 	%f82, %f80, %f74, %f68;
	fma.rn.f32 	%f83, %f80, %f76, %f69;
	fma.rn.f32 	%f84, %f80, %f78, %f70;
	ld.shared.f32 	%f85, [%r16+-44];
	ld.shared.f32 	%f86, [%r118+16];
	fma.rn.f32 	%f87, %f85, %f86, %f73;
	ld.shared.f32 	%f88, [%r118+1104];
	fma.rn.f32 	%f89, %f85, %f88, %f75;
	ld.shared.f32 	%f90, [%r118+2192];
	fma.rn.f32 	%f91, %f85, %f90, %f77;
	ld.shared.f32 	%f92, [%r118+3280];
	fma.rn.f32 	%f93, %f85, %f92, %f79;
	ld.shared.f32 	%f94, [%r16+1044];
	fma.rn.f32 	%f95, %f94, %f86, %f81;
	fma.rn.f32 	%f96, %f94, %f88, %f82;
	fma.rn.f32 	%f97, %f94, %f90, %f83;
	fma.rn.f32 	%f98, %f94, %f92, %f84;
	ld.shared.f32 	%f99, [%r16+-40];
	ld.shared.f32 	%f100, [%r118+20];
	fma.rn.f32 	%f101, %f99, %f100, %f87;
	ld.shared.f32 	%f102, [%r118+1108];
	fma.rn.f32 	%f103, %f99, %f102, %f89;
	ld.shared.f32 	%f104, [%r118+2196];
	fma.rn.f32 	%f105, %f99, %f104, %f91;
	ld.shared.f32 	%f106, [%r118+3284];
	fma.rn.f32 	%f107, %f99, %f106, %f93;
	ld.shared.f32 	%f108, [%r16+1048];
	fma.rn.f32 	%f109, %f108, %f100, %f95;
	fma.rn.f32 	%f110, %f108, %f102, %f96;
	fma.rn.f32 	%f111, %f108, %f104, %f97;
	fma.rn.f32 	%f112, %f108, %f106, %f98;
	ld.shared.f32 	%f113, [%r16+-36];
	ld.shared.f32 	%f114, [%r118+24];
	fma.rn.f32 	%f115, %f113, %f114, %f101;
	ld.shared.f32 	%f116, [%r118+1112];
	fma.rn.f32 	%f117, %f113, %f116, %f103;
	ld.shared.f32 	%f118, [%r118+2200];
	fma.rn.f32 	%f119, %f113, %f118, %f105;
	ld.shared.f32 	%f120, [%r118+3288];
	fma.rn.f32 	%f121, %f113, %f120, %f107;
	ld.shared.f32 	%f122, [%r16+1052];
	fma.rn.f32 	%f123, %f122, %f114, %f109;
	fma.rn.f32 	%f124, %f122, %f116, %f110;
	fma.rn.f32 	%f125, %f122, %f118, %f111;
	fma.rn.f32 	%f126, %f122, %f120, %f112;
	ld.shared.f32 	%f127, [%r16+-32];
	ld.shared.f32 	%f128, [%r118+28];
	fma.rn.f32 	%f129, %f127, %f128, %f115;
	ld.shared.f32 	%f130, [%r118+1116];
	fma.rn.f32 	%f131, %f127, %f130, %f117;
	ld.shared.f32 	%f132, [%r118+2204];
	fma.rn.f32 	%f133, %f127, %f132, %f119;
	ld.shared.f32 	%f134, [%r118+3292];
	fma.rn.f32 	%f135, %f127, %f134, %f121;
	ld.shared.f32 	%f136, [%r16+1056];
	fma.rn.f32 	%f137, %f136, %f128, %f123;
	fma.rn.f32 	%f138, %f136, %f130, %f124;
	fma.rn.f32 	%f139, %f136, %f132, %f125;
	fma.rn.f32 	%f140, %f136, %f134, %f126;
	ld.shared.f32 	%f141, [%r16+-28];
	ld.shared.f32 	%f142, [%r118+32];
	fma.rn.f32 	%f143, %f141, %f142, %f129;
	ld.shared.f32 	%f144, [%r118+1120];
	fma.rn.f32 	%f145, %f141, %f144, %f131;
	ld.shared.f32 	%f146, [%r118+2208];
	fma.rn.f32 	%f147, %f141, %f146, %f133;
	ld.shared.f32 	%f148, [%r118+3296];
	fma.rn.f32 	%f149, %f141, %f148, %f135;
	ld.shared.f32 	%f150, [%r16+1060];
	fma.rn.f32 	%f151, %f150, %f142, %f137;
	fma.rn.f32 	%f152, %f150, %f144, %f138;
	fma.rn.f32 	%f153, %f150, %f146, %f139;
	fma.rn.f32 	%f154, %f150, %f148, %f140;
	ld.shared.f32 	%f155, [%r16+-24];
	ld.shared.f32 	%f156, [%r118+36];
	fma.rn.f32 	%f157, %f155, %f156, %f143;
	ld.shared.f32 	%f158, [%r118+1124];
	fma.rn.f32 	%f159, %f155, %f158, %f145;
	ld.shared.f32 	%f160, [%r118+2212];
	fma.rn.f32 	%f161, %f155, %f160, %f147;
	ld.shared.f32 	%f162, [%r118+3300];
	fma.rn.f32 	%f163, %f155, %f162, %f149;
	ld.shared.f32 	%f164, [%r16+1064];
	fma.rn.f32 	%f165, %f164, %f156, %f151;
	fma.rn.f32 	%f166, %f164, %f158, %f152;
	fma.rn.f32 	%f167, %f164, %f160, %f153;
	fma.rn.f32 	%f168, %f164, %f162, %f154;
	ld.shared.f32 	%f169, [%r16+-20];
	ld.shared.f32 	%f170, [%r118+40];
	fma.rn.f32 	%f171, %f169, %f170, %f157;
	ld.shared.f32 	%f172, [%r118+1128];
	fma.rn.f32 	%f173, %f169, %f172, %f159;
	ld.shared.f32 	%f174, [%r118+2216];
	fma.rn.f32 	%f175, %f169, %f174, %f161;
	ld.shared.f32 	%f176, [%r118+3304];
	fma.rn.f32 	%f177, %f169, %f176, %f163;
	ld.shared.f32 	%f178, [%r16+1068];
	fma.rn.f32 	%f179, %f178, %f170, %f165;
	fma.rn.f32 	%f180, %f178, %f172, %f166;
	fma.rn.f32 	%f181, %f178, %f174, %f167;
	fma.rn.f32 	%f182, %f178, %f176, %f168;
	ld.shared.f32 	%f183, [%r16+-16];
	ld.shared.f32 	%f184, [%r118+44];
	fma.rn.f32 	%f185, %f183, %f184, %f171;
	ld.shared.f32 	%f186, [%r118+1132];
	fma.rn.f32 	%f187, %f183, %f186, %f173;
	ld.shared.f32 	%f188, [%r118+2220];
	fma.rn.f32 	%f189, %f183, %f188, %f175;
	ld.shared.f32 	%f190, [%r118+3308];
	fma.rn.f32 	%f191, %f183, %f190, %f177;
	ld.shared.f32 	%f192, [%r16+1072];
	fma.rn.f32 	%f193, %f192, %f184, %f179;
	fma.rn.f32 	%f194, %f192, %f186, %f180;
	fma.rn.f32 	%f195, %f192, %f188, %f181;
	fma.rn.f32 	%f196, %f192, %f190, %f182;
	ld.shared.f32 	%f197, [%r16+-12];
	ld.shared.f32 	%f198, [%r118+48];
	fma.rn.f32 	%f199, %f197, %f198, %f185;
	ld.shared.f32 	%f200, [%r118+1136];
	fma.rn.f32 	%f201, %f197, %f200, %f187;
	ld.shared.f32 	%f202, [%r118+2224];
	fma.rn.f32 	%f203, %f197, %f202, %f189;
	ld.shared.f32 	%f204, [%r118+3312];
	fma.rn.f32 	%f205, %f197, %f204, %f191;
	ld.shared.f32 	%f206, [%r16+1076];
	fma.rn.f32 	%f207, %f206, %f198, %f193;
	fma.rn.f32 	%f208, %f206, %f200, %f194;
	fma.rn.f32 	%f209, %f206, %f202, %f195;
	fma.rn.f32 	%f210, %f206, %f204, %f196;
	ld.shared.f32 	%f211, [%r16+-8];
	ld.shared.f32 	%f212, [%r118+52];
	fma.rn.f32 	%f213, %f211, %f212, %f199;
	ld.shared.f32 	%f214, [%r118+1140];
	fma.rn.f32 	%f215, %f211, %f214, %f201;
	ld.shared.f32 	%f216, [%r118+2228];
	fma.rn.f32 	%f217, %f211, %f216, %f203;
	ld.shared.f32 	%f218, [%r118+3316];
	fma.rn.f32 	%f219, %f211, %f218, %f205;
	ld.shared.f32 	%f220, [%r16+1080];
	fma.rn.f32 	%f221, %f220, %f212, %f207;
	fma.rn.f32 	%f222, %f220, %f214, %f208;
	fma.rn.f32 	%f223, %f220, %f216, %f209;
	fma.rn.f32 	%f224, %f220, %f218, %f210;
	ld.shared.f32 	%f225, [%r16+-4];
	ld.shared.f32 	%f226, [%r118+56];
	fma.rn.f32 	%f227, %f225, %f226, %f213;
	ld.shared.f32 	%f228, [%r118+1144];
	fma.rn.f32 	%f229, %f225, %f228, %f215;
	ld.shared.f32 	%f230, [%r118+2232];
	fma.rn.f32 	%f231, %f225, %f230, %f217;
	ld.shared.f32 	%f232, [%r118+3320];
	fma.rn.f32 	%f233, %f225, %f232, %f219;
	ld.shared.f32 	%f234, [%r16+1084];
	fma.rn.f32 	%f235, %f234, %f226, %f221;
	fma.rn.f32 	%f236, %f234, %f228, %f222;
	fma.rn.f32 	%f237, %f234, %f230, %f223;
	fma.rn.f32 	%f238, %f234, %f232, %f224;
	ld.shared.f32 	%f239, [%r16];
	ld.shared.f32 	%f240, [%r118+60];
	fma.rn.f32 	%f260, %f239, %f240, %f227;
	ld.shared.f32 	%f241, [%r118+1148];
	fma.rn.f32 	%f258, %f239, %f241, %f229;
	ld.shared.f32 	%f242, [%r118+2236];
	fma.rn.f32 	%f256, %f239, %f242, %f231;
	ld.shared.f32 	%f243, [%r118+3324];
	fma.rn.f32 	%f254, %f239, %f243, %f233;
	ld.shared.f32 	%f244, [%r16+1088];
	fma.rn.f32 	%f259, %f244, %f240, %f235;
	fma.rn.f32 	%f257, %f244, %f241, %f236;
	fma.rn.f32 	%f255, %f244, %f242, %f237;
	fma.rn.f32 	%f253, %f244, %f243, %f238;
	bar.sync 	0;
	add.s32 	%r132, %r132, 16;
	setp.lt.s32 	%p10, %r132, %r9;
	@%p10 bra 	$L__BB7_2;
$L__BB7_16:
	add.s32 	%r17, %r4, %r5;
	shl.b32 	%r18, %r34, 4;
	setp.lt.u32 	%p11, %r17, %r34;
	@%p11 bra 	$L__BB7_17;
	bra.uni 	$L__BB7_18;
$L__BB7_17:
	shl.b64 	%rd22, %rd3, 2;
	add.s64 	%rd23, %rd1, %rd22;
	st.global.f32 	[%rd23], %f260;
	mul.lo.s32 	%r119, %r18, %r3;
	mul.wide.s32 	%rd24, %r119, 4;
	add.s64 	%rd25, %rd23, %rd24;
	st.global.f32 	[%rd25], %f259;
$L__BB7_18:
	add.s32 	%r120, %r17, 16;
	setp.ge.u32 	%p12, %r120, %r34;
	@%p12 bra 	$L__BB7_20;
	shl.b32 	%r121, %r3, 4;
	cvt.s64.s32 	%rd26, %r121;
	add.s64 	%rd27, %rd26, %rd3;
	shl.b64 	%rd28, %rd27, 2;
	add.s64 	%rd29, %rd1, %rd28;
	st.global.f32 	[%rd29], %f258;
	add.s32 	%r122, %r18, 16;
	mul.lo.s32 	%r123, %r122, %r3;
	cvt.s64.s32 	%rd30, %r123;
	add.s64 	%rd31, %rd30, %rd3;
	shl.b64 	%rd32, %rd31, 2;
	add.s64 	%rd33, %rd1, %rd32;
	st.global.f32 	[%rd33], %f257;
$L__BB7_20:
	add.s32 	%r124, %r17, 32;
	setp.ge.u32 	%p13, %r124, %r34;
	@%p13 bra 	$L__BB7_22;
	shl.b32 	%r125, %r3, 5;
	cvt.s64.s32 	%rd34, %r125;
	add.s64 	%rd35, %rd34, %rd3;
	shl.b64 	%rd36, %rd35, 2;
	add.s64 	%rd37, %rd1, %rd36;
	st.global.f32 	[%rd37], %f256;
	add.s32 	%r126, %r18, 32;
	mul.lo.s32 	%r127, %r126, %r3;
	cvt.s64.s32 	%rd38, %r127;
	add.s64 	%rd39, %rd38, %rd3;
	shl.b64 	%rd40, %rd39, 2;
	add.s64 	%rd41, %rd1, %rd40;
	st.global.f32 	[%rd41], %f255;
$L__BB7_22:
	add.s32 	%r128, %r17, 48;
	setp.ge.u32 	%p14, %r128, %r34;
	@%p14 bra 	$L__BB7_24;
	mul.lo.s32 	%r129, %r3, 48;
	cvt.s64.s32 	%rd42, %r129;
	add.s64 	%rd43, %rd42, %rd3;
	shl.b64 	%rd44, %rd43, 2;
	add.s64 	%rd45, %rd1, %rd44;
	st.global.f32 	[%rd45], %f254;
	add.s32 	%r130, %r18, 48;
	mul.lo.s32 	%r131, %r130, %r3;
	cvt.s64.s32 	%rd46, %r131;
	add.s64 	%rd47, %rd46, %rd3;
	shl.b64 	%rd48, %rd47, 2;
	add.s64 	%rd49, %rd1, %rd48;
	st.global.f32 	[%rd49], %f253;
$L__BB7_24:
	ret;

}
	// .globl	_Z23conv2d_update_gradInputILi16ELi16ELi4ELi4ELi16EEvPfS0_S0_iiiiiiiiiii
.visible .entry _Z23conv2d_update_gradInputILi16ELi16ELi4ELi4ELi16EEvPfS0_S0_iiiiiiiiiii(
	.param .u64 .ptr .align 1 _Z23conv2d_update_gradInputILi16ELi16ELi4ELi4ELi16EEvPfS0_S0_iiiiiiiiiii_param_0,
	.param .u64 .ptr .align 1 _Z23conv2d_update_gradInputILi16ELi16ELi4ELi4ELi16EEvPfS0_S0_iiiiiiiiiii_param_1,
	.param .u64 .ptr .align 1 _Z23conv2d_update_gradInputILi16ELi16ELi4ELi4ELi16EEvPfS0_S0_iiiiiiiiiii_param_2,
	.param .u32 _Z23conv2d_update_gradInputILi16ELi16ELi4ELi4ELi16EEvPfS0_S0_iiiiiiiiiii_param_3,
	.param .u32 _Z23conv2d_update_gradInputILi16ELi16ELi4ELi4ELi16EEvPfS0_S0_iiiiiiiiiii_param_4,
	.param .u32 _Z23conv2d_update_gradInputILi16ELi16ELi4ELi4ELi16EEvPfS0_S0_iiiiiiiiiii_param_5,
	.param .u32 _Z23conv2d_update_gradInputILi16ELi16ELi4ELi4ELi16EEvPfS0_S0_iiiiiiiiiii_param_6,
	.param .u32 _Z23conv2d_update_gradInputILi16ELi16ELi4ELi4ELi16EEvPfS0_S0_iiiiiiiiiii_param_7,
	.param .u32 _Z23conv2d_update_gradInputILi16ELi16ELi4ELi4ELi16EEvPfS0_S0_iiiiiiiiiii_param_8,
	.param .u32 _Z23conv2d_update_gradInputILi16ELi16ELi4ELi4ELi16EEvPfS0_S0_iiiiiiiiiii_param_9,
	.param .u32 _Z23conv2d_update_gradInputILi16ELi16ELi4ELi4ELi16EEvPfS0_S0_iiiiiiiiiii_param_10,
	.param .u32 _Z23conv2d_update_gradInputILi16ELi16ELi4ELi4ELi16EEvPfS0_S0_iiiiiiiiiii_param_11,
	.param .u32 _Z23conv2d_update_gradInputILi16ELi16ELi4ELi4ELi16EEvPfS0_S0_iiiiiiiiiii_param_12,
	.param .u32 _Z23conv2d_update_gradInputILi16ELi16ELi4ELi4ELi16EEvPfS0_S0_iiiiiiiiiii_param_13
)
{
	.reg .pred 	%p<15>;
	.reg .b32 	%r<166>;
	.reg .b32 	%f<453>;
	.reg .b64 	%rd<80>;
	// demoted variable
	.shared .align 4 .b8 _ZZ23conv2d_update_gradInputILi16ELi16ELi4ELi4ELi16EEvPfS0_S0_iiiiiiiiiiiE9shFilters[4352];
	// demoted variable
	.shared .align 4 .b8 _ZZ23conv2d_update_gradInputILi16ELi16ELi4ELi4ELi16EEvPfS0_S0_iiiiiiiiiiiE10shGradOuts[4352];
	ld.param.u64 	%rd10, [_Z23conv2d_update_gradInputILi16ELi16ELi4ELi4ELi16EEvPfS0_S0_iiiiiiiiiii_param_2];
	ld.param.u32 	%r30, [_Z23conv2d_update_gradInputILi16ELi16ELi4ELi4ELi16EEvPfS0_S0_iiiiiiiiiii_param_4];
	ld.param.u32 	%r36, [_Z23conv2d_update_gradInputILi16ELi16ELi4ELi4ELi16EEvPfS0_S0_iiiiiiiiiii_param_5];
	ld.param.u32 	%r37, [_Z23conv2d_update_gradInputILi16ELi16ELi4ELi4ELi16EEvPfS0_S0_iiiiiiiiiii_param_6];
	ld.param.u32 	%r31, [_Z23conv2d_update_gradInputILi16ELi16ELi4ELi4ELi16EEvPfS0_S0_iiiiiiiiiii_param_7];
	ld.param.u32 	%r38, [_Z23conv2d_update_gradInputILi16ELi16ELi4ELi4ELi16EEvPfS0_S0_iiiiiiiiiii_param_8];
	ld.param.u32 	%r32, [_Z23conv2d_update_gradInputILi16ELi16ELi4ELi4ELi16EEvPfS0_S0_iiiiiiiiiii_param_9];
	ld.param.u32 	%r39, [_Z23conv2d_update_gradInputILi16ELi16ELi4ELi4ELi16EEvPfS0_S0_iiiiiiiiiii_param_10];
	ld.param.u32 	%r33, [_Z23conv2d_update_gradInputILi16ELi16ELi4ELi4ELi16EEvPfS0_S0_iiiiiiiiiii_param_11];
	ld.param.u32 	%r34, [_Z23conv2d_update_gradInputILi16ELi16ELi4ELi4ELi16EEvPfS0_S0_iiiiiiiiiii_param_12];
	ld.param.u32 	%r35, [_Z23conv2d_update_gradInputILi16ELi16ELi4ELi4ELi16EEvPfS0_S0_iiiiiiiiiii_param_13];
	cvta.to.global.u64 	%rd1, %rd10;
	mul.lo.s32 	%r1, %r33, %r39;
	mul.lo.s32 	%r2, %r32, %r38;
	mul.lo.s32 	%r3, %r37, %r36;
	add.s32 	%r40, %r30, 63;
	shr.s32 	%r41, %r40, 31;
	shr.u32 	%r42, %r41, 26;
	add.s32 	%r43, %r40, %r42;
	shr.s32 	%r44, %r43, 6;
	mov.u32 	%r45, %ctaid.x;
	shl.b32 	%r46, %r45, 6;
	mov.u32 	%r47, %ctaid.y;
	div.u32 	%r48, %r47, %r44;
	mul.lo.s32 	%r49, %r48, %r44;
	sub.s32 	%r50, %r47, %r49;
	shl.b32 	%r4, %r50, 6;
	mov.u32 	%r5, %tid.y;
	mov.u32 	%r51, %tid.x;
	div.s32 	%r52, %r48, %r37;
	mul.lo.s32 	%r53, %r52, %r37;
	sub.s32 	%r54, %r48, %r53;
	sub.s32 	%r55, %r54, %r32;
	div.s32 	%r56, %r55, %r35;
	max.s32 	%r57, %r56, -1;
	not.b32 	%r58, %r57;
	add.s32 	%r59, %r57, 1;
	div.s32 	%r60, %r54, %r35;
	add.s32 	%r61, %r33, -1;
	min.s32 	%r62, %r60, %r61;
	sub.s32 	%r63, %r52, %r38;
	div.s32 	%r64, %r63, %r34;
	max.s32 	%r65, %r64, -1;
	div.s32 	%r66, %r52, %r34;
	add.s32 	%r67, %r39, -1;
	min.s32 	%r68, %r66, %r67;
	sub.s32 	%r69, %r62, %r59;
	add.s32 	%r6, %r69, 1;
	sub.s32 	%r70, %r68, %r65;
	mad.lo.s32 	%r7, %r70, %r69, %r70;
	mul.lo.s32 	%r8, %r7, %r31;
	shr.u32 	%r71, %r51, 4;
	add.s32 	%r9, %r71, %r5;
	mul.lo.s32 	%r72, %r31, %r46;
	mad.lo.s32 	%r73, %r33, %r65, %r33;
	mad.lo.s32 	%r74, %r72, %r1, %r59;
	add.s32 	%r75, %r74, %r73;
	cvt.s64.s32 	%rd2, %r75;
	mad.lo.s32 	%r76, %r34, %r65, %r34;
	sub.s32 	%r77, %r52, %r76;
	mad.lo.s32 	%r78, %r4, %r2, %r54;
	mad.lo.s32 	%r79, %r35, %r58, %r78;
	mad.lo.s32 	%r10, %r77, %r32, %r79;
	add.s32 	%r80, %r46, %r51;
	mad.lo.s32 	%r81, %r30, %r80, %r5;
	add.s32 	%r82, %r81, %r4;
	mad.lo.s32 	%r83, %r82, %r3, %r48;
	cvt.u64.u32 	%rd3, %r83;
	bar.sync 	0;
	setp.lt.s32 	%p1, %r8, 1;
	mov.f32 	%f437, 0f00000000;
	mov.f32 	%f438, %f437;
	mov.f32 	%f439, %f437;
	mov.f32 	%f440, %f437;
	mov.f32 	%f441, %f437;
	mov.f32 	%f442, %f437;
	mov.f32 	%f443, %f437;
	mov.f32 	%f444, %f437;
	mov.f32 	%f445, %f437;
	mov.f32 	%f446, %f437;
	mov.f32 	%f447, %f437;
	mov.f32 	%f448, %f437;
	mov.f32 	%f449, %f437;
	mov.f32 	%f450, %f437;
	mov.f32 	%f451, %f437;
	mov.f32 	%f452, %f437;
	@%p1 bra 	$L__BB8_16;
	mul.lo.s32 	%r11, %r34, %r32;
	cvt.s64.s32 	%rd4, %r10;
	mov.b32 	%r161, 0;
	mov.f32 	%f437, 0f00000000;
$L__BB8_2:
	mov.u32 	%r85, %tid.x;
	and.b32  	%r15, %r85, 15;
	add.s32 	%r16, %r161, %r15;
	setp.lt.s32 	%p2, %r16, %r8;
	@%p2 bra 	$L__BB8_6;
	setp.gt.u32 	%p3, %r9, 63;
	@%p3 bra 	$L__BB8_15;
	shl.b32 	%r86, %r15, 2;
	mad.lo.s32 	%r87, %r9, 68, %r86;
	mov.u32 	%r88, _ZZ23conv2d_update_gradInputILi16ELi16ELi4ELi4ELi16EEvPfS0_S0_iiiiiiiiiiiE9shFilters;
	add.s32 	%r164, %r88, %r87;
	mov.u32 	%r165, %r9;
$L__BB8_5:
	mov.b32 	%r89, 0;
	st.shared.u32 	[%r164], %r89;
	add.s32 	%r27, %r165, 16;
	add.s32 	%r164, %r164, 1088;
	setp.lt.u32 	%p4, %r165, 48;
	mov.u32 	%r165, %r27;
	@%p4 bra 	$L__BB8_5;
	bra.uni 	$L__BB8_15;
$L__BB8_6:
	setp.gt.u32 	%p5, %r9, 63;
	div.s32 	%r18, %r16, %r7;
	mul.lo.s32 	%r90, %r18, %r7;
	sub.s32 	%r91, %r16, %r90;
	div.s32 	%r19, %r91, %r6;
	mul.lo.s32 	%r92, %r19, %r6;
	sub.s32 	%r20, %r91, %r92;
	@%p5 bra 	$L__BB8_12;
	mul.lo.s32 	%r93, %r20, %r35;
	mad.lo.s32 	%r94, %r11, %r19, %r93;
	mul.lo.s32 	%r95, %r2, %r30;
	mul.lo.s32 	%r96, %r95, %r18;
	sub.s32 	%r97, %r96, %r94;
	cvt.s64.s32 	%rd11, %r97;
	add.s64 	%rd5, %rd11, %rd4;
	mov.u32 	%r162, %r9;
$L__BB8_8:
	add.s32 	%r98, %r162, %r4;
	setp.ge.s32 	%p6, %r98, %r30;
	@%p6 bra 	$L__BB8_10;
	ld.param.u64 	%rd79, [_Z23conv2d_update_gradInputILi16ELi16ELi4ELi4ELi16EEvPfS0_S0_iiiiiiiiiii_param_1];
	mul.lo.s32 	%r106, %r162, %r2;
	cvt.s64.s32 	%rd12, %r106;
	add.s64 	%rd13, %rd5, %rd12;
	cvta.to.global.u64 	%rd14, %rd79;
	shl.b64 	%rd15, %rd13, 2;
	add.s64 	%rd16, %rd14, %rd15;
	ld.global.f32 	%f51, [%rd16];
	mov.u32 	%r107, %tid.x;
	shl.b32 	%r108, %r107, 2;
	and.b32  	%r109, %r108, 60;
	mov.u32 	%r110, _ZZ23conv2d_update_gradInputILi16ELi16ELi4ELi4ELi16EEvPfS0_S0_iiiiiiiiiiiE9shFilters;
	add.s32 	%r111, %r110, %r109;
	mad.lo.s32 	%r112, %r162, 68, %r111;
	st.shared.f32 	[%r112], %f51;
	bra.uni 	$L__BB8_11;
$L__BB8_10:
	mov.u32 	%r99, %tid.x;
	shl.b32 	%r100, %r99, 2;
	and.b32  	%r101, %r100, 60;
	mov.u32 	%r102, _ZZ23conv2d_update_gradInputILi16ELi16ELi4ELi4ELi16EEvPfS0_S0_iiiiiiiiiiiE9shFilters;
	add.s32 	%r103, %r102, %r101;
	mad.lo.s32 	%r104, %r162, 68, %r103;
	mov.b32 	%r105, 0;
	st.shared.u32 	[%r104], %r105;
$L__BB8_11:
	add.s32 	%r22, %r162, 16;
	setp.lt.u32 	%p7, %r162, 48;
	mov.u32 	%r162, %r22;
	@%p7 bra 	$L__BB8_8;
$L__BB8_12:
	mul.lo.s32 	%r113, %r18, %r1;
	mad.lo.s32 	%r114, %r19, %r33, %r113;
	add.s32 	%r115, %r114, %r20;
	cvt.s64.s32 	%rd6, %r115;
	@%p5 bra 	$L__BB8_15;
	add.s64 	%rd7, %rd6, %rd2;
	mov.u32 	%r163, %r9;
$L__BB8_14:
	ld.param.u32 	%r160, [_Z23conv2d_update_gradInputILi16ELi16ELi4ELi4ELi16EEvPfS0_S0_iiiiiiiiiii_param_7];
	ld.param.u64 	%rd78, [_Z23conv2d_update_gradInputILi16ELi16ELi4ELi4ELi16EEvPfS0_S0_iiiiiiiiiii_param_0];
	mul.lo.s32 	%r116, %r1, %r160;
	mul.lo.s32 	%r117, %r116, %r163;
	cvt.s64.s32 	%rd17, %r117;
	add.s64 	%rd18, %rd7, %rd17;
	cvta.to.global.u64 	%rd19, %rd78;
	shl.b64 	%rd20, %rd18, 2;
	add.s64 	%rd21, %rd19, %rd20;
	ld.global.f32 	%f52, [%rd21];
	mov.u32 	%r118, %tid.x;
	shl.b32 	%r119, %r118, 2;
	and.b32  	%r120, %r119, 60;
	mov.u32 	%r121, _ZZ23conv2d_update_gradInputILi16ELi16ELi4ELi4ELi16EEvPfS0_S0_iiiiiiiiiiiE10shGradOuts;
	add.s32 	%r122, %r121, %r120;
	mad.lo.s32 	%r123, %r163, 68, %r122;
	st.shared.f32 	[%r123], %f52;
	add.s32 	%r24, %r163, 16;
	setp.lt.u32 	%p9, %r163, 48;
	mov.u32 	%r163, %r24;
	@%p9 bra 	$L__BB8_14;
$L__BB8_15:
	bar.sync 	0;
	mov.u32 	%r124, %tid.x;
	mov.u32 	%r125, _ZZ23conv2d_update_gradInputILi16ELi16ELi4ELi4ELi16EEvPfS0_S0_iiiiiiiiiiiE10shGradOuts;
	mad.lo.s32 	%r126, %r124, 68, %r125;
	ld.shared.f32 	%f53, [%r126];
	mov.u32 	%r127, _ZZ23conv2d_update_gradInputILi16ELi16ELi4ELi4ELi16EEvPfS0_S0_iiiiiiiiiiiE9shFilters;
	mad.lo.s32 	%r128, %r5, 68, %r127;
	ld.shared.f32 	%f54, [%r128];
	fma.rn.f32 	%f55, %f53, %f54, %f452;
	ld.shared.f32 	%f56, [%r128+1088];
	fma.rn.f32 	%f57, %f53, %f56, %f448;
	ld.shared.f32 	%f58, [%r128+2176];
	fma.rn.f32 	%f59, %f53, %f58, %f444;
	ld.shared.f32 	%f60, [%r128+3264];
	fma.rn.f32 	%f61, %f53, %f60, %f440;
	ld.shared.f32 	%f62, [%r126+1088];
	fma.rn.f32 	%f63, %f62, %f54, %f451;
	fma.rn.f32 	%f64, %f62, %f56, %f447;
	fma.rn.f32 	%f65, %f62, %f58, %f443;
	fma.rn.f32 	%f66, %f62, %f60, %f439;
	ld.shared.f32 	%f67, [%r126+2176];
	fma.rn.f32 	%f68, %f67, %f54, %f450;
	fma.rn.f32 	%f69, %f67, %f56, %f446;
	fma.rn.f32 	%f70, %f67, %f58, %f442;
	fma.rn.f32 	%f71, %f67, %f60, %f438;
	ld.shared.f32 	%f72, [%r126+3264];
	fma.rn.f32 	%f73, %f72, %f54, %f449;
	fma.rn.f32 	%f74, %f72, %f56, %f445;
	fma.rn.f32 	%f75, %f72, %f58, %f441;
	fma.rn.f32 	%f76, %f72, %f60, %f437;
	ld.shared.f32 	%f77, [%r126+4];
	ld.shared.f32 	%f78, [%r128+4];
	fma.rn.f32 	%f79, %f77, %f78, %f55;
	ld.shared.f32 	%f80, [%r128+1092];
	fma.rn.f32 	%f81, %f77, %f80, %f57;
	ld.shared.f32 	%f82, [%r128+2180];
	fma.rn.f32 	%f83, %f77, %f82, %f59;
	ld.shared.f32 	%f84, [%r128+3268];
	fma.rn.f32 	%f85, %f77, %f84, %f61;
	ld.shared.f32 	%f86, [%r126+1092];
	fma.rn.f32 	%f87, %f86, %f78, %f63;
	fma.rn.f32 	%f88, %f86, %f80, %f64;
	fma.rn.f32 	%f89, %f86, %f82, %f65;
	fma.rn.f32 	%f90, %f86, %f84, %f66;
	ld.shared.f32 	%f91, [%r126+2180];
	fma.rn.f32 	%f92, %f91, %f78, %f68;
	fma.rn.f32 	%f93, %f91, %f80, %f69;
	fma.rn.f32 	%f94, %f91, %f82, %f70;
	fma.rn.f32 	%f95, %f91, %f84, %f71;
	ld.shared.f32 	%f96, [%r126+3268];
	fma.rn.f32 	%f97, %f96, %f78, %f73;
	fma.rn.f32 	%f98, %f96, %f80, %f74;
	fma.rn.f32 	%f99, %f96, %f82, %f75;
	fma.rn.f32 	%f100, %f96, %f84, %f76;
	ld.shared.f32 	%f101, [%r126+8];
	ld.shared.f32 	%f102, [%r128+8];
	fma.rn.f32 	%f103, %f101, %f102, %f79;
	ld.shared.f32 	%f104, [%r128+1096];
	fma.rn.f32 	%f105, %f101, %f104, %f81;
	ld.shared.f32 	%f106, [%r128+2184];
	fma.rn.f32 	%f107, %f101, %f106, %f83;
	ld.shared.f32 	%f108, [%r128+3272];
	fma.rn.f32 	%f109, %f101, %f108, %f85;
	ld.shared.f32 	%f110, [%r126+1096];
	fma.rn.f32 	%f111, %f110, %f102, %f87;
	fma.rn.f32 	%f112, %f110, %f104, %f88;
	fma.rn.f32 	%f113, %f110, %f106, %f89;
	fma.rn.f32 	%f114, %f110, %f108, %f90;
	ld.shared.f32 	%f115, [%r126+2184];
	fma.rn.f32 	%f116, %f115, %f102, %f92;
	fma.rn.f32 	%f117, %f115, %f104, %f93;
	fma.rn.f32 	%f118, %f115, %f106, %f94;
	fma.rn.f32 	%f119, %f115, %f108, %f95;
	ld.shared.f32 	%f120, [%r126+3272];
	fma.rn.f32 	%f121, %f120, %f102, %f97;
	fma.rn.f32 	%f122, %f120, %f104, %f98;
	fma.rn.f32 	%f123, %f120, %f106, %f99;
	fma.rn.f32 	%f124, %f120, %f108, %f100;
	ld.shared.f32 	%f125, [%r126+12];
	ld.shared.f32 	%f126, [%r128+12];
	fma.rn.f32 	%f127, %f125, %f126, %f103;
	ld.shared.f32 	%f128, [%r128+1100];
	fma.rn.f32 	%f129, %f125, %f128, %f105;
	ld.shared.f32 	%f130, [%r128+2188];
	fma.rn.f32 	%f131, %f125, %f130, %f107;
	ld.shared.f32 	%f132, [%r128+3276];
	fma.rn.f32 	%f133, %f125, %f132, %f109;
	ld.shared.f32 	%f134, [%r126+1100];
	fma.rn.f32 	%f135, %f134, %f126, %f111;
	fma.rn.f32 	%f136, %f134, %f128, %f112;
	fma.rn.f32 	%f137, %f134, %f130, %f113;
	fma.rn.f32 	%f138, %f134, %f132, %f114;
	ld.shared.f32 	%f139, [%r126+2188];
	fma.rn.f32 	%f140, %f139, %f126, %f116;
	fma.rn.f32 	%f141, %f139, %f128, %f117;
	fma.rn.f32 	%f142, %f139, %f130, %f118;
	fma.rn.f32 	%f143, %f139, %f132, %f119;
	ld.shared.f32 	%f144, [%r126+3276];
	fma.rn.f32 	%f145, %f144, %f126, %f121;
	fma.rn.f32 	%f146, %f144, %f128, %f122;
	fma.rn.f32 	%f147, %f144, %f130, %f123;
	fma.rn.f32 	%f148, %f144, %f132, %f124;
	ld.shared.f32 	%f149, [%r126+16];
	ld.shared.f32 	%f150, [%r128+16];
	fma.rn.f32 	%f151, %f149, %f150, %f127;
	ld.shared.f32 	%f152, [%r128+1104];
	fma.rn.f32 	%f153, %f149, %f152, %f129;
	ld.shared.f32 	%f154, [%r128+2192];
	fma.rn.f32 	%f155, %f149, %f154, %f131;
	ld.shared.f32 	%f156, [%r128+3280];
	fma.rn.f32 	%f157, %f149, %f156, %f133;
	ld.shared.f32 	%f158, [%r126+1104];
	fma.rn.f32 	%f159, %f158, %f150, %f135;
	fma.rn.f32 	%f160, %f158, %f152, %f136;
	fma.rn.f32 	%f161, %f158, %f154, %f137;
	fma.rn.f32 	%f162, %f158, %f156, %f138;
	ld.shared.f32 	%f163, [%r126+2192];
	fma.rn.f32 	%f164, %f163, %f150, %f140;
	fma.rn.f32 	%f165, %f163, %f152, %f141;
	fma.rn.f32 	%f166, %f163, %f154, %f142;
	fma.rn.f32 	%f167, %f163, %f156, %f143;
	ld.shared.f32 	%f168, [%r126+3280];
	fma.rn.f32 	%f169, %f168, %f150, %f145;
	fma.rn.f32 	%f170, %f168, %f152, %f146;
	fma.rn.f32 	%f171, %f168, %f154, %f147;
	fma.rn.f32 	%f172, %f168, %f156, %f148;
	ld.shared.f32 	%f173, [%r126+20];
	ld.shared.f32 	%f174, [%r128+20];
	fma.rn.f32 	%f175, %f173, %f174, %f151;
	ld.shared.f32 	%f176, [%r128+1108];
	fma.rn.f32 	%f177, %f173, %f176, %f153;
	ld.shared.f32 	%f178, [%r128+2196];
	fma.rn.f32 	%f179, %f173, %f178, %f155;
	ld.shared.f32 	%f180, [%r128+3284];
	fma.rn.f32 	%f181, %f173, %f180, %f157;
	ld.shared.f32 	%f182, [%r126+1108];
	fma.rn.f32 	%f183, %f182, %f174, %f159;
	fma.rn.f32 	%f184, %f182, %f176, %f160;
	fma.rn.f32 	%f185, %f182, %f178, %f161;
	fma.rn.f32 	%f186, %f182, %f180, %f162;
	ld.shared.f32 	%f187, [%r126+2196];
	fma.rn.f32 	%f188, %f187, %f174, %f164;
	fma.rn.f32 	%f189, %f187, %f176, %f165;
	fma.rn.f32 	%f190, %f187, %f178, %f166;
	fma.rn.f32 	%f191, %f187, %f180, %f167;
	ld.shared.f32 	%f192, [%r126+3284];
	fma.rn.f32 	%f193, %f192, %f174, %f169;
	fma.rn.f32 	%f194, %f192, %f176, %f170;
	fma.rn.f32 	%f195, %f192, %f178, %f171;
	fma.rn.f32 	%f196, %f192, %f180, %f172;
	ld.shared.f32 	%f197, [%r126+24];
	ld.shared.f32 	%f198, [%r128+24];
	fma.rn.f32 	%f199, %f197, %f198, %f175;
	ld.shared.f32 	%f200, [%r128+1112];
	fma.rn.f32 	%f201, %f197, %f200, %f177;
	ld.shared.f32 	%f202, [%r128+2200];
	fma.rn.f32 	%f203, %f197, %f202, %f179;
	ld.shared.f32 	%f204, [%r128+3288];
	fma.rn.f32 	%f205, %f197, %f204, %f181;
	ld.shared.f32 	%f206, [%r126+1112];
	fma.rn.f32 	%f207, %f206, %f198, %f183;
	fma.rn.f32 	%f208, %f206, %f200, %f184;
	fma.rn.f32 	%f209, %f206, %f202, %f185;
	fma.rn.f32 	%f210, %f206, %f204, %f186;
	ld.shared.f32 	%f211, [%r126+2200];
	fma.rn.f32 	%f212, %f211, %f198, %f188;
	fma.rn.f32 	%f213, %f211, %f200, %f189;
	fma.rn.f32 	%f214, %f211, %f202, %f190;
	fma.rn.f32 	%f215, %f211, %f204, %f191;
	ld.shared.f32 	%f216, [%r126+3288];
	fma.rn.f32 	%f217, %f216, %f198, %f193;
	fma.rn.f32 	%f218, %f216, %f200, %f194;
	fma.rn.f32 	%f219, %f216, %f202, %f195;
	fma.rn.f32 	%f220, %f216, %f204, %f196;
	ld.shared.f32 	%f221, [%r126+28];
	ld.shared.f32 	%f222, [%r128+28];
	fma.rn.f32 	%f223, %f221, %f222, %f199;
	ld.shared.f32 	%f224, [%r128+1116];
	fma.rn.f32 	%f225, %f221, %f224, %f201;
	ld.shared.f32 	%f226, [%r128+2204];
	fma.rn.f32 	%f227, %f221, %f226, %f203;
	ld.shared.f32 	%f228, [%r128+3292];
	fma.rn.f32 	%f229, %f221, %f228, %f205;
	ld.shared.f32 	%f230, [%r126+1116];
	fma.rn.f32 	%f231, %f230, %f222, %f207;
	fma.rn.f32 	%f232, %f230, %f224, %f208;
	fma.rn.f32 	%f233, %f230, %f226, %f209;
	fma.rn.f32 	%f234, %f230, %f228, %f210;
	ld.shared.f32 	%f235, [%r126+2204];
	fma.rn.f32 	%f236, %f235, %f222, %f212;
	fma.rn.f32 	%f237, %f235, %f224, %f213;
	fma.rn.f32 	%f238, %f235, %f226, %f214;
	fma.rn.f32 	%f239, %f235, %f228, %f215;
	ld.shared.f32 	%f240, [%r126+3292];
	fma.rn.f32 	%f241, %f240, %f222, %f217;
	fma.rn.f32 	%f242, %f240, %f224, %f218;
	fma.rn.f32 	%f243, %f240, %f226, %f219;
	fma.rn.f32 	%f244, %f240, %f228, %f220;
	ld.shared.f32 	%f245, [%r126+32];
	ld.shared.f32 	%f246, [%r128+32];
	fma.rn.f32 	%f247, %f245, %f246, %f223;
	ld.shared.f32 	%f248, [%r128+1120];
	fma.rn.f32 	%f249, %f245, %f248, %f225;
	ld.shared.f32 	%f250, [%r128+2208];
	fma.rn.f32 	%f251, %f245, %f250, %f227;
	ld.shared.f32 	%f252, [%r128+3296];
	fma.rn.f32 	%f253, %f245, %f252, %f229;
	ld.shared.f32 	%f254, [%r126+1120];
	fma.rn.f32 	%f255, %f254, %f246, %f231;
	fma.rn.f32 	%f256, %f254, %f248, %f232;
	fma.rn.f32 	%f257, %f254, %f250, %f233;
	fma.rn.f32 	%f258, %f254, %f252, %f234;
	ld.shared.f32 	%f259, [%r126+2208];
	fma.rn.f32 	%f260, %f259, %f246, %f236;
	fma.rn.f32 	%f261, %f259, %f248, %f237;
	fma.rn.f32 	%f262, %f259, %f250, %f238;
	fma.rn.f32 	%f263, %f259, %f252, %f239;
	ld.shared.f32 	%f264, [%r126+3296];
	fma.rn.f32 	%f265, %f264, %f246, %f241;
	fma.rn.f32 	%f266, %f264, %f248, %f242;
	fma.rn.f32 	%f267, %f264, %f250, %f243;
	fma.rn.f32 	%f268, %f264, %f252, %f244;
	ld.shared.f32 	%f269, [%r126+36];
	ld.shared.f32 	%f270, [%r128+36];
	fma.rn.f32 	%f271, %f269, %f270, %f247;
	ld.shared.f32 	%f272, [%r128+1124];
	fma.rn.f32 	%f273, %f269, %f272, %f249;
	ld.shared.f32 	%f274, [%r128+2212];
	fma.rn.f32 	%f275, %f269, %f274, %f251;
	ld.shared.f32 	%f276, [%r128+3300];
	fma.rn.f32 	%f277, %f269, %f276, %f253;
	ld.shared.f32 	%f278, [%r126+1124];
	fma.rn.f32 	%f279, %f278, %f270, %f255;
	fma.rn.f32 	%f280, %f278, %f272, %f256;
	fma.rn.f32 	%f281, %f278, %f274, %f257;
	fma.rn.f32 	%f282, %f278, %f276, %f258;
	ld.shared.f32 	%f283, [%r126+2212];
	fma.rn.f32 	%f284, %f283, %f270, %f260;
	fma.rn.f32 	%f285, %f283, %f272, %f261;
	fma.rn.f32 	%f286, %f283, %f274, %f262;
	fma.rn.f32 	%f287, %f283, %f276, %f263;
	ld.shared.f32 	%f288, [%r126+3300];
	fma.rn.f32 	%f289, %f288, %f270, %f265;
	fma.rn.f32 	%f290, %f288, %f272, %f266;
	fma.rn.f32 	%f291, %f288, %f274, %f267;
	fma.rn.f32 	%f292, %f288, %f276, %f268;
	ld.shared.f32 	%f293, [%r126+40];
	ld.shared.f32 	%f294, [%r128+40];
	fma.rn.f32 	%f295, %f293, %f294, %f271;
	ld.shared.f32 	%f296, [%r128+1128];
	fma.rn.f32 	%f297, %f293, %f296, %f273;
	ld.shared.f32 	%f298, [%r128+2216];
	fma.rn.f32 	%f299, %f293, %f298, %f275;
	ld.shared.f32 	%f300, [%r128+3304];
	fma.rn.f32 	%f301, %f293, %f300, %f277;
	ld.shared.f32 	%f302, [%r126+1128];
	fma.rn.f32 	%f303, %f302, %f294, %f279;
	fma.rn.f32 	%f304, %f302, %f296, %f280;
	fma.rn.f32 	%f305, %f302, %f298, %f281;
	fma.rn.f32 	%f306, %f302, %f300, %f282;
	ld.shared.f32 	%f307, [%r126+2216];
	fma.rn.f32 	%f308, %f307, %f294, %f284;
	fma.rn.f32 	%f309, %f307, %f296, %f285;
	fma.rn.f32 	%f310, %f307, %f298, %f286;
	fma.rn.f32 	%f311, %f307, %f300, %f287;
	ld.shared.f32 	%f312, [%r126+3304];
	fma.rn.f32 	%f313, %f312, %f294, %f289;
	fma.rn.f32 	%f314, %f312, %f296, %f290;
	fma.rn.f32 	%f315, %f312, %f298, %f291;
	fma.rn.f32 	%f316, %f312, %f300, %f292;
	ld.shared.f32 	%f317, [%r126+44];
	ld.shared.f32 	%f318, [%r128+44];
	fma.rn.f32 	%f319, %f317, %f318, %f295;
	ld.shared.f32 	%f320, [%r128+1132];
	fma.rn.f32 	%f321, %f317, %f320, %f297;
	ld.shared.f32 	%f322, [%r128+2220];
	fma.rn.f32 	%f323, %f317, %f322, %f299;
	ld.shared.f32 	%f324, [%r128+3308];
	fma.rn.f32 	%f325, %f317, %f324, %f301;
	ld.shared.f32 	%f326, [%r126+1132];
	fma.rn.f32 	%f327, %f326, %f318, %f303;
	fma.rn.f32 	%f328, %f326, %f320, %f304;
	fma.rn.f32 	%f329, %f326, %f322, %f305;
	fma.rn.f32 	%f330, %f326, %f324, %f306;
	ld.shared.f32 	%f331, [%r126+2220];
	fma.rn.f32 	%f332, %f331, %f318, %f308;
	fma.rn.f32 	%f333, %f331, %f320, %f309;
	fma.rn.f32 	%f334, %f331, %f322, %f310;
	fma.rn.f32 	%f335, %f331, %f324, %f311;
	ld.shared.f32 	%f336, [%r126+3308];
	fma.rn.f32 	%f337, %f336, %f318, %f313;
	fma.rn.f32 	%f338, %f336, %f320, %f314;
	fma.rn.f32 	%f339, %f336, %f322, %f315;
	fma.rn.f32 	%f340, %f336, %f324, %f316;
	ld.shared.f32 	%f341, [%r126+48];
	ld.shared.f32 	%f342, [%r128+48];
	fma.rn.f32 	%f343, %f341, %f342, %f319;
	ld.shared.f32 	%f344, [%r128+1136];
	fma.rn.f32 	%f345, %f341, %f344, %f321;
	ld.shared.f32 	%f346, [%r128+2224];
	fma.rn.f32 	%f347, %f341, %f346, %f323;
	ld.shared.f32 	%f348, [%r128+3312];
	fma.rn.f32 	%f349, %f341, %f348, %f325;
	ld.shared.f32 	%f350, [%r126+1136];
	fma.rn.f32 	%f351, %f350, %f342, %f327;
	fma.rn.f32 	%f352, %f350, %f344, %f328;
	fma.rn.f32 	%f353, %f350, %f346, %f329;
	fma.rn.f32 	%f354, %f350, %f348, %f330;
	ld.shared.f32 	%f355, [%r126+2224];
	fma.rn.f32 	%f356, %f355, %f342, %f332;
	fma.rn.f32 	%f357, %f355, %f344, %f333;
	fma.rn.f32 	%f358, %f355, %f346, %f334;
	fma.rn.f32 	%f359, %f355, %f348, %f335;
	ld.shared.f32 	%f360, [%r126+3312];
	fma.rn.f32 	%f361, %f360, %f342, %f337;
	fma.rn.f32 	%f362, %f360, %f344, %f338;
	fma.rn.f32 	%f363, %f360, %f346, %f339;
	fma.rn.f32 	%f364, %f360, %f348, %f340;
	ld.shared.f32 	%f365, [%r126+52];
	ld.shared.f32 	%f366, [%r128+52];
	fma.rn.f32 	%f367, %f365, %f366, %f343;
	ld.shared.f32 	%f368, [%r128+1140];
	fma.rn.f32 	%f369, %f365, %f368, %f345;
	ld.shared.f32 	%f370, [%r128+2228];
	fma.rn.f32 	%f371, %f365, %f370, %f347;
	ld.shared.f32 	%f372, [%r128+3316];
	fma.rn.f32 	%f373, %f365, %f372, %f349;
	ld.shared.f32 	%f374, [%r126+1140];
	fma.rn.f32 	%f375, %f374, %f366, %f351;
	fma.rn.f32 	%f376, %f374, %f368, %f352;
	fma.rn.f32 	%f377, %f374, %f370, %f353;
	fma.rn.f32 	%f378, %f374, %f372, %f354;
	ld.shared.f32 	%f379, [%r126+2228];
	fma.rn.f32 	%f380, %f379, %f366, %f356;
	fma.rn.f32 	%f381, %f379, %f368, %f357;
	fma.rn.f32 	%f382, %f379, %f370, %f358;
	fma.rn.f32 	%f383, %f379, %f372, %f359;
	ld.shared.f32 	%f384, [%r126+3316];
	fma.rn.f32 	%f385, %f384, %f366, %f361;
	fma.rn.f32 	%f386, %f384, %f368, %f362;
	fma.rn.f32 	%f387, %f384, %f370, %f363;
	fma.rn.f32 	%f388, %f384, %f372, %f364;
	ld.shared.f32 	%f389, [%r126+56];
	ld.shared.f32 	%f390, [%r128+56];
	fma.rn.f32 	%f391, %f389, %f390, %f367;
	ld.shared.f32 	%f392, [%r128+1144];
	fma.rn.f32 	%f393, %f389, %f392, %f369;
	ld.shared.f32 	%f394, [%r128+2232];
	fma.rn.f32 	%f395, %f389, %f394, %f371;
	ld.shared.f32 	%f396, [%r128+3320];
	fma.rn.f32 	%f397, %f389, %f396, %f373;
	ld.shared.f32 	%f398, [%r126+1144];
	fma.rn.f32 	%f399, %f398, %f390, %f375;
	fma.rn.f32 	%f400, %f398, %f392, %f376;
	fma.rn.f32 	%f401, %f398, %f394, %f377;
	fma.rn.f32 	%f402, %f398, %f396, %f378;
	ld.shared.f32 	%f403, [%r126+2232];
	fma.rn.f32 	%f404, %f403, %f390, %f380;
	fma.rn.f32 	%f405, %f403, %f392, %f381;
	fma.rn.f32 	%f406, %f403, %f394, %f382;
	fma.rn.f32 	%f407, %f403, %f396, %f383;
	ld.shared.f32 	%f408, [%r126+3320];
	fma.rn.f32 	%f409, %f408, %f390, %f385;
	fma.rn.f32 	%f410, %f408, %f392, %f386;
	fma.rn.f32 	%f411, %f408, %f394, %f387;
	fma.rn.f32 	%f412, %f408, %f396, %f388;
	ld.shared.f32 	%f413, [%r126+60];
	ld.shared.f32 	%f414, [%r128+60];
	fma.rn.f32 	%f452, %f413, %f414, %f391;
	ld.shared.f32 	%f415, [%r128+1148];
	fma.rn.f32 	%f448, %f413, %f415, %f393;
	ld.shared.f32 	%f416, [%r128+2236];
	fma.rn.f32 	%f444, %f413, %f416, %f395;
	ld.shared.f32 	%f417, [%r128+3324];
	fma.rn.f32 	%f440, %f413, %f417, %f397;
	ld.shared.f32 	%f418, [%r126+1148];
	fma.rn.f32 	%f451, %f418, %f414, %f399;
	fma.rn.f32 	%f447, %f418, %f415, %f400;
	fma.rn.f32 	%f443, %f418, %f416, %f401;
	fma.rn.f32 	%f439, %f418, %f417, %f402;
	ld.shared.f32 	%f419, [%r126+2236];
	fma.rn.f32 	%f450, %f419, %f414, %f404;
	fma.rn.f32 	%f446, %f419, %f415, %f405;
	fma.rn.f32 	%f442, %f419, %f416, %f406;
	fma.rn.f32 	%f438, %f419, %f417, %f407;
	ld.shared.f32 	%f420, [%r126+3324];
	fma.rn.f32 	%f449, %f420, %f414, %f409;
	fma.rn.f32 	%f445, %f420, %f415, %f410;
	fma.rn.f32 	%f441, %f420, %f416, %f411;
	fma.rn.f32 	%f437, %f420, %f417, %f412;
	bar.sync 	0;
	add.s32 	%r161, %r161, 16;
	setp.lt.s32 	%p10, %r161, %r8;
	@%p10 bra 	$L__BB8_2;
$L__BB8_16:
	add.s32 	%r12, %r4, %r5;
	shl.b32 	%r13, %r30, 4;
	setp.lt.u32 	%p11, %r12, %r30;
	@%p11 bra 	$L__BB8_17;
	bra.uni 	$L__BB8_18;
$L__BB8_17:
	shl.b64 	%rd22, %rd3, 2;
	add.s64 	%rd23, %rd1, %rd22;
	st.global.f32 	[%rd23], %f452;
	mul.lo.s32 	%r129, %r13, %r3;
	mul.wide.s32 	%rd24, %r129, 4;
	add.s64 	%rd25, %rd23, %rd24;
	st.global.f32 	[%rd25], %f451;
	mul.lo.s32 	%r130, %r30, %r3;
	shl.b32 	%r131, %r130, 5;
	mul.wide.s32 	%rd26, %r131, 4;
	add.s64 	%rd27, %rd23, %rd26;
	st.global.f32 	[%rd27], %f450;
	mul.lo.s32 	%r132, %r130, 48;
	mul.wide.s32 	%rd28, %r132, 4;
	add.s64 	%rd29, %rd23, %rd28;
	st.global.f32 	[%rd29], %f449;
$L__BB8_18:
	add.s32 	%r133, %r12, 16;
	setp.ge.u32 	%p12, %r133, %r30;
	@%p12 bra 	$L__BB8_20;
	shl.b32 	%r134, %r3, 4;
	cvt.s64.s32 	%rd30, %r134;
	add.s64 	%rd31, %rd30, %rd3;
	shl.b64 	%rd32, %rd31, 2;
	add.s64 	%rd33, %rd1, %rd32;
	st.global.f32 	[%rd33], %f448;
	add.s32 	%r135, %r13, 16;
	mul.lo.s32 	%r136, %r135, %r3;
	cvt.s64.s32 	%rd34, %r136;
	add.s64 	%rd35, %rd34, %rd3;
	shl.b64 	%rd36, %rd35, 2;
	add.s64 	%rd37, %rd1, %rd36;
	st.global.f32 	[%rd37], %f447;
	add.s32 	%r137, %r135, %r13;
	mul.lo.s32 	%r138, %r137, %r3;
	cvt.s64.s32 	%rd38, %r138;
	add.s64 	%rd39, %rd38, %rd3;
	shl.b64 	%rd40, %rd39, 2;
	add.s64 	%rd41, %rd1, %rd40;
	st.global.f32 	[%rd41], %f446;
	shl.b32 	%r139, %r30, 5;
	add.s32 	%r140, %r139, %r135;
	mul.lo.s32 	%r141, %r140, %r3;
	cvt.s64.s32 	%rd42, %r141;
	add.s64 	%rd43, %rd42, %rd3;
	shl.b64 	%rd44, %rd43, 2;
	add.s64 	%rd45, %rd1, %rd44;
	st.global.f32 	[%rd45], %f445;
$L__BB8_20:
	add.s32 	%r142, %r12, 32;
	setp.ge.u32 	%p13, %r142, %r30;
	@%p13 bra 	$L__BB8_22;
	shl.b32 	%r143, %r3, 5;
	cvt.s64.s32 	%rd46, %r143;
	add.s64 	%rd47, %rd46, %rd3;
	shl.b64 	%rd48, %rd47, 2;
	add.s64 	%rd49, %rd1, %rd48;
	st.global.f32 	[%rd49], %f444;
	add.s32 	%r144, %r13, 32;
	mul.lo.s32 	%r145, %r144, %r3;
	cvt.s64.s32 	%rd50, %r145;
	add.s64 	%rd51, %rd50, %rd3;
	shl.b64 	%rd52, %rd51, 2;
	add.s64 	%rd53, %rd1, %rd52;
	st.global.f32 	[%rd53], %f443;
	add.s32 	%r146, %r144, %r13;
	mul.lo.s32 	%r147, %r146, %r3;
	cvt.s64.s32 	%rd54, %r147;
	add.s64 	%rd55, %rd54, %rd3;
	shl.b64 	%rd56, %rd55, 2;
	add.s64 	%rd57, %rd1, %rd56;
	st.global.f32 	[%rd57], %f442;
	shl.b32 	%r148, %r30, 5;
	add.s32 	%r149, %r148, %r144;
	mul.lo.s32 	%r150, %r149, %r3;
	cvt.s64.s32 	%rd58, %r150;
	add.s64 	%rd59, %rd58, %rd3;
	shl.b64 	%rd60, %rd59, 2;
	add.s64 	%rd61, %rd1, %rd60;
	st.global.f32 	[%rd61], %f441;
$L__BB8_22:
	add.s32 	%r151, %r12, 48;
	setp.ge.u32 	%p14, %r151, %r30;
	@%p14 bra 	$L__BB8_24;
	mul.lo.s32 	%r152, %r3, 48;
	cvt.s64.s32 	%rd62, %r152;
	add.s64 	%rd63, %rd62, %rd3;
	shl.b64 	%rd64, %rd63, 2;
	add.s64 	%rd65, %rd1, %rd64;
	st.global.f32 	[%rd65], %f440;
	add.s32 	%r153, %r13, 48;
	mul.lo.s32 	%r154, %r153, %r3;
	cvt.s64.s32 	%rd66, %r154;
	add.s64 	%rd67, %rd66, %rd3;
	shl.b64 	%rd68, %rd67, 2;
	add.s64 	%rd69, %rd1, %rd68;
	st.global.f32 	[%rd69], %f439;
	add.s32 	%r155, %r153, %r13;
	mul.lo.s32 	%r156, %r155, %r3;
	cvt.s64.s32 	%rd70, %r156;
	add.s64 	%rd71, %rd70, %rd3;
	shl.b64 	%rd72, %rd71, 2;
	add.s64 	%rd73, %rd1, %rd72;
	st.global.f32 	[%rd73], %f438;
	shl.b32 	%r157, %r30, 5;
	add.s32 	%r158, %r157, %r153;
	mul.lo.s32 	%r159, %r158, %r3;
	cvt.s64.s32 	%rd74, %r159;
	add.s64 	%rd75, %rd74, %rd3;
	shl.b64 	%rd76, %rd75, 2;
	add.s64 	%rd77, %rd1, %rd76;
	st.global.f32 	[%rd77], %f437;
$L__BB8_24:
	ret;

}


// ===== COMPILED SASS (sm_100) =====

	.target	sm_100

	.elftype	@"ET_EXEC"


//--------------------- .note.nv.tkinfo           --------------------------
	.section	.note.nv.tkinfo,"",@"SHT_NOTE"
	.sectionflags	@"SHF_NOTE_NV_TKINFO"
	.tkinfo
        /*0018*/ 	.word	0x00000002
        /*0030*/ 	.string	""
        /*0030*/ 	.string	"ptxas"
        /*0030*/ 	.string	"Cuda compilation tools, release 13.0, V13.0.88"
        /*0030*/ 	.string	"Build cuda_13.0.r13.0/compiler.36424714_0"
        /*0030*/ 	.string	"-arch sm_100 -m 64 "



//--------------------- .note.nv.cuinfo           --------------------------
	.section	.note.nv.cuinfo,"",@"SHT_NOTE"
	.sectionflags	@"SHF_NOTE_NV_CUINFO"
        /*0018*/ 	.short	0x0002
        /*001a*/ 	.short	0x0064
        /*001c*/ 	.short	0x0082
	.zero		2


//--------------------- .nv.info                  --------------------------
	.section	.nv.info,"",@"SHT_CUDA_INFO"
	.align	4


	//----- nvinfo : EIATTR_REGCOUNT
	.align		4
        /*0000*/ 	.byte	0x04, 0x2f
        /*0002*/ 	.short	(.L_1 - .L_0)
	.align		4
.L_0:
        /*0004*/ 	.word	index@(_Z23conv2d_update_gradInputILi16ELi16ELi1ELi1ELi16EEvPfS0_S0_iiiiiiiiiii)
        /*0008*/ 	.word	0x00000020


	//----- nvinfo : EIATTR_FRAME_SIZE
	.align		4
.L_1:
        /*000c*/ 	.byte	0x04, 0x11
        /*000e*/ 	.short	(.L_3 - .L_2)
	.align		4
.L_2:
        /*0010*/ 	.word	index@(_Z23conv2d_update_gradInputILi16ELi16ELi1ELi1ELi16EEvPfS0_S0_iiiiiiiiiii)
        /*0014*/ 	.word	0x00000000


	//----- nvinfo : EIATTR_REGCOUNT
	.align		4
.L_3:
        /*0018*/ 	.byte	0x04, 0x2f
        /*001a*/ 	.short	(.L_5 - .L_4)
	.align		4
.L_4:
        /*001c*/ 	.word	index@(_Z23conv2d_update_gradInputILi16ELi16ELi2ELi1ELi16EEvPfS0_S0_iiiiiiiiiii)
        /*0020*/ 	.word	0x00000028


	//----- nvinfo : EIATTR_FRAME_SIZE
	.align		4
.L_5:
        /*0024*/ 	.byte	0x04, 0x11
        /*0026*/ 	.short	(.L_7 - .L_6)
	.align		4
.L_6:
        /*0028*/ 	.word	index@(_Z23conv2d_update_gradInputILi16ELi16ELi2ELi1ELi16EEvPfS0_S0_iiiiiiiiiii)
        /*002c*/ 	.word	0x00000000


	//----- nvinfo : EIATTR_REGCOUNT
	.align		4
.L_7:
        /*0030*/ 	.byte	0x04, 0x2f
        /*0032*/ 	.short	(.L_9 - .L_8)
	.align		4
.L_8:
        /*0034*/ 	.word	index@(_Z23conv2d_update_gradInputILi16ELi16ELi4ELi1ELi16EEvPfS0_S0_iiiiiiiiiii)
        /*0038*/ 	.word	0x00000026


	//----- nvinfo : EIATTR_FRAME_SIZE
	.align		4
.L_9:
        /*003c*/ 	.byte	0x04, 0x11
        /*003e*/ 	.short	(.L_11 - .L_10)
	.align		4
.L_10:
        /*0040*/ 	.word	index@(_Z23conv2d_update_gradInputILi16ELi16ELi4ELi1ELi16EEvPfS0_S0_iiiiiiiiiii)
        /*0044*/ 	.word	0x00000000


	//----- nvinfo : EIATTR_REGCOUNT
	.align		4
.L_11:
        /*0048*/ 	.byte	0x04, 0x2f
        /*004a*/ 	.short	(.L_13 - .L_12)
	.align		4
.L_12:
        /*004c*/ 	.word	index@(_Z23conv2d_update_gradInputILi16ELi16ELi1ELi2ELi16EEvPfS0_S0_iiiiiiiiiii)
        /*0050*/ 	.word	0x00000020


	//----- nvinfo : EIATTR_FRAME_SIZE
	.align		4
.L_13:
        /*0054*/ 	.byte	0x04, 0x11
        /*0056*/ 	.short	(.L_15 - .L_14)
	.align		4
.L_14:
        /*0058*/ 	.word	index@(_Z23conv2d_update_gradInputILi16ELi16ELi1ELi2ELi16EEvPfS0_S0_iiiiiiiiiii)
        /*005c*/ 	.word	0x00000000


	//----- nvinfo : EIATTR_REGCOUNT
	.align		4
.L_15:
        /*0060*/ 	.byte	0x04, 0x2f
        /*0062*/ 	.short	(.L_17 - .L_16)
	.align		4
.L_16:
        /*0064*/ 	.word	index@(_Z23conv2d_update_gradInputILi16ELi16ELi2ELi2ELi16EEvPfS0_S0_iiiiiiiiiii)
        /*0068*/ 	.word	0x00000020


	//----- nvinfo : EIATTR_FRAME_SIZE
	.align		4
.L_17:
        /*006c*/ 	.byte	0x04, 0x11
        /*006e*/ 	.short	(.L_19 - .L_18)
	.align		4
.L_18:
        /*0070*/ 	.word	index@(_Z23conv2d_update_gradInputILi16ELi16ELi2ELi2ELi16EEvPfS0_S0_iiiiiiiiiii)
        /*0074*/ 	.word	0x00000000


	//----- nvinfo : EIATTR_REGCOUNT
	.align		4
.L_19:
        /*0078*/ 	.byte	0x04, 0x2f
        /*007a*/ 	.short	(.L_21 - .L_20)
	.align		4
.L_20:
        /*007c*/ 	.word	index@(_Z23conv2d_update_gradInputILi16ELi16ELi4ELi2ELi16EEvPfS0_S0_iiiiiiiiiii)
        /*0080*/ 	.word	0x00000028


	//----- nvinfo : EIATTR_FRAME_SIZE
	.align		4
.L_21:
        /*0084*/ 	.byte	0x04, 0x11
        /*0086*/ 	.short	(.L_23 - .L_22)
	.align		4
.L_22:
        /*0088*/ 	.word	index@(_Z23conv2d_update_gradInputILi16ELi16ELi4ELi2ELi16EEvPfS0_S0_iiiiiiiiiii)
        /*008c*/ 	.word	0x00000000


	//----- nvinfo : EIATTR_REGCOUNT
	.align		4
.L_23:
        /*0090*/ 	.byte	0x04, 0x2f
        /*0092*/ 	.short	(.L_25 - .L_24)
	.align		4
.L_24:
        /*0094*/ 	.word	index@(_Z23conv2d_update_gradInputILi16ELi16ELi1ELi4ELi16EEvPfS0_S0_iiiiiiiiiii)
        /*0098*/ 	.word	0x00000027


	//----- nvinfo : EIATTR_FRAME_SIZE
	.align		4
.L_25:
        /*009c*/ 	.byte	0x04, 0x11
        /*009e*/ 	.short	(.L_27 - .L_26)
	.align		4
.L_26:
        /*00a0*/ 	.word	index@(_Z23conv2d_update_gradInputILi16ELi16ELi1ELi4ELi16EEvPfS0_S0_iiiiiiiiiii)
        /*00a4*/ 	.word	0x00000000


	//----- nvinfo : EIATTR_REGCOUNT
	.align		4
.L_27:
        /*00a8*/ 	.byte	0x04, 0x2f
        /*00aa*/ 	.short	(.L_29 - .L_28)
	.align		4
.L_28:
        /*00ac*/ 	.word	index@(_Z23conv2d_update_gradInputILi16ELi16ELi2ELi4ELi16EEvPfS0_S0_iiiiiiiiiii)
        /*00b0*/ 	.word	0x00000028


	//----- nvinfo : EIATTR_FRAME_SIZE
	.align		4
.L_29:
        /*00b4*/ 	.byte	0x04, 0x11
        /*00b6*/ 	.short	(.L_31 - .L_30)
	.align		4
.L_30:
        /*00b8*/ 	.word	index@(_Z23conv2d_update_gradInputILi16ELi16ELi2ELi4ELi16EEvPfS0_S0_iiiiiiiiiii)
        /*00bc*/ 	.word	0x00000000


	//----- nvinfo : EIATTR_REGCOUNT
	.align		4
.L_31:
        /*00c0*/ 	.byte	0x04, 0x2f
        /*00c2*/ 	.short	(.L_33 - .L_32)
	.align		4
.L_32:
        /*00c4*/ 	.word	index@(_Z23conv2d_update_gradInputILi16ELi16ELi4ELi4ELi16EEvPfS0_S0_iiiiiiiiiii)
        /*00c8*/ 	.word	0x00000030


	//----- nvinfo : EIATTR_FRAME_SIZE
	.align		4
.L_33:
        /*00cc*/ 	.byte	0x04, 0x11
        /*00ce*/ 	.short	(.L_35 - .L_34)
	.align		4
.L_34:
        /*00d0*/ 	.word	index@(_Z23conv2d_update_gradInputILi16ELi16ELi4ELi4ELi16EEvPfS0_S0_iiiiiiiiiii)
        /*00d4*/ 	.word	0x00000000


	//----- nvinfo : EIATTR_MIN_STACK_SIZE
	.align		4
.L_35:
        /*00d8*/ 	.byte	0x04, 0x12
        /*00da*/ 	.short	(.L_37 - .L_36)
	.align		4
.L_36:
        /*00dc*/ 	.word	index@(_Z23conv2d_update_gradInputILi16ELi16ELi4ELi4ELi16EEvPfS0_S0_iiiiiiiiiii)
        /*00e0*/ 	.word	0x00000000


	//----- nvinfo : EIATTR_MIN_STACK_SIZE
	.align		4
.L_37:
        /*00e4*/ 	.byte	0x04, 0x12
        /*00e6*/ 	.short	(.L_39 - .L_38)
	.align		4
.L_38:
        /*00e8*/ 	.word	index@(_Z23conv2d_update_gradInputILi16ELi16ELi2ELi4ELi16EEvPfS0_S0_iiiiiiiiiii)
        /*00ec*/ 	.word	0x00000000


	//----- nvinfo : EIATTR_MIN_STACK_SIZE
	.align		4
.L_39:
        /*00f0*/ 	.byte	0x04, 0x12
        /*00f2*/ 	.short	(.L_41 - .L_40)
	.align		4
.L_40:
        /*00f4*/ 	.word	index@(_Z23conv2d_update_gradInputILi16ELi16ELi1ELi4ELi16EEvPfS0_S0_iiiiiiiiiii)
        /*00f8*/ 	.word	0x00000000


	//----- nvinfo : EIATTR_MIN_STACK_SIZE
	.align		4
.L_41:
        /*00fc*/ 	.byte	0x04, 0x12
        /*00fe*/ 	.short	(.L_43 - .L_42)
	.align		4
.L_42:
        /*0100*/ 	.word	index@(_Z23conv2d_update_gradInputILi16ELi16ELi4ELi2ELi16EEvPfS0_S0_iiiiiiiiiii)
        /*0104*/ 	.word	0x00000000


	//----- nvinfo : EIATTR_MIN_STACK_SIZE
	.align		4
.L_43:
        /*0108*/ 	.byte	0x04, 0x12
        /*010a*/ 	.short	(.L_45 - .L_44)
	.align		4
.L_44:
        /*010c*/ 	.word	index@(_Z23conv2d_update_gradInputILi16ELi16ELi2ELi2ELi16EEvPfS0_S0_iiiiiiiiiii)
        /*0110*/ 	.word	0x00000000


	//----- nvinfo : EIATTR_MIN_STACK_SIZE
	.align		4
.L_45:
        /*0114*/ 	.byte	0x04, 0x12
        /*0116*/ 	.short	(.L_47 - .L_46)
	.align		4
.L_46:
        /*0118*/ 	.word	index@(_Z23conv2d_update_gradInputILi16ELi16ELi1ELi2ELi16EEvPfS0_S0_iiiiiiiiiii)
        /*011c*/ 	.word	0x00000000


	//----- nvinfo : EIATTR_MIN_STACK_SIZE
	.align		4
.L_47:
        /*0120*/ 	.byte	0x04, 0x12
        /*0122*/ 	.short	(.L_49 - .L_48)
	.align		4
.L_48:
        /*0124*/ 	.word	index@(_Z23conv2d_update_gradInputILi16ELi16ELi4ELi1ELi16EEvPfS0_S0_iiiiiiiiiii)
        /*0128*/ 	.word	0x00000000


	//----- nvinfo : EIATTR_MIN_STACK_SIZE
	.align		4
.L_49:
        /*012c*/ 	.byte	0x04, 0x12
        /*012e*/ 	.short	(.L_51 - .L_50)
	.align		4
.L_50:
        /*0130*/ 	.word	index@(_Z23conv2d_update_gradInputILi16ELi16ELi2ELi1ELi16EEvPfS0_S0_iiiiiiiiiii)
        /*0134*/ 	.word	0x00000000


	//----- nvinfo : EIATTR_MIN_STACK_SIZE
	.align		4
.L_51:
        /*0138*/ 	.byte	0x04, 0x12
        /*013a*/ 	.short	(.L_53 - .L_52)
	.align		4
.L_52:
        /*013c*/ 	.word	index@(_Z23conv2d_update_gradInputILi16ELi16ELi1ELi1ELi16EEvPfS0_S0_iiiiiiiiiii)
        /*0140*/ 	.word	0x00000000
.L_53:


//--------------------- .nv.compat                --------------------------
	.section	.nv.compat,"",@"SHT_CUDA_COMPAT_INFO"
	.align	4
        /*0000*/ 	.byte	0x02, 0x09, 0x00, 0x00, 0x02, 0x02, 0x01, 0x00, 0x02, 0x05, 0x05, 0x00, 0x03, 0x07, 0x01, 0x01
        /*0010*/ 	.byte	0x02, 0x03, 0x00, 0x00, 0x02, 0x06, 0x01, 0x00, 0x04, 0x0b, 0x08, 0x00, 0x09, 0x00, 0x00, 0x00
        /*0020*/ 	.byte	0x00, 0x00, 0x00, 0x00


//--------------------- .nv.info._Z23conv2d_update_gradInputILi16ELi16ELi4ELi4ELi16EEvPfS0_S0_iiiiiiiiiii --------------------------
	.section	.nv.info._Z23conv2d_update_gradInputILi16ELi16ELi4ELi4ELi16EEvPfS0_S0_iiiiiiiiiii,"",@"SHT_CUDA_INFO"
	.sectionflags	@""
	.align	4


	//----- nvinfo : EIATTR_CUDA_API_VERSION
	.align		4
        /*0000*/ 	.byte	0x04, 0x37
        /*0002*/ 	.short	(.L_55 - .L_54)
.L_54:
        /*0004*/ 	.word	0x00000082


	//----- nvinfo : EIATTR_KPARAM_INFO
	.align		4
.L_55:
        /*0008*/ 	.byte	0x04, 0x17
        /*000a*/ 	.short	(.L_57 - .L_56)
.L_56:
        /*000c*/ 	.word	0x00000000
        /*0010*/ 	.short	0x000d
        /*0012*/ 	.short	0x0040
        /*0014*/ 	.byte	0x00, 0xf0, 0x11, 0x00


	//----- nvinfo : EIATTR_KPARAM_INFO
	.align		4
.L_57:
        /*0018*/ 	.byte	0x04, 0x17
        /*001a*/ 	.short	(.L_59 - .L_58)
.L_58:
        /*001c*/ 	.word	0x00000000
        /*0020*/ 	.short	0x000c
        /*0022*/ 	.short	0x003c
        /*0024*/ 	.byte	0x00, 0xf0, 0x11, 0x00


	//----- nvinfo : EIATTR_KPARAM_INFO
	.align		4
.L_59:
        /*0028*/ 	.byte	0x04, 0x17
        /*002a*/ 	.short	(.L_61 - .L_60)
.L_60:
        /*002c*/ 	.word	0x00000000
        /*0030*/ 	.short	0x000b
        /*0032*/ 	.short	0x0038
        /*0034*/ 	.byte	0x00, 0xf0, 0x11, 0x00


	//----- nvinfo : EIATTR_KPARAM_INFO
	.align		4
.L_61:
        /*0038*/ 	.byte	0x04, 0x17
        /*003a*/ 	.short	(.L_63 - .L_62)
.L_62:
        /*003c*/ 	.word	0x00000000
        /*0040*/ 	.short	0x000a
        /*0042*/ 	.short	0x0034
        /*0044*/ 	.byte	0x00, 0xf0, 0x11, 0x00


	//----- nvinfo : EIATTR_KPARAM_INFO
	.align		4
.L_63:
        /*0048*/ 	.byte	0x04, 0x17
        /*004a*/ 	.short	(.L_65 - .L_64)
.L_64:
        /*004c*/ 	.word	0x00000000
        /*0050*/ 	.short	0x0009
        /*0052*/ 	.short	0x0030
        /*0054*/ 	.byte	0x00, 0xf0, 0x11, 0x00


	//----- nvinfo : EIATTR_KPARAM_INFO
	.align		4
.L_65:
        /*0058*/ 	.byte	0x04, 0x17
        /*005a*/ 	.short	(.L_67 - .L_66)
.L_66:
        /*005c*/ 	.word	0x00000000
        /*0060*/ 	.short	0x0008
        /*0062*/ 	.short	0x002c
        /*0064*/ 	.byte	0x00, 0xf0, 0x11, 0x00


	//----- nvinfo : EIATTR_KPARAM_INFO
	.align		4
.L_67:
        /*0068*/ 	.byte	0x04, 0x17
        /*006a*/ 	.short	(.L_69 - .L_68)
.L_68:
        /*006c*/ 	.word	0x00000000
        /*0070*/ 	.short	0x0007
        /*0072*/ 	.short	0x0028
        /*0074*/ 	.byte	0x00, 0xf0, 0x11, 0x00


	//----- nvinfo : EIATTR_KPARAM_INFO
	.align		4
.L_69:
        /*0078*/ 	.byte	0x04, 0x17
        /*007a*/ 	.short	(.L_71 - .L_70)
.L_70:
        /*007c*/ 	.word	0x00000000
        /*0080*/ 	.short	0x0006
        /*0082*/ 	.short	0x0024
        /*0084*/ 	.byte	0x00, 0xf0, 0x11, 0x00


	//----- nvinfo : EIATTR_KPARAM_INFO
	.align		4
.L_71:
        /*0088*/ 	.byte	0x04, 0x17
        /*008a*/ 	.short	(.L_73 - .L_72)
.L_72:
        /*008c*/ 	.word	0x00000000
        /*0090*/ 	.short	0x0005
        /*0092*/ 	.short	0x0020
        /*0094*/ 	.byte	0x00, 0xf0, 0x11, 0x00


	//----- nvinfo : EIATTR_KPARAM_INFO
	.align		4
.L_73:
        /*0098*/ 	.byte	0x04, 0x17
        /*009a*/ 	.short	(.L_75 - .L_74)
.L_74:
        /*009c*/ 	.word	0x00000000
        /*00a0*/ 	.short	0x0004
        /*00a2*/ 	.short	0x001c
        /*00a4*/ 	.byte	0x00, 0xf0, 0x11, 0x00


	//----- nvinfo : EIATTR_KPARAM_INFO
	.align		4
.L_75:
        /*00a8*/ 	.byte	0x04, 0x17
        /*00aa*/ 	.short	(.L_77 - .L_76)
.L_76:
        /*00ac*/ 	.word	0x00000000
        /*00b0*/ 	.short	0x0003
        /*00b2*/ 	.short	0x0018
        /*00b4*/ 	.byte	0x00, 0xf0, 0x11, 0x00


	//----- nvinfo : EIATTR_KPARAM_INFO
	.align		4
.L_77:
        /*00b8*/ 	.byte	0x04, 0x17
        /*00ba*/ 	.short	(.L_79 - .L_78)
.L_78:
        /*00bc*/ 	.word	0x00000000
        /*00c0*/ 	.short	0x0002
        /*00c2*/ 	.short	0x0010
        /*00c4*/ 	.byte	0x00, 0xf5, 0x21, 0x00


	//----- nvinfo : EIATTR_KPARAM_INFO
	.align		4
.L_79:
        /*00c8*/ 	.byte	0x04, 0x17
        /*00ca*/ 	.short	(.L_81 - .L_80)
.L_80:
        /*00cc*/ 	.word	0x00000000
        /*00d0*/ 	.short	0x0001
        /*00d2*/ 	.short	0x0008
        /*00d4*/ 	.byte	0x00, 0xf5, 0x21, 0x00


	//----- nvinfo : EIATTR_KPARAM_INFO
	.align		4
.L_81:
        /*00d8*/ 	.byte	0x04, 0x17
        /*00da*/ 	.short	(.L_83 - .L_82)
.L_82:
        /*00dc*/ 	.word	0x00000000
        /*00e0*/ 	.short	0x0000
        /*00e2*/ 	.short	0x0000
        /*00e4*/ 	.byte	0x00, 0xf5, 0x21, 0x00


	//----- nvinfo : EIATTR_SPARSE_MMA_MASK
	.align		4
.L_83:
        /*00e8*/ 	.byte	0x03, 0x50
        /*00ea*/ 	.short	0x0000


	//----- nvinfo : EIATTR_MAXREG_COUNT
	.align		4
        /*00ec*/ 	.byte	0x03, 0x1b
        /*00ee*/ 	.short	0x00ff


	//----- nvinfo : EIATTR_NUM_BARRIERS
	.align		4
        /*00f0*/ 	.byte	0x02, 0x4c
        /*00f2*/ 	.byte	0x01
	.zero		1


	//----- nvinfo : EIATTR_MERCURY_ISA_VERSION
	.align		4
        /*00f4*/ 	.byte	0x03, 0x5f
        /*00f6*/ 	.short	0x0101


	//----- nvinfo : EIATTR_VRC_CTA_INIT_COUNT
	.align		4
        /*00f8*/ 	.byte	0x02, 0x4a
	.zero		1
	.zero		1


	//----- nvinfo : EIATTR_EXIT_INSTR_OFFSETS
	.align		4
        /*00fc*/ 	.byte	0x04, 0x1c
        /*00fe*/ 	.short	(.L_85 - .L_84)


	//   ....[0]....
.L_84:
        /*0100*/ 	.word	0x000033f0


	//   ....[1]....
        /*0104*/ 	.word	0x000035c0


	//----- nvinfo : EIATTR_CRS_STACK_SIZE
	.align		4
.L_85:
        /*0108*/ 	.byte	0x04, 0x1e
        /*010a*/ 	.short	(.L_87 - .L_86)
.L_86:
        /*010c*/ 	.word	0x00000000


	//----- nvinfo : EIATTR_CBANK_PARAM_SIZE
	.align		4
.L_87:
        /*0110*/ 	.byte	0x03, 0x19
        /*0112*/ 	.short	0x0044


	//----- nvinfo : EIATTR_PARAM_CBANK
	.align		4
        /*0114*/ 	.byte	0x04, 0x0a
        /*0116*/ 	.short	(.L_89 - .L_88)
	.align		4
.L_88:
        /*0118*/ 	.word	index@(.nv.constant0._Z23conv2d_update_gradInputILi16ELi16ELi4ELi4ELi16EEvPfS0_S0_iiiiiiiiiii)
        /*011c*/ 	.short	0x0380
        /*011e*/ 	.short	0x0044


	//----- nvinfo : EIATTR_SW_WAR
	.align		4
.L_89:
        /*0120*/ 	.byte	0x04, 0x36
        /*0122*/ 	.short	(.L_91 - .L_90)
.L_90:
        /*0124*/ 	.word	0x00000008
.L_91:


//--------------------- .nv.info._Z23conv2d_update_gradInputILi16ELi16ELi2ELi4ELi16EEvPfS0_S0_iiiiiiiiiii --------------------------
	.section	.nv.info._Z23conv2d_update_gradInputILi16ELi16ELi2ELi4ELi16EEvPfS0_S0_iiiiiiiiiii,"",@"SHT_CUDA_INFO"
	.sectionflags	@""
	.align	4


	//----- nvinfo : EIATTR_CUDA_API_VERSION
	.align		4
        /*0000*/ 	.byte	0x04, 0x37
        /*0002*/ 	.short	(.L_93 - .L_92)
.L_92:
        /*0004*/ 	.word	0x00000082


	//----- nvinfo : EIATTR_KPARAM_INFO
	.align		4
.L_93:
        /*0008*/ 	.byte	0x04, 0x17
        /*000a*/ 	.short	(.L_95 - .L_94)
.L_94:
        /*000c*/ 	.word	0x00000000
        /*0010*/ 	.short	0x000d
        /*0012*/ 	.short	0x0040
        /*0014*/ 	.byte	0x00, 0xf0, 0x11, 0x00


	//----- nvinfo : EIATTR_KPARAM_INFO
	.align		4
.L_95:
        /*0018*/ 	.byte	0x04, 0x17
        /*001a*/ 	.short	(.L_97 - .L_96)
.L_96:
        /*001c*/ 	.word	0x00000000
        /*0020*/ 	.short	0x000c
        /*0022*/ 	.short	0x003c
        /*0024*/ 	.byte	0x00, 0xf0, 0x11, 0x00


	//----- nvinfo : EIATTR_KPARAM_INFO
	.align		4
.L_97:
        /*0028*/ 	.byte	0x04, 0x17
        /*002a*/ 	.short	(.L_99 - .L_98)
.L_98:
        /*002c*/ 	.word	0x00000000
        /*0030*/ 	.short	0x000b
        /*0032*/ 	.short	0x0038
        /*0034*/ 	.byte	0x00, 0xf0, 0x11, 0x00


	//----- nvinfo : EIATTR_KPARAM_INFO
	.align		4
.L_99:
        /*0038*/ 	.byte	0x04, 0x17
        /*003a*/ 	.short	(.L_101 - .L_100)
.L_100:
        /*003c*/ 	.word	0x00000000
        /*0040*/ 	.short	0x000a
        /*0042*/ 	.short	0x0034
        /*0044*/ 	.byte	0x00, 0xf0, 0x11, 0x00


	//----- nvinfo : EIATTR_KPARAM_INFO
	.align		4
.L_101:
        /*0048*/ 	.byte	0x04, 0x17
        /*004a*/ 	.short	(.L_103 - .L_102)
.L_102:
        /*004c*/ 	.word	0x00000000
        /*0050*/ 	.short	0x0009
        /*0052*/ 	.short	0x0030
        /*0054*/ 	.byte	0x00, 0xf0, 0x11, 0x00


	//----- nvinfo : EIATTR_KPARAM_INFO
	.align		4
.L_103:
        /*0058*/ 	.byte	0x04, 0x17
        /*005a*/ 	.short	(.L_105 - .L_104)
.L_104:
        /*005c*/ 	.word	0x00000000
        /*0060*/ 	.short	0x0008
        /*0062*/ 	.short	0x002c
        /*0064*/ 	.byte	0x00, 0xf0, 0x11, 0x00


	//----- nvinfo : EIATTR_KPARAM_INFO
	.align		4
.L_105:
        /*0068*/ 	.byte	0x04, 0x17
        /*006a*/ 	.short	(.L_107 - .L_106)
.L_106:
        /*006c*/ 	.word	0x00000000
        /*0070*/ 	.short	0x0007
        /*0072*/ 	.short	0x0028
        /*0074*/ 	.byte	0x00, 0xf0, 0x11, 0x00


	//----- nvinfo : EIATTR_KPARAM_INFO
	.align		4
.L_107:
        /*0078*/ 	.byte	0x04, 0x17
        /*007a*/ 	.short	(.L_109 - .L_108)
.L_108:
        /*007c*/ 	.word	0x00000000
        /*0080*/ 	.short	0x0006
        /*0082*/ 	.short	0x0024
        /*0084*/ 	.byte	0x00, 0xf0, 0x11, 0x00


	//----- nvinfo : EIATTR_KPARAM_INFO
	.align		4
.L_109:
        /*0088*/ 	.byte	0x04, 0x17
        /*008a*/ 	.short	(.L_111 - .L_110)
.L_110:
        /*008c*/ 	.word	0x00000000
        /*0090*/ 	.short	0x0005
        /*0092*/ 	.short	0x0020
        /*0094*/ 	.byte	0x00, 0xf0, 0x11, 0x00


	//----- nvinfo : EIATTR_KPARAM_INFO
	.align		4
.L_111:
        /*0098*/ 	.byte	0x04, 0x17
        /*009a*/ 	.short	(.L_113 - .L_112)
.L_112:
        /*009c*/ 	.word	0x00000000
        /*00a0*/ 	.short	0x0004
        /*00a2*/ 	.short	0x001c
        /*00a4*/ 	.byte	0x00, 0xf0, 0x11, 0x00


	//----- nvinfo : EIATTR_KPARAM_INFO
	.align		4
.L_113:
        /*00a8*/ 	.byte	0x04, 0x17
        /*00aa*/ 	.short	(.L_115 - .L_114)
.L_114:
        /*00ac*/ 	.word	0x00000000
        /*00b0*/ 	.short	0x0003
        /*00b2*/ 	.short	0x0018
        /*00b4*/ 	.byte	0x00, 0xf0, 0x11, 0x00


	//----- nvinfo : EIATTR_KPARAM_INFO
	.align		4
.L_115:
        /*00b8*/ 	.byte	0x04, 0x17
        /*00ba*/ 	.short	(.L_117 - .L_116)
.L_116:
        /*00bc*/ 	.word	0x00000000
        /*00c0*/ 	.short	0x0002
        /*00c2*/ 	.short	0x0010
        /*00c4*/ 	.byte	0x00, 0xf5, 0x21, 0x00


	//----- nvinfo : EIATTR_KPARAM_INFO
	.align		4
.L_117:
        /*00c8*/ 	.byte	0x04, 0x17
        /*00ca*/ 	.short	(.L_119 - .L_118)
.L_118:
        /*00cc*/ 	.word	0x00000000
        /*00d0*/ 	.short	0x0001
        /*00d2*/ 	.short	0x0008
        /*00d4*/ 	.byte	0x00, 0xf5, 0x21, 0x00


	//----- nvinfo : EIATTR_KPARAM_INFO
	.align		4
.L_119:
        /*00d8*/ 	.byte	0x04, 0x17
        /*00da*/ 	.short	(.L_121 - .L_120)
.L_120:
        /*00dc*/ 	.word	0x00000000
        /*00e0*/ 	.short	0x0000
        /*00e2*/ 	.short	0x0000
        /*00e4*/ 	.byte	0x00, 0xf5, 0x21, 0x00


	//----- nvinfo : EIATTR_SPARSE_MMA_MASK
	.align		4
.L_121:
        /*00e8*/ 	.byte	0x03, 0x50
        /*00ea*/ 	.short	0x0000


	//----- nvinfo : EIATTR_MAXREG_COUNT
	.align		4
        /*00ec*/ 	.byte	0x03, 0x1b
        /*00ee*/ 	.short	0x00ff


	//----- nvinfo : EIATTR_NUM_BARRIERS
	.align		4
        /*00f0*/ 	.byte	0x02, 0x4c
        /*00f2*/ 	.byte	0x01
	.zero		1


	//----- nvinfo : EIATTR_MERCURY_ISA_VERSION
	.align		4
        /*00f4*/ 	.byte	0x03, 0x5f
        /*00f6*/ 	.short	0x0101


	//----- nvinfo : EIATTR_VRC_CTA_INIT_COUNT
	.align		4
        /*00f8*/ 	.byte	0x02, 0x4a
	.zero		1
	.zero		1


	//----- nvinfo : EIATTR_EXIT_INSTR_OFFSETS
	.align		4
        /*00fc*/ 	.byte	0x04, 0x1c
        /*00fe*/ 	.short	(.L_123 - .L_122)


	//   ....[0]....
.L_122:
        /*0100*/ 	.word	0x000026f0


	//   ....[1]....
        /*0104*/ 	.word	0x000027e0


	//----- nvinfo : EIATTR_CRS_STACK_SIZE
	.align		4
.L_123:
        /*0108*/ 	.byte	0x04, 0x1e
        /*010a*/ 	.short	(.L_125 - .L_124)
.L_124:
        /*010c*/ 	.word	0x00000000


	//----- nvinfo : EIATTR_CBANK_PARAM_SIZE
	.align		4
.L_125:
        /*0110*/ 	.byte	0x03, 0x19
        /*0112*/ 	.short	0x0044


	//----- nvinfo : EIATTR_PARAM_CBANK
	.align		4
        /*0114*/ 	.byte	0x04, 0x0a
        /*0116*/ 	.short	(.L_127 - .L_126)
	.align		4
.L_126:
        /*0118*/ 	.word	index@(.nv.constant0._Z23conv2d_update_gradInputILi16ELi16ELi2ELi4ELi16EEvPfS0_S0_iiiiiiiiiii)
        /*011c*/ 	.short	0x0380
        /*011e*/ 	.short	0x0044


	//----- nvinfo : EIATTR_SW_WAR
	.align		4
.L_127:
        /*0120*/ 	.byte	0x04, 0x36
        /*0122*/ 	.short	(.L_129 - .L_128)
.L_128:
        /*0124*/ 	.word	0x00000008
.L_129:


//--------------------- .nv.info._Z23conv2d_update_gradInputILi16ELi16ELi1ELi4ELi16EEvPfS0_S0_iiiiiiiiiii --------------------------
	.section	.nv.info._Z23conv2d_update_gradInputILi16ELi16ELi1ELi4ELi16EEvPfS0_S0_iiiiiiiiiii,"",@"SHT_CUDA_INFO"
	.sectionflags	@""
	.align	4


	//----- nvinfo : EIATTR_CUDA_API_VERSION
	.align		4
        /*0000*/ 	.byte	0x04, 0x37
        /*0002*/ 	.short	(.L_131 - .L_130)
.L_130:
        /*0004*/ 	.word	0x00000082


	//----- nvinfo : EIATTR_KPARAM_INFO
	.align		4
.L_131:
        /*0008*/ 	.byte	0x04, 0x17
        /*000a*/ 	.short	(.L_133 - .L_132)
.L_132:
        /*000c*/ 	.word	0x00000000
        /*0010*/ 	.short	0x000d
        /*0012*/ 	.short	0x0040
        /*0014*/ 	.byte	0x00, 0xf0, 0x11, 0x00


	//----- nvinfo : EIATTR_KPARAM_INFO
	.align		4
.L_133:
        /*0018*/ 	.byte	0x04, 0x17
        /*001a*/ 	.short	(.L_135 - .L_134)
.L_134:
        /*001c*/ 	.word	0x00000000
        /*0020*/ 	.short	0x000c
        /*0022*/ 	.short	0x003c
        /*0024*/ 	.byte	0x00, 0xf0, 0x11, 0x00


	//----- nvinfo : EIATTR_KPARAM_INFO
	.align		4
.L_135:
        /*0028*/ 	.byte	0x04, 0x17
        /*002a*/ 	.short	(.L_137 - .L_136)
.L_136:
        /*002c*/ 	.word	0x00000000
        /*0030*/ 	.short	0x000b
        /*0032*/ 	.short	0x0038
        /*0034*/ 	.byte	0x00, 0xf0, 0x11, 0x00


	//----- nvinfo : EIATTR_KPARAM_INFO
	.align		4
.L_137:
        /*0038*/ 	.byte	0x04, 0x17
        /*003a*/ 	.short	(.L_139 - .L_138)
.L_138:
        /*003c*/ 	.word	0x00000000
        /*0040*/ 	.short	0x000a
        /*0042*/ 	.short	0x0034
        /*0044*/ 	.byte	0x00, 0xf0, 0x11, 0x00


	//----- nvinfo : EIATTR_KPARAM_INFO
	.align		4
.L_139:
        /*0048*/ 	.byte	0x04, 0x17
        /*004a*/ 	.short	(.L_141 - .L_140)
.L_140:
        /*004c*/ 	.word	0x00000000
        /*0050*/ 	.short	0x0009
        /*0052*/ 	.short	0x0030
        /*0054*/ 	.byte	0x00, 0xf0, 0x11, 0x00


	//----- nvinfo : EIATTR_KPARAM_INFO
	.align		4
.L_141:
        /*0058*/ 	.byte	0x04, 0x17
        /*005a*/ 	.short	(.L_143 - .L_142)
.L_142:
        /*005c*/ 	.word	0x00000000
        /*0060*/ 	.short	0x0008
        /*0062*/ 	.short	0x002c
        /*0064*/ 	.byte	0x00, 0xf0, 0x11, 0x00


	//----- nvinfo : EIATTR_KPARAM_INFO
	.align		4
.L_143:
        /*0068*/ 	.byte	0x04, 0x17
        /*006a*/ 	.short	(.L_145 - .L_144)
.L_144:
        /*006c*/ 	.word	0x00000000
        /*0070*/ 	.short	0x0007
        /*0072*/ 	.short	0x0028
        /*0074*/ 	.byte	0x00, 0xf0, 0x11, 0x00


	//----- nvinfo : EIATTR_KPARAM_INFO
	.align		4
.L_145:
        /*0078*/ 	.byte	0x04, 0x17
        /*007a*/ 	.short	(.L_147 - .L_146)
.L_146:
        /*007c*/ 	.word	0x00000000
        /*0080*/ 	.short	0x0006
        /*0082*/ 	.short	0x0024
        /*0084*/ 	.byte	0x00, 0xf0, 0x11, 0x00


	//----- nvinfo : EIATTR_KPARAM_INFO
	.align		4
.L_147:
        /*0088*/ 	.byte	0x04, 0x17
        /*008a*/ 	.short	(.L_149 - .L_148)
.L_148:
        /*008c*/ 	.word	0x00000000
        /*0090*/ 	.short	0x0005
        /*0092*/ 	.short	0x0020
        /*0094*/ 	.byte	0x00, 0xf0, 0x11, 0x00


	//----- nvinfo : EIATTR_KPARAM_INFO
	.align		4
.L_149:
        /*0098*/ 	.byte	0x04, 0x17
        /*009a*/ 	.short	(.L_151 - .L_150)
.L_150:
        /*009c*/ 	.word	0x00000000
        /*00a0*/ 	.short	0x0004
        /*00a2*/ 	.short	0x001c
        /*00a4*/ 	.byte	0x00, 0xf0, 0x11, 0x00


	//----- nvinfo : EIATTR_KPARAM_INFO
	.align		4
.L_151:
        /*00a8*/ 	.byte	0x04, 0x17
        /*00aa*/ 	.short	(.L_153 - .L_152)
.L_152:
        /*00ac*/ 	.word	0x00000000
        /*00b0*/ 	.short	0x0003
        /*00b2*/ 	.short	0x0018
        /*00b4*/ 	.byte	0x00, 0xf0, 0x11, 0x00


	//----- nvinfo : EIATTR_KPARAM_INFO
	.align		4
.L_153:
        /*00b8*/ 	.byte	0x04, 0x17
        /*00ba*/ 	.short	(.L_155 - .L_154)
.L_154:
        /*00bc*/ 	.word	0x00000000
        /*00c0*/ 	.short	0x0002
        /*00c2*/ 	.short	0x0010
        /*00c4*/ 	.byte	0x00, 0xf5, 0x21, 0x00


	//----- nvinfo : EIATTR_KPARAM_INFO
	.align		4
.L_155:
        /*00c8*/ 	.byte	0x04, 0x17
        /*00ca*/ 	.short	(.L_157 - .L_156)
.L_156:
        /*00cc*/ 	.word	0x00000000
        /*00d0*/ 	.short	0x0001
        /*00d2*/ 	.short	0x0008
        /*00d4*/ 	.byte	0x00, 0xf5, 0x21, 0x00


	//----- nvinfo : EIATTR_KPARAM_INFO
	.align		4
.L_157:
        /*00d8*/ 	.byte	0x04, 0x17
        /*00da*/ 	.short	(.L_159 - .L_158)
.L_158:
        /*00dc*/ 	.word	0x00000000
        /*00e0*/ 	.short	0x0000
        /*00e2*/ 	.short	0x0000
        /*00e4*/ 	.byte	0x00, 0xf5, 0x21, 0x00


	//----- nvinfo : EIATTR_SPARSE_MMA_MASK
	.align		4
.L_159:
        /*00e8*/ 	.byte	0x03, 0x50
        /*00ea*/ 	.short	0x0000


	//----- nvinfo : EIATTR_MAXREG_COUNT
	.align		4
        /*00ec*/ 	.byte	0x03, 0x1b
        /*00ee*/ 	.short	0x00ff


	//----- nvinfo : EIATTR_NUM_BARRIERS
	.align		4
        /*00f0*/ 	.byte	0x02, 0x4c
        /*00f2*/ 	.byte	0x01
	.zero		1


	//----- nvinfo : EIATTR_MERCURY_ISA_VERSION
	.align		4
        /*00f4*/ 	.byte	0x03, 0x5f
        /*00f6*/ 	.short	0x0101


	//----- nvinfo : EIATTR_VRC_CTA_INIT_COUNT
	.align		4
        /*00f8*/ 	.byte	0x02, 0x4a
	.zero		1
	.zero		1


	//----- nvinfo : EIATTR_EXIT_INSTR_OFFSETS
	.align		4
        /*00fc*/ 	.byte	0x04, 0x1c
        /*00fe*/ 	.short	(.L_161 - .L_160)


	//   ....[0]....
.L_160:
        /*0100*/ 	.word	0x00001fb0


	//   ....[1]....
        /*0104*/ 	.word	0x00002030


	//----- nvinfo : EIATTR_CRS_STACK_SIZE
	.align		4
.L_161:
        /*0108*/ 	.byte	0x04, 0x1e
        /*010a*/ 	.short	(.L_163 - .L_162)
.L_162:
        /*010c*/ 	.word	0x00000000


	//----- nvinfo : EIATTR_CBANK_PARAM_SIZE
	.align		4
.L_163:
        /*0110*/ 	.byte	0x03, 0x19
        /*0112*/ 	.short	0x0044


	//----- nvinfo : EIATTR_PARAM_CBANK
	.align		4
        /*0114*/ 	.byte	0x04, 0x0a
        /*0116*/ 	.short	(.L_165 - .L_164)
	.align		4
.L_164:
        /*0118*/ 	.word	index@(.nv.constant0._Z23conv2d_update_gradInputILi16ELi16ELi1ELi4ELi16EEvPfS0_S0_iiiiiiiiiii)
        /*011c*/ 	.short	0x0380
        /*011e*/ 	.short	0x0044


	//----- nvinfo : EIATTR_SW_WAR
	.align		4
.L_165:
        /*0120*/ 	.byte	0x04, 0x36
        /*0122*/ 	.short	(.L_167 - .L_166)
.L_166:
        /*0124*/ 	.word	0x00000008
.L_167:


//--------------------- .nv.info._Z23conv2d_update_gradInputILi16ELi16ELi4ELi2ELi16EEvPfS0_S0_iiiiiiiiiii --------------------------
	.section	.nv.info._Z23conv2d_update_gradInputILi16ELi16ELi4ELi2ELi16EEvPfS0_S0_iiiiiiiiiii,"",@"SHT_CUDA_INFO"
	.sectionflags	@""
	.align	4


	//----- nvinfo : EIATTR_CUDA_API_VERSION
	.align		4
        /*0000*/ 	.byte	0x04, 0x37
        /*0002*/ 	.short	(.L_169 - .L_168)
.L_168:
        /*0004*/ 	.word	0x00000082


	//----- nvinfo : EIATTR_KPARAM_INFO
	.align		4
.L_169:
        /*0008*/ 	.byte	0x04, 0x17
        /*000a*/ 	.short	(.L_171 - .L_170)
.L_170:
        /*000c*/ 	.word	0x00000000
        /*0010*/ 	.short	0x000d
        /*0012*/ 	.short	0x0040
        /*0014*/ 	.byte	0x00, 0xf0, 0x11, 0x00


	//----- nvinfo : EIATTR_KPARAM_INFO
	.align		4
.L_171:
        /*0018*/ 	.byte	0x04, 0x17
        /*001a*/ 	.short	(.L_173 - .L_172)
.L_172:
        /*001c*/ 	.word	0x00000000
        /*0020*/ 	.short	0x000c
        /*0022*/ 	.short	0x003c
        /*0024*/ 	.byte	0x00, 0xf0, 0x11, 0x00


	//----- nvinfo : EIATTR_KPARAM_INFO
	.align		4
.L_173:
        /*0028*/ 	.byte	0x04, 0x17
        /*002a*/ 	.short	(.L_175 - .L_174)
.L_174:
        /*002c*/ 	.word	0x00000000
        /*0030*/ 	.short	0x000b
        /*0032*/ 	.short	0x0038
        /*0034*/ 	.byte	0x00, 0xf0, 0x11, 0x00


	//----- nvinfo : EIATTR_KPARAM_INFO
	.align		4
.L_175:
        /*0038*/ 	.byte	0x04, 0x17
        /*003a*/ 	.short	(.L_177 - .L_176)
.L_176:
        /*003c*/ 	.word	0x00000000
        /*0040*/ 	.short	0x000a
        /*0042*/ 	.short	0x0034
        /*0044*/ 	.byte	0x00, 0xf0, 0x11, 0x00


	//----- nvinfo : EIATTR_KPARAM_INFO
	.align		4
.L_177:
        /*0048*/ 	.byte	0x04, 0x17
        /*004a*/ 	.short	(.L_179 - .L_178)
.L_178:
        /*004c*/ 	.word	0x00000000
        /*0050*/ 	.short	0x0009
        /*0052*/ 	.short	0x0030
        /*0054*/ 	.byte	0x00, 0xf0, 0x11, 0x00


	//----- nvinfo : EIATTR_KPARAM_INFO
	.align		4
.L_179:
        /*0058*/ 	.byte	0x04, 0x17
        /*005a*/ 	.short	(.L_181 - .L_180)
.L_180:
        /*005c*/ 	.word	0x00000000
        /*0060*/ 	.short	0x0008
        /*0062*/ 	.short	0x002c
        /*0064*/ 	.byte	0x00, 0xf0, 0x11, 0x00


	//----- nvinfo : EIATTR_KPARAM_INFO
	.align		4
.L_181:
        /*0068*/ 	.byte	0x04, 0x17
        /*006a*/ 	.short	(.L_183 - .L_182)
.L_182:
        /*006c*/ 	.word	0x00000000
        /*0070*/ 	.short	0x0007
        /*0072*/ 	.short	0x0028
        /*0074*/ 	.byte	0x00, 0xf0, 0x11, 0x00


	//----- nvinfo : EIATTR_KPARAM_INFO
	.align		4
.L_183:
        /*0078*/ 	.byte	0x04, 0x17
        /*007a*/ 	.short	(.L_185 - .L_184)
.L_184:
        /*007c*/ 	.word	0x00000000
        /*0080*/ 	.short	0x0006
        /*0082*/ 	.short	0x0024
        /*0084*/ 	.byte	0x00, 0xf0, 0x11, 0x00


	//----- nvinfo : EIATTR_KPARAM_INFO
	.align		4
.L_185:
        /*0088*/ 	.byte	0x04, 0x17
        /*008a*/ 	.short	(.L_187 - .L_186)
.L_186:
        /*008c*/ 	.word	0x00000000
        /*0090*/ 	.short	0x0005
        /*0092*/ 	.short	0x0020
        /*0094*/ 	.byte	0x00, 0xf0, 0x11, 0x00


	//----- nvinfo : EIATTR_KPARAM_INFO
	.align		4
.L_187:
        /*0098*/ 	.byte	0x04, 0x17
        /*009a*/ 	.short	(.L_189 - .L_188)
.L_188:
        /*009c*/ 	.word	0x00000000
        /*00a0*/ 	.short	0x0004
        /*00a2*/ 	.short	0x001c
        /*00a4*/ 	.byte	0x00, 0xf0, 0x11, 0x00


	//----- nvinfo : EIATTR_KPARAM_INFO
	.align		4
.L_189:
        /*00a8*/ 	.byte	0x04, 0x17
        /*00aa*/ 	.short	(.L_191 - .L_190)
.L_190:
        /*00ac*/ 	.word	0x00000000
        /*00b0*/ 	.short	0x0003
        /*00b2*/ 	.short	0x0018
        /*00b4*/ 	.byte	0x00, 0xf0, 0x11, 0x00


	//----- nvinfo : EIATTR_KPARAM_INFO
	.align		4
.L_191:
        /*00b8*/ 	.byte	0x04, 0x17
        /*00ba*/ 	.short	(.L_193 - .L_192)
.L_192:
        /*00bc*/ 	.word	0x00000000
        /*00c0*/ 	.short	0x0002
        /*00c2*/ 	.short	0x0010
        /*00c4*/ 	.byte	0x00, 0xf5, 0x21, 0x00


	//----- nvinfo : EIATTR_KPARAM_INFO
	.align		4
.L_193:
        /*00c8*/ 	.byte	0x04, 0x17
        /*00ca*/ 	.short	(.L_195 - .L_194)
.L_194:
        /*00cc*/ 	.word	0x00000000
        /*00d0*/ 	.short	0x0001
        /*00d2*/ 	.short	0x0008
        /*00d4*/ 	.byte	0x00, 0xf5, 0x21, 0x00


	//----- nvinfo : EIATTR_KPARAM_INFO
	.align		4
.L_195:
        /*00d8*/ 	.byte	0x04, 0x17
        /*00da*/ 	.short	(.L_197 - .L_196)
.L_196:
        /*00dc*/ 	.word	0x00000000
        /*00e0*/ 	.short	0x0000
        /*00e2*/ 	.short	0x0000
        /*00e4*/ 	.byte	0x00, 0xf5, 0x21, 0x00


	//----- nvinfo : EIATTR_SPARSE_MMA_MASK
	.align		4
.L_197:
        /*00e8*/ 	.byte	0x03, 0x50
        /*00ea*/ 	.short	0x0000


	//----- nvinfo : EIATTR_MAXREG_COUNT
	.align		4
        /*00ec*/ 	.byte	0x03, 0x1b
        /*00ee*/ 	.short	0x00ff


	//----- nvinfo : EIATTR_NUM_BARRIERS
	.align		4
        /*00f0*/ 	.byte	0x02, 0x4c
        /*00f2*/ 	.byte	0x01
	.zero		1


	//----- nvinfo : EIATTR_MERCURY_ISA_VERSION
	.align		4
        /*00f4*/ 	.byte	0x03, 0x5f
        /*00f6*/ 	.short	0x0101


	//----- nvinfo : EIATTR_VRC_CTA_INIT_COUNT
	.align		4
        /*00f8*/ 	.byte	0x02, 0x4a
	.zero		1
	.zero		1


	//----- nvinfo : EIATTR_EXIT_INSTR_OFFSETS
	.align		4
        /*00fc*/ 	.byte	0x04, 0x1c
        /*00fe*/ 	.short	(.L_199 - .L_198)


	//   ....[0]....
.L_198:
        /*0100*/ 	.word	0x00002510


	//   ....[1]....
        /*0104*/ 	.word	0x000026e0


	//----- nvinfo : EIATTR_CRS_STACK_SIZE
	.align		4
.L_199:
        /*0108*/ 	.byte	0x04, 0x1e
        /*010a*/ 	.short	(.L_201 - .L_200)
.L_200:
        /*010c*/ 	.word	0x00000000


	//----- nvinfo : EIATTR_CBANK_PARAM_SIZE
	.align		4
.L_201:
        /*0110*/ 	.byte	0x03, 0x19
        /*0112*/ 	.short	0x0044


	//----- nvinfo : EIATTR_PARAM_CBANK
	.align		4
        /*0114*/ 	.byte	0x04, 0x0a
        /*0116*/ 	.short	(.L_203 - .L_202)
	.align		4
.L_202:
        /*0118*/ 	.word	index@(.nv.constant0._Z23conv2d_update_gradInputILi16ELi16ELi4ELi2ELi16EEvPfS0_S0_iiiiiiiiiii)
        /*011c*/ 	.short	0x0380
        /*011e*/ 	.short	0x0044


	//----- nvinfo : EIATTR_SW_WAR
	.align		4
.L_203:
        /*0120*/ 	.byte	0x04, 0x36
        /*0122*/ 	.short	(.L_205 - .L_204)
.L_204:
        /*0124*/ 	.word	0x00000008
.L_205:


//--------------------- .nv.info._Z23conv2d_update_gradInputILi16ELi16ELi2ELi2ELi16EEvPfS0_S0_iiiiiiiiiii --------------------------
	.section	.nv.info._Z23conv2d_update_gradInputILi16ELi16ELi2ELi2ELi16EEvPfS0_S0_iiiiiiiiiii,"",@"SHT_CUDA_INFO"
	.sectionflags	@""
	.align	4


	//----- nvinfo : EIATTR_CUDA_API_VERSION
	.align		4
        /*0000*/ 	.byte	0x04, 0x37
        /*0002*/ 	.short	(.L_207 - .L_206)
.L_206:
        /*0004*/ 	.word	0x00000082


	//----- nvinfo : EIATTR_KPARAM_INFO
	.align		4
.L_207:
        /*0008*/ 	.byte	0x04, 0x17
        /*000a*/ 	.short	(.L_209 - .L_208)
.L_208:
        /*000c*/ 	.word	0x00000000
        /*0010*/ 	.short	0x000d
        /*0012*/ 	.short	0x0040
        /*0014*/ 	.byte	0x00, 0xf0, 0x11, 0x00


	//----- nvinfo : EIATTR_KPARAM_INFO
	.align		4
.L_209:
        /*0018*/ 	.byte	0x04, 0x17
        /*001a*/ 	.short	(.L_211 - .L_210)
.L_210:
        /*001c*/ 	.word	0x00000000
        /*0020*/ 	.short	0x000c
        /*0022*/ 	.short	0x003c
        /*0024*/ 	.byte	0x00, 0xf0, 0x11, 0x00


	//----- nvinfo : EIATTR_KPARAM_INFO
	.align		4
.L_211:
        /*0028*/ 	.byte	0x04, 0x17
        /*002a*/ 	.short	(.L_213 - .L_212)
.L_212:
        /*002c*/ 	.word	0x00000000
        /*0030*/ 	.short	0x000b
        /*0032*/ 	.short	0x0038
        /*0034*/ 	.byte	0x00, 0xf0, 0x11, 0x00


	//----- nvinfo : EIATTR_KPARAM_INFO
	.align		4
.L_213:
        /*0038*/ 	.byte	0x04, 0x17
        /*003a*/ 	.short	(.L_215 - .L_214)
.L_214:
        /*003c*/ 	.word	0x00000000
        /*0040*/ 	.short	0x000a
        /*0042*/ 	.short	0x0034
        /*0044*/ 	.byte	0x00, 0xf0, 0x11, 0x00


	//----- nvinfo : EIATTR_KPARAM_INFO
	.align		4
.L_215:
        /*0048*/ 	.byte	0x04, 0x17
        /*004a*/ 	.short	(.L_217 - .L_216)
.L_216:
        /*004c*/ 	.word	0x00000000
        /*0050*/ 	.short	0x0009
        /*0052*/ 	.short	0x0030
        /*0054*/ 	.byte	0x00, 0xf0, 0x11, 0x00


	//----- nvinfo : EIATTR_KPARAM_INFO
	.align		4
.L_217:
        /*0058*/ 	.byte	0x04, 0x17
        /*005a*/ 	.short	(.L_219 - .L_218)
.L_218:
        /*005c*/ 	.word	0x00000000
        /*0060*/ 	.short	0x0008
        /*0062*/ 	.short	0x002c
        /*0064*/ 	.byte	0x00, 0xf0, 0x11, 0x00


	//----- nvinfo : EIATTR_KPARAM_INFO
	.align		4
.L_219:
        /*0068*/ 	.byte	0x04, 0x17
        /*006a*/ 	.short	(.L_221 - .L_220)
.L_220:
        /*006c*/ 	.word	0x00000000
        /*0070*/ 	.short	0x0007
        /*0072*/ 	.short	0x0028
        /*0074*/ 	.byte	0x00, 0xf0, 0x11, 0x00


	//----- nvinfo : EIATTR_KPARAM_INFO
	.align		4
.L_221:
        /*0078*/ 	.byte	0x04, 0x17
        /*007a*/ 	.short	(.L_223 - .L_222)
.L_222:
        /*007c*/ 	.word	0x00000000
        /*0080*/ 	.short	0x0006
        /*0082*/ 	.short	0x0024
        /*0084*/ 	.byte	0x00, 0xf0, 0x11, 0x00


	//----- nvinfo : EIATTR_KPARAM_INFO
	.align		4
.L_223:
        /*0088*/ 	.byte	0x04, 0x17
        /*008a*/ 	.short	(.L_225 - .L_224)
.L_224:
        /*008c*/ 	.word	0x00000000
        /*0090*/ 	.short	0x0005
        /*0092*/ 	.short	0x0020
        /*0094*/ 	.byte	0x00, 0xf0, 0x11, 0x00


	//----- nvinfo : EIATTR_KPARAM_INFO
	.align		4
.L_225:
        /*0098*/ 	.byte	0x04, 0x17
        /*009a*/ 	.short	(.L_227 - .L_226)
.L_226:
        /*009c*/ 	.word	0x00000000
        /*00a0*/ 	.short	0x0004
        /*00a2*/ 	.short	0x001c
        /*00a4*/ 	.byte	0x00, 0xf0, 0x11, 0x00


	//----- nvinfo : EIATTR_KPARAM_INFO
	.align		4
.L_227:
        /*00a8*/ 	.byte	0x04, 0x17
        /*00aa*/ 	.short	(.L_229 - .L_228)
.L_228:
        /*00ac*/ 	.word	0x00000000
        /*00b0*/ 	.short	0x0003
        /*00b2*/ 	.short	0x0018
        /*00b4*/ 	.byte	0x00, 0xf0, 0x11, 0x00


	//----- nvinfo : EIATTR_KPARAM_INFO
	.align		4
.L_229:
        /*00b8*/ 	.byte	0x04, 0x17
        /*00ba*/ 	.short	(.L_231 - .L_230)
.L_230:
        /*00bc*/ 	.word	0x00000000
        /*00c0*/ 	.short	0x0002
        /*00c2*/ 	.short	0x0010
        /*00c4*/ 	.byte	0x00, 0xf5, 0x21, 0x00


	//----- nvinfo : EIATTR_KPARAM_INFO
	.align		4
.L_231:
        /*00c8*/ 	.byte	0x04, 0x17
        /*00ca*/ 	.short	(.L_233 - .L_232)
.L_232:
        /*00cc*/ 	.word	0x00000000
        /*00d0*/ 	.short	0x0001
        /*00d2*/ 	.short	0x0008
        /*00d4*/ 	.byte	0x00, 0xf5, 0x21, 0x00


	//----- nvinfo : EIATTR_KPARAM_INFO
	.align		4
.L_233:
        /*00d8*/ 	.byte	0x04, 0x17
        /*00da*/ 	.short	(.L_235 - .L_234)
.L_234:
        /*00dc*/ 	.word	0x00000000
        /*00e0*/ 	.short	0x0000
        /*00e2*/ 	.short	0x0000
        /*00e4*/ 	.byte	0x00, 0xf5, 0x21, 0x00


	//----- nvinfo : EIATTR_SPARSE_MMA_MASK
	.align		4
.L_235:
        /*00e8*/ 	.byte	0x03, 0x50
        /*00ea*/ 	.short	0x0000


	//----- nvinfo : EIATTR_MAXREG_COUNT
	.align		4
        /*00ec*/ 	.byte	0x03, 0x1b
        /*00ee*/ 	.short	0x00ff


	//----- nvinfo : EIATTR_NUM_BARRIERS
	.align		4
        /*00f0*/ 	.byte	0x02, 0x4c
        /*00f2*/ 	.byte	0x01
	.zero		1


	//----- nvinfo : EIATTR_MERCURY_ISA_VERSION
	.align		4
        /*00f4*/ 	.byte	0x03, 0x5f
        /*00f6*/ 	.short	0x0101


	//----- nvinfo : EIATTR_INT_WARP_WIDE_INSTR_OFFSETS
	.align		4
        /*00f8*/ 	.byte	0x04, 0x31
        /*00fa*/ 	.short	(.L_237 - .L_236)


	//   ....[0]....
.L_236:
        /*00fc*/ 	.word	0x00001f60


	//----- nvinfo : EIATTR_VRC_CTA_INIT_COUNT
	.align		4
.L_237:
        /*0100*/ 	.byte	0x02, 0x4a
	.zero		1
	.zero		1


	//----- nvinfo : EIATTR_EXIT_INSTR_OFFSETS
	.align		4
        /*0104*/ 	.byte	0x04, 0x1c
        /*0106*/ 	.short	(.L_239 - .L_238)


	//   ....[0]....
.L_238:
        /*0108*/ 	.word	0x00001ff0


	//   ....[1]....
        /*010c*/ 	.word	0x00002100


	//----- nvinfo : EIATTR_CRS_STACK_SIZE
	.align		4
.L_239:
        /*0110*/ 	.byte	0x04, 0x1e
        /*0112*/ 	.short	(.L_241 - .L_240)
.L_240:
        /*0114*/ 	.word	0x00000000


	//----- nvinfo : EIATTR_CBANK_PARAM_SIZE
	.align		4
.L_241:
        /*0118*/ 	.byte	0x03, 0x19
        /*011a*/ 	.short	0x0044


	//----- nvinfo : EIATTR_PARAM_CBANK
	.align		4
        /*011c*/ 	.byte	0x04, 0x0a
        /*011e*/ 	.short	(.L_243 - .L_242)
	.align		4
.L_242:
        /*0120*/ 	.word	index@(.nv.constant0._Z23conv2d_update_gradInputILi16ELi16ELi2ELi2ELi16EEvPfS0_S0_iiiiiiiiiii)
        /*0124*/ 	.short	0x0380
        /*0126*/ 	.short	0x0044


	//----- nvinfo : EIATTR_SW_WAR
	.align		4
.L_243:
        /*0128*/ 	.byte	0x04, 0x36
        /*012a*/ 	.short	(.L_245 - .L_244)
.L_244:
        /*012c*/ 	.word	0x00000008
.L_245:


//--------------------- .nv.info._Z23conv2d_update_gradInputILi16ELi16ELi1ELi2ELi16EEvPfS0_S0_iiiiiiiiiii --------------------------
	.section	.nv.info._Z23conv2d_update_gradInputILi16ELi16ELi1ELi2ELi16EEvPfS0_S0_iiiiiiiiiii,"",@"SHT_CUDA_INFO"
	.sectionflags	@""
	.align	4


	//----- nvinfo : EIATTR_CUDA_API_VERSION
	.align		4
        /*0000*/ 	.byte	0x04, 0x37
        /*0002*/ 	.short	(.L_247 - .L_246)
.L_246:
        /*0004*/ 	.word	0x00000082


	//----- nvinfo : EIATTR_KPARAM_INFO
	.align		4
.L_247:
        /*0008*/ 	.byte	0x04, 0x17
        /*000a*/ 	.short	(.L_249 - .L_248)
.L_248:
        /*000c*/ 	.word	0x00000000
        /*0010*/ 	.short	0x000d
        /*0012*/ 	.short	0x0040
        /*0014*/ 	.byte	0x00, 0xf0, 0x11, 0x00


	//----- nvinfo : EIATTR_KPARAM_INFO
	.align		4
.L_249:
        /*0018*/ 	.byte	0x04, 0x17
        /*001a*/ 	.short	(.L_251 - .L_250)
.L_250:
        /*001c*/ 	.word	0x00000000
        /*0020*/ 	.short	0x000c
        /*0022*/ 	.short	0x003c
        /*0024*/ 	.byte	0x00, 0xf0, 0x11, 0x00


	//----- nvinfo : EIATTR_KPARAM_INFO
	.align		4
.L_251:
        /*0028*/ 	.byte	0x04, 0x17
        /*002a*/ 	.short	(.L_253 - .L_252)
.L_252:
        /*002c*/ 	.word	0x00000000
        /*0030*/ 	.short	0x000b
        /*0032*/ 	.short	0x0038
        /*0034*/ 	.byte	0x00, 0xf0, 0x11, 0x00


	//----- nvinfo : EIATTR_KPARAM_INFO
	.align		4
.L_253:
        /*0038*/ 	.byte	0x04, 0x17
        /*003a*/ 	.short	(.L_255 - .L_254)
.L_254:
        /*003c*/ 	.word	0x00000000
        /*0040*/ 	.short	0x000a
        /*0042*/ 	.short	0x0034
        /*0044*/ 	.byte	0x00, 0xf0, 0x11, 0x00


	//----- nvinfo : EIATTR_KPARAM_INFO
	.align		4
.L_255:
        /*0048*/ 	.byte	0x04, 0x17
        /*004a*/ 	.short	(.L_257 - .L_256)
.L_256:
        /*004c*/ 	.word	0x00000000
        /*0050*/ 	.short	0x0009
        /*0052*/ 	.short	0x0030
        /*0054*/ 	.byte	0x00, 0xf0, 0x11, 0x00


	//----- nvinfo : EIATTR_KPARAM_INFO
	.align		4
.L_257:
        /*0058*/ 	.byte	0x04, 0x17
        /*005a*/ 	.short	(.L_259 - .L_258)
.L_258:
        /*005c*/ 	.word	0x00000000
        /*0060*/ 	.short	0x0008
        /*0062*/ 	.short	0x002c
        /*0064*/ 	.byte	0x00, 0xf0, 0x11, 0x00


	//----- nvinfo : EIATTR_KPARAM_INFO
	.align		4
.L_259:
        /*0068*/ 	.byte	0x04, 0x17
        /*006a*/ 	.short	(.L_261 - .L_260)
.L_260:
        /*006c*/ 	.word	0x00000000
        /*0070*/ 	.short	0x0007
        /*0072*/ 	.short	0x0028
        /*0074*/ 	.byte	0x00, 0xf0, 0x11, 0x00


	//----- nvinfo : EIATTR_KPARAM_INFO
	.align		4
.L_261:
        /*0078*/ 	.byte	0x04, 0x17
        /*007a*/ 	.short	(.L_263 - .L_262)
.L_262:
        /*007c*/ 	.word	0x00000000
        /*0080*/ 	.short	0x0006
        /*0082*/ 	.short	0x0024
        /*0084*/ 	.byte	0x00, 0xf0, 0x11, 0x00


	//----- nvinfo : EIATTR_KPARAM_INFO
	.align		4
.L_263:
        /*0088*/ 	.byte	0x04, 0x17
        /*008a*/ 	.short	(.L_265 - .L_264)
.L_264:
        /*008c*/ 	.word	0x00000000
        /*0090*/ 	.short	0x0005
        /*0092*/ 	.short	0x0020
        /*0094*/ 	.byte	0x00, 0xf0, 0x11, 0x00


	//----- nvinfo : EIATTR_KPARAM_INFO
	.align		4
.L_265:
        /*0098*/ 	.byte	0x04, 0x17
        /*009a*/ 	.short	(.L_267 - .L_266)
.L_266:
        /*009c*/ 	.word	0x00000000
        /*00a0*/ 	.short	0x0004
        /*00a2*/ 	.short	0x001c
        /*00a4*/ 	.byte	0x00, 0xf0, 0x11, 0x00


	//----- nvinfo : EIATTR_KPARAM_INFO
	.align		4
.L_267:
        /*00a8*/ 	.byte	0x04, 0x17
        /*00aa*/ 	.short	(.L_269 - .L_268)
.L_268:
        /*00ac*/ 	.word	0x00000000
        /*00b0*/ 	.short	0x0003
        /*00b2*/ 	.short	0x0018
        /*00b4*/ 	.byte	0x00, 0xf0, 0x11, 0x00


	//----- nvinfo : EIATTR_KPARAM_INFO
	.align		4
.L_269:
        /*00b8*/ 	.byte	0x04, 0x17
        /*00ba*/ 	.short	(.L_271 - .L_270)
.L_270:
        /*00bc*/ 	.word	0x00000000
        /*00c0*/ 	.short	0x0002
        /*00c2*/ 	.short	0x0010
        /*00c4*/ 	.byte	0x00, 0xf5, 0x21, 0x00


	//----- nvinfo : EIATTR_KPARAM_INFO
	.align		4
.L_271:
        /*00c8*/ 	.byte	0x04, 0x17
        /*00ca*/ 	.short	(.L_273 - .L_272)
.L_272:
        /*00cc*/ 	.word	0x00000000
        /*00d0*/ 	.short	0x0001
        /*00d2*/ 	.short	0x0008
        /*00d4*/ 	.byte	0x00, 0xf5, 0x21, 0x00


	//----- nvinfo : EIATTR_KPARAM_INFO
	.align		4
.L_273:
        /*00d8*/ 	.byte	0x04, 0x17
        /*00da*/ 	.short	(.L_275 - .L_274)
.L_274:
        /*00dc*/ 	.word	0x00000000
        /*00e0*/ 	.short	0x0000
        /*00e2*/ 	.short	0x0000
        /*00e4*/ 	.byte	0x00, 0xf5, 0x21, 0x00


	//----- nvinfo : EIATTR_SPARSE_MMA_MASK
	.align		4
.L_275:
        /*00e8*/ 	.byte	0x03, 0x50
        /*00ea*/ 	.short	0x0000


	//----- nvinfo : EIATTR_MAXREG_COUNT
	.align		4
        /*00ec*/ 	.byte	0x03, 0x1b
        /*00ee*/ 	.short	0x00ff


	//----- nvinfo : EIATTR_NUM_BARRIERS
	.align		4
        /*00f0*/ 	.byte	0x02, 0x4c
        /*00f2*/ 	.byte	0x01
	.zero		1


	//----- nvinfo : EIATTR_MERCURY_ISA_VERSION
	.align		4
        /*00f4*/ 	.byte	0x03, 0x5f
        /*00f6*/ 	.short	0x0101


	//----- nvinfo : EIATTR_VRC_CTA_INIT_COUNT
	.align		4
        /*00f8*/ 	.byte	0x02, 0x4a
	.zero		1
	.zero		1


	//----- nvinfo : EIATTR_EXIT_INSTR_OFFSETS
	.align		4
        /*00fc*/ 	.byte	0x04, 0x1c
        /*00fe*/ 	.short	(.L_277 - .L_276)


	//   ....[0]....
.L_276:
        /*0100*/ 	.word	0x00001ac0


	//   ....[1]....
        /*0104*/ 	.word	0x00001b70


	//----- nvinfo : EIATTR_CRS_STACK_SIZE
	.align		4
.L_277:
        /*0108*/ 	.byte	0x04, 0x1e
        /*010a*/ 	.short	(.L_279 - .L_278)
.L_278:
        /*010c*/ 	.word	0x00000000


	//----- nvinfo : EIATTR_CBANK_PARAM_SIZE
	.align		4
.L_279:
        /*0110*/ 	.byte	0x03, 0x19
        /*0112*/ 	.short	0x0044


	//----- nvinfo : EIATTR_PARAM_CBANK
	.align		4
        /*0114*/ 	.byte	0x04, 0x0a
        /*0116*/ 	.short	(.L_281 - .L_280)
	.align		4
.L_280:
        /*0118*/ 	.word	index@(.nv.constant0._Z23conv2d_update_gradInputILi16ELi16ELi1ELi2ELi16EEvPfS0_S0_iiiiiiiiiii)
        /*011c*/ 	.short	0x0380
        /*011e*/ 	.short	0x0044


	//----- nvinfo : EIATTR_SW_WAR
	.align		4
.L_281:
        /*0120*/ 	.byte	0x04, 0x36
        /*0122*/ 	.short	(.L_283 - .L_282)
.L_282:
        /*0124*/ 	.word	0x00000008
.L_283:


//--------------------- .nv.info._Z23conv2d_update_gradInputILi16ELi16ELi4ELi1ELi16EEvPfS0_S0_iiiiiiiiiii --------------------------
	.section	.nv.info._Z23conv2d_update_gradInputILi16ELi16ELi4ELi1ELi16EEvPfS0_S0_iiiiiiiiiii,"",@"SHT_CUDA_INFO"
	.sectionflags	@""
	.align	4


	//----- nvinfo : EIATTR_CUDA_API_VERSION
	.align		4
        /*0000*/ 	.byte	0x04, 0x37
        /*0002*/ 	.short	(.L_285 - .L_284)
.L_284:
        /*0004*/ 	.word	0x00000082


	//----- nvinfo : EIATTR_KPARAM_INFO
	.align		4
.L_285:
        /*0008*/ 	.byte	0x04, 0x17
        /*000a*/ 	.short	(.L_287 - .L_286)
.L_286:
        /*000c*/ 	.word	0x00000000
        /*0010*/ 	.short	0x000d
        /*0012*/ 	.short	0x0040
        /*0014*/ 	.byte	0x00, 0xf0, 0x11, 0x00


	//----- nvinfo : EIATTR_KPARAM_INFO
	.align		4
.L_287:
        /*0018*/ 	.byte	0x04, 0x17
        /*001a*/ 	.short	(.L_289 - .L_288)
.L_288:
        /*001c*/ 	.word	0x00000000
        /*0020*/ 	.short	0x000c
        /*0022*/ 	.short	0x003c
        /*0024*/ 	.byte	0x00, 0xf0, 0x11, 0x00


	//----- nvinfo : EIATTR_KPARAM_INFO
	.align		4
.L_289:
        /*0028*/ 	.byte	0x04, 0x17
        /*002a*/ 	.short	(.L_291 - .L_290)
.L_290:
        /*002c*/ 	.word	0x00000000
        /*0030*/ 	.short	0x000b
        /*0032*/ 	.short	0x0038
        /*0034*/ 	.byte	0x00, 0xf0, 0x11, 0x00


	//----- nvinfo : EIATTR_KPARAM_INFO
	.align		4
.L_291:
        /*0038*/ 	.byte	0x04, 0x17
        /*003a*/ 	.short	(.L_293 - .L_292)
.L_292:
        /*003c*/ 	.word	0x00000000
        /*0040*/ 	.short	0x000a
        /*0042*/ 	.short	0x0034
        /*0044*/ 	.byte	0x00, 0xf0, 0x11, 0x00


	//----- nvinfo : EIATTR_KPARAM_INFO
	.align		4
.L_293:
        /*0048*/ 	.byte	0x04, 0x17
        /*004a*/ 	.short	(.L_295 - .L_294)
.L_294:
        /*004c*/ 	.word	0x00000000
        /*0050*/ 	.short	0x0009
        /*0052*/ 	.short	0x0030
        /*0054*/ 	.byte	0x00, 0xf0, 0x11, 0x00


	//----- nvinfo : EIATTR_KPARAM_INFO
	.align		4
.L_295:
        /*0058*/ 	.byte	0x04, 0x17
        /*005a*/ 	.short	(.L_297 - .L_296)
.L_296:
        /*005c*/ 	.word	0x00000000
        /*0060*/ 	.short	0x0008
        /*0062*/ 	.short	0x002c
        /*0064*/ 	.byte	0x00, 0xf0, 0x11, 0x00


	//----- nvinfo : EIATTR_KPARAM_INFO
	.align		4
.L_297:
        /*0068*/ 	.byte	0x04, 0x17
        /*006a*/ 	.short	(.L_299 - .L_298)
.L_298:
        /*006c*/ 	.word	0x00000000
        /*0070*/ 	.short	0x0007
        /*0072*/ 	.short	0x0028
        /*0074*/ 	.byte	0x00, 0xf0, 0x11, 0x00


	//----- nvinfo : EIATTR_KPARAM_INFO
	.align		4
.L_299:
        /*0078*/ 	.byte	0x04, 0x17
        /*007a*/ 	.short	(.L_301 - .L_300)
.L_300:
        /*007c*/ 	.word	0x00000000
        /*0080*/ 	.short	0x0006
        /*0082*/ 	.short	0x0024
        /*0084*/ 	.byte	0x00, 0xf0, 0x11, 0x00


	//----- nvinfo : EIATTR_KPARAM_INFO
	.align		4
.L_301:
        /*0088*/ 	.byte	0x04, 0x17
        /*008a*/ 	.short	(.L_303 - .L_302)
.L_302:
        /*008c*/ 	.word	0x00000000
        /*0090*/ 	.short	0x0005
        /*0092*/ 	.short	0x0020
        /*0094*/ 	.byte	0x00, 0xf0, 0x11, 0x00


	//----- nvinfo : EIATTR_KPARAM_INFO
	.align		4
.L_303:
        /*0098*/ 	.byte	0x04, 0x17
        /*009a*/ 	.short	(.L_305 - .L_304)
.L_304:
        /*009c*/ 	.word	0x00000000
        /*00a0*/ 	.short	0x0004
        /*00a2*/ 	.short	0x001c
        /*00a4*/ 	.byte	0x00, 0xf0, 0x11, 0x00


	//----- nvinfo : EIATTR_KPARAM_INFO
	.align		4
.L_305:
        /*00a8*/ 	.byte	0x04, 0x17
        /*00aa*/ 	.short	(.L_307 - .L_306)
.L_306:
        /*00ac*/ 	.word	0x00000000
        /*00b0*/ 	.short	0x0003
        /*00b2*/ 	.short	0x0018
        /*00b4*/ 	.byte	0x00, 0xf0, 0x11, 0x00


	//----- nvinfo : EIATTR_KPARAM_INFO
	.align		4
.L_307:
        /*00b8*/ 	.byte	0x04, 0x17
        /*00ba*/ 	.short	(.L_309 - .L_308)
.L_308:
        /*00bc*/ 	.word	0x00000000
        /*00c0*/ 	.short	0x0002
        /*00c2*/ 	.short	0x0010
        /*00c4*/ 	.byte	0x00, 0xf5, 0x21, 0x00


	//----- nvinfo : EIATTR_KPARAM_INFO
	.align		4
.L_309:
        /*00c8*/ 	.byte	0x04, 0x17
        /*00ca*/ 	.short	(.L_311 - .L_310)
.L_310:
        /*00cc*/ 	.word	0x00000000
        /*00d0*/ 	.short	0x0001
        /*00d2*/ 	.short	0x0008
        /*00d4*/ 	.byte	0x00, 0xf5, 0x21, 0x00


	//----- nvinfo : EIATTR_KPARAM_INFO
	.align		4
.L_311:
        /*00d8*/ 	.byte	0x04, 0x17
        /*00da*/ 	.short	(.L_313 - .L_312)
.L_312:
        /*00dc*/ 	.word	0x00000000
        /*00e0*/ 	.short	0x0000
        /*00e2*/ 	.short	0x0000
        /*00e4*/ 	.byte	0x00, 0xf5, 0x21, 0x00


	//----- nvinfo : EIATTR_SPARSE_MMA_MASK
	.align		4
.L_313:
        /*00e8*/ 	.byte	0x03, 0x50
        /*00ea*/ 	.short	0x0000


	//----- nvinfo : EIATTR_MAXREG_COUNT
	.align		4
        /*00ec*/ 	.byte	0x03, 0x1b
        /*00ee*/ 	.short	0x00ff


	//----- nvinfo : EIATTR_NUM_BARRIERS
	.align		4
        /*00f0*/ 	.byte	0x02, 0x4c
        /*00f2*/ 	.byte	0x01
	.zero		1


	//----- nvinfo : EIATTR_MERCURY_ISA_VERSION
	.align		4
        /*00f4*/ 	.byte	0x03, 0x5f
        /*00f6*/ 	.short	0x0101


	//----- nvinfo : EIATTR_VRC_CTA_INIT_COUNT
	.align		4
        /*00f8*/ 	.byte	0x02, 0x4a
	.zero		1
	.zero		1


	//----- nvinfo : EIATTR_EXIT_INSTR_OFFSETS
	.align		4
        /*00fc*/ 	.byte	0x04, 0x1c
        /*00fe*/ 	.short	(.L_315 - .L_314)


	//   ....[0]....
.L_314:
        /*0100*/ 	.word	0x00001cc0


	//   ....[1]....
        /*0104*/ 	.word	0x00001da0


	//----- nvinfo : EIATTR_CRS_STACK_SIZE
	.align		4
.L_315:
        /*0108*/ 	.byte	0x04, 0x1e
        /*010a*/ 	.short	(.L_317 - .L_316)
.L_316:
        /*010c*/ 	.word	0x00000000


	//----- nvinfo : EIATTR_CBANK_PARAM_SIZE
	.align		4
.L_317:
        /*0110*/ 	.byte	0x03, 0x19
        /*0112*/ 	.short	0x0044


	//----- nvinfo : EIATTR_PARAM_CBANK
	.align		4
        /*0114*/ 	.byte	0x04, 0x0a
        /*0116*/ 	.short	(.L_319 - .L_318)
	.align		4
.L_318:
        /*0118*/ 	.word	index@(.nv.constant0._Z23conv2d_update_gradInputILi16ELi16ELi4ELi1ELi16EEvPfS0_S0_iiiiiiiiiii)
        /*011c*/ 	.short	0x0380
        /*011e*/ 	.short	0x0044


	//----- nvinfo : EIATTR_SW_WAR
	.align		4
.L_319:
        /*0120*/ 	.byte	0x04, 0x36
        /*0122*/ 	.short	(.L_321 - .L_320)
.L_320:
        /*0124*/ 	.word	0x00000008
.L_321:


//--------------------- .nv.info._Z23conv2d_update_gradInputILi16ELi16ELi2ELi1ELi16EEvPfS0_S0_iiiiiiiiiii --------------------------
	.section	.nv.info._Z23conv2d_update_gradInputILi16ELi16ELi2ELi1ELi16EEvPfS0_S0_iiiiiiiiiii,"",@"SHT_CUDA_INFO"
	.sectionflags	@""
	.align	4


	//----- nvinfo : EIATTR_CUDA_API_VERSION
	.align		4
        /*0000*/ 	.byte	0x04, 0x37
        /*0002*/ 	.short	(.L_323 - .L_322)
.L_322:
        /*0004*/ 	.word	0x00000082


	//----- nvinfo : EIATTR_KPARAM_INFO
	.align		4
.L_323:
        /*0008*/ 	.byte	0x04, 0x17
        /*000a*/ 	.short	(.L_325 - .L_324)
.L_324:
        /*000c*/ 	.word	0x00000000
        /*0010*/ 	.short	0x000d
        /*0012*/ 	.short	0x0040
        /*0014*/ 	.byte	0x00, 0xf0, 0x11, 0x00


	//----- nvinfo : EIATTR_KPARAM_INFO
	.align		4
.L_325:
        /*0018*/ 	.byte	0x04, 0x17
        /*001a*/ 	.short	(.L_327 - .L_326)
.L_326:
        /*001c*/ 	.word	0x00000000
        /*0020*/ 	.short	0x000c
        /*0022*/ 	.short	0x003c
        /*0024*/ 	.byte	0x00, 0xf0, 0x11, 0x00


	//----- nvinfo : EIATTR_KPARAM_INFO
	.align		4
.L_327:
        /*0028*/ 	.byte	0x04, 0x17
        /*002a*/ 	.short	(.L_329 - .L_328)
.L_328:
        /*002c*/ 	.word	0x00000000
        /*0030*/ 	.short	0x000b
        /*0032*/ 	.short	0x0038
        /*0034*/ 	.byte	0x00, 0xf0, 0x11, 0x00


	//----- nvinfo : EIATTR_KPARAM_INFO
	.align		4
.L_329:
        /*0038*/ 	.byte	0x04, 0x17
        /*003a*/ 	.short	(.L_331 - .L_330)
.L_330:
        /*003c*/ 	.word	0x00000000
        /*0040*/ 	.short	0x000a
        /*0042*/ 	.short	0x0034
        /*0044*/ 	.byte	0x00, 0xf0, 0x11, 0x00


	//----- nvinfo : EIATTR_KPARAM_INFO
	.align		4
.L_331:
        /*0048*/ 	.byte	0x04, 0x17
        /*004a*/ 	.short	(.L_333 - .L_332)
.L_332:
        /*004c*/ 	.word	0x00000000
        /*0050*/ 	.short	0x0009
        /*0052*/ 	.short	0x0030
        /*0054*/ 	.byte	0x00, 0xf0, 0x11, 0x00


	//----- nvinfo : EIATTR_KPARAM_INFO
	.align		4
.L_333:
        /*0058*/ 	.byte	0x04, 0x17
        /*005a*/ 	.short	(.L_335 - .L_334)
.L_334:
        /*005c*/ 	.word	0x00000000
        /*0060*/ 	.short	0x0008
        /*0062*/ 	.short	0x002c
        /*0064*/ 	.byte	0x00, 0xf0, 0x11, 0x00


	//----- nvinfo : EIATTR_KPARAM_INFO
	.align		4
.L_335:
        /*0068*/ 	.byte	0x04, 0x17
        /*006a*/ 	.short	(.L_337 - .L_336)
.L_336:
        /*006c*/ 	.word	0x00000000
        /*0070*/ 	.short	0x0007
        /*0072*/ 	.short	0x0028
        /*0074*/ 	.byte	0x00, 0xf0, 0x11, 0x00


	//----- nvinfo : EIATTR_KPARAM_INFO
	.align		4
.L_337:
        /*0078*/ 	.byte	0x04, 0x17
        /*007a*/ 	.short	(.L_339 - .L_338)
.L_338:
        /*007c*/ 	.word	0x00000000
        /*0080*/ 	.short	0x0006
        /*0082*/ 	.short	0x0024
        /*0084*/ 	.byte	0x00, 0xf0, 0x11, 0x00


	//----- nvinfo : EIATTR_KPARAM_INFO
	.align		4
.L_339:
        /*0088*/ 	.byte	0x04, 0x17
        /*008a*/ 	.short	(.L_341 - .L_340)
.L_340:
        /*008c*/ 	.word	0x00000000
        /*0090*/ 	.short	0x0005
        /*0092*/ 	.short	0x0020
        /*0094*/ 	.byte	0x00, 0xf0, 0x11, 0x00


	//----- nvinfo : EIATTR_KPARAM_INFO
	.align		4
.L_341:
        /*0098*/ 	.byte	0x04, 0x17
        /*009a*/ 	.short	(.L_343 - .L_342)
.L_342:
        /*009c*/ 	.word	0x00000000
        /*00a0*/ 	.short	0x0004
        /*00a2*/ 	.short	0x001c
        /*00a4*/ 	.byte	0x00, 0xf0, 0x11, 0x00


	//----- nvinfo : EIATTR_KPARAM_INFO
	.align		4
.L_343:
        /*00a8*/ 	.byte	0x04, 0x17
        /*00aa*/ 	.short	(.L_345 - .L_344)
.L_344:
        /*00ac*/ 	.word	0x00000000
        /*00b0*/ 	.short	0x0003
        /*00b2*/ 	.short	0x0018
        /*00b4*/ 	.byte	0x00, 0xf0, 0x11, 0x00


	//----- nvinfo : EIATTR_KPARAM_INFO
	.align		4
.L_345:
        /*00b8*/ 	.byte	0x04, 0x17
        /*00ba*/ 	.short	(.L_347 - .L_346)
.L_346:
        /*00bc*/ 	.word	0x00000000
        /*00c0*/ 	.short	0x0002
        /*00c2*/ 	.short	0x0010
        /*00c4*/ 	.byte	0x00, 0xf5, 0x21, 0x00


	//----- nvinfo : EIATTR_KPARAM_INFO
	.align		4
.L_347:
        /*00c8*/ 	.byte	0x04, 0x17
        /*00ca*/ 	.short	(.L_349 - .L_348)
.L_348:
        /*00cc*/ 	.word	0x00000000
        /*00d0*/ 	.short	0x0001
        /*00d2*/ 	.short	0x0008
        /*00d4*/ 	.byte	0x00, 0xf5, 0x21, 0x00


	//----- nvinfo : EIATTR_KPARAM_INFO
	.align		4
.L_349:
        /*00d8*/ 	.byte	0x04, 0x17
        /*00da*/ 	.short	(.L_351 - .L_350)
.L_350:
        /*00dc*/ 	.word	0x00000000
        /*00e0*/ 	.short	0x0000
        /*00e2*/ 	.short	0x0000
        /*00e4*/ 	.byte	0x00, 0xf5, 0x21, 0x00


	//----- nvinfo : EIATTR_SPARSE_MMA_MASK
	.align		4
.L_351:
        /*00e8*/ 	.byte	0x03, 0x50
        /*00ea*/ 	.short	0x0000


	//----- nvinfo : EIATTR_MAXREG_COUNT
	.align		4
        /*00ec*/ 	.byte	0x03, 0x1b
        /*00ee*/ 	.short	0x00ff


	//----- nvinfo : EIATTR_NUM_BARRIERS
	.align		4
        /*00f0*/ 	.byte	0x02, 0x4c
        /*00f2*/ 	.byte	0x01
	.zero		1


	//----- nvinfo : EIATTR_MERCURY_ISA_VERSION
	.align		4
        /*00f4*/ 	.byte	0x03, 0x5f
        /*00f6*/ 	.short	0x0101


	//----- nvinfo : EIATTR_VRC_CTA_INIT_COUNT
	.align		4
        /*00f8*/ 	.byte	0x02, 0x4a
	.zero		1
	.zero		1


	//----- nvinfo : EIATTR_EXIT_INSTR_OFFSETS
	.align		4
        /*00fc*/ 	.byte	0x04, 0x1c
        /*00fe*/ 	.short	(.L_353 - .L_352)


	//   ....[0]....
.L_352:
        /*0100*/ 	.word	0x000018e0


	//   ....[1]....
        /*0104*/ 	.word	0x00001960


	//----- nvinfo : EIATTR_CRS_STACK_SIZE
	.align		4
.L_353:
        /*0108*/ 	.byte	0x04, 0x1e
        /*010a*/ 	.short	(.L_355 - .L_354)
.L_354:
        /*010c*/ 	.word	0x00000000


	//----- nvinfo : EIATTR_CBANK_PARAM_SIZE
	.align		4
.L_355:
        /*0110*/ 	.byte	0x03, 0x19
        /*0112*/ 	.short	0x0044


	//----- nvinfo : EIATTR_PARAM_CBANK
	.align		4
        /*0114*/ 	.byte	0x04, 0x0a
        /*0116*/ 	.short	(.L_357 - .L_356)
	.align		4
.L_356:
        /*0118*/ 	.word	index@(.nv.constant0._Z23conv2d_update_gradInputILi16ELi16ELi2ELi1ELi16EEvPfS0_S0_iiiiiiiiiii)
        /*011c*/ 	.short	0x0380
        /*011e*/ 	.short	0x0044


	//----- nvinfo : EIATTR_SW_WAR
	.align		4
.L_357:
        /*0120*/ 	.byte	0x04, 0x36
        /*0122*/ 	.short	(.L_359 - .L_358)
.L_358:
        /*0124*/ 	.word	0x00000008
.L_359:


//--------------------- .nv.info._Z23conv2d_update_gradInputILi16ELi16ELi1ELi1ELi16EEvPfS0_S0_iiiiiiiiiii --------------------------
	.section	.nv.info._Z23conv2d_update_gradInputILi16ELi16ELi1ELi1ELi16EEvPfS0_S0_iiiiiiiiiii,"",@"SHT_CUDA_INFO"
	.sectionflags	@""
	.align	4


	//----- nvinfo : EIATTR_CUDA_API_VERSION
	.align		4
        /*0000*/ 	.byte	0x04, 0x37
        /*0002*/ 	.short	(.L_361 - .L_360)
.L_360:
        /*0004*/ 	.word	0x00000082


	//----- nvinfo : EIATTR_KPARAM_INFO
	.align		4
.L_361:
        /*0008*/ 	.byte	0x04, 0x17
        /*000a*/ 	.short	(.L_363 - .L_362)
.L_362:
        /*000c*/ 	.word	0x00000000
        /*0010*/ 	.short	0x000d
        /*0012*/ 	.short	0x0040
        /*0014*/ 	.byte	0x00, 0xf0, 0x11, 0x00


	//----- nvinfo : EIATTR_KPARAM_INFO
	.align		4
.L_363:
        /*0018*/ 	.byte	0x04, 0x17
        /*001a*/ 	.short	(.L_365 - .L_364)
.L_364:
        /*001c*/ 	.word	0x00000000
        /*0020*/ 	.short	0x000c
        /*0022*/ 	.short	0x003c
        /*0024*/ 	.byte	0x00, 0xf0, 0x11, 0x00


	//----- nvinfo : EIATTR_KPARAM_INFO
	.align		4
.L_365:
        /*0028*/ 	.byte	0x04, 0x17
        /*002a*/ 	.short	(.L_367 - .L_366)
.L_366:
        /*002c*/ 	.word	0x00000000
        /*0030*/ 	.short	0x000b
        /*0032*/ 	.short	0x0038
        /*0034*/ 	.byte	0x00, 0xf0, 0x11, 0x00


	//----- nvinfo : EIATTR_KPARAM_INFO
	.align		4
.L_367:
        /*0038*/ 	.byte	0x04, 0x17
        /*003a*/ 	.short	(.L_369 - .L_368)
.L_368:
        /*003c*/ 	.word	0x00000000
        /*0040*/ 	.short	0x000a
        /*0042*/ 	.short	0x0034
        /*0044*/ 	.byte	0x00, 0xf0, 0x11, 0x00


	//----- nvinfo : EIATTR_KPARAM_INFO
	.align		4
.L_369:
        /*0048*/ 	.byte	0x04, 0x17
        /*004a*/ 	.short	(.L_371 - .L_370)
.L_370:
        /*004c*/ 	.word	0x00000000
        /*0050*/ 	.short	0x0009
        /*0052*/ 	.short	0x0030
        /*0054*/ 	.byte	0x00, 0xf0, 0x11, 0x00


	//----- nvinfo : EIATTR_KPARAM_INFO
	.align		4
.L_371:
        /*0058*/ 	.byte	0x04, 0x17
        /*005a*/ 	.short	(.L_373 - .L_372)
.L_372:
        /*005c*/ 	.word	0x00000000
        /*0060*/ 	.short	0x0008
        /*0062*/ 	.short	0x002c
        /*0064*/ 	.byte	0x00, 0xf0, 0x11, 0x00


	//----- nvinfo : EIATTR_KPARAM_INFO
	.align		4
.L_373:
        /*0068*/ 	.byte	0x04, 0x17
        /*006a*/ 	.short	(.L_375 - .L_374)
.L_374:
        /*006c*/ 	.word	0x00000000
        /*0070*/ 	.short	0x0007
        /*0072*/ 	.short	0x0028
        /*0074*/ 	.byte	0x00, 0xf0, 0x11, 0x00


	//----- nvinfo : EIATTR_KPARAM_INFO
	.align		4
.L_375:
        /*0078*/ 	.byte	0x04, 0x17
        /*007a*/ 	.short	(.L_377 - .L_376)
.L_376:
        /*007c*/ 	.word	0x00000000
        /*0080*/ 	.short	0x0006
        /*0082*/ 	.short	0x0024
        /*0084*/ 	.byte	0x00, 0xf0, 0x11, 0x00


	//----- nvinfo : EIATTR_KPARAM_INFO
	.align		4
.L_377:
        /*0088*/ 	.byte	0x04, 0x17
        /*008a*/ 	.short	(.L_379 - .L_378)
.L_378:
        /*008c*/ 	.word	0x00000000
        /*0090*/ 	.short	0x0005
        /*0092*/ 	.short	0x0020
        /*0094*/ 	.byte	0x00, 0xf0, 0x11, 0x00


	//----- nvinfo : EIATTR_KPARAM_INFO
	.align		4
.L_379:
        /*0098*/ 	.byte	0x04, 0x17
        /*009a*/ 	.short	(.L_381 - .L_380)
.L_380:
        /*009c*/ 	.word	0x00000000
        /*00a0*/ 	.short	0x0004
        /*00a2*/ 	.short	0x001c
        /*00a4*/ 	.byte	0x00, 0xf0, 0x11, 0x00


	//----- nvinfo : EIATTR_KPARAM_INFO
	.align		4
.L_381:
        /*00a8*/ 	.byte	0x04, 0x17
        /*00aa*/ 	.short	(.L_383 - .L_382)
.L_382:
        /*00ac*/ 	.word	0x00000000
        /*00b0*/ 	.short	0x0003
        /*00b2*/ 	.short	0x0018
        /*00b4*/ 	.byte	0x00, 0xf0, 0x11, 0x00


	//----- nvinfo : EIATTR_KPARAM_INFO
	.align		4
.L_383:
        /*00b8*/ 	.byte	0x04, 0x17
        /*00ba*/ 	.short	(.L_385 - .L_384)
.L_384:
        /*00bc*/ 	.word	0x00000000
        /*00c0*/ 	.short	0x0002
        /*00c2*/ 	.short	0x0010
        /*00c4*/ 	.byte	0x00, 0xf5, 0x21, 0x00


	//----- nvinfo : EIATTR_KPARAM_INFO
	.align		4
.L_385:
        /*00c8*/ 	.byte	0x04, 0x17
        /*00ca*/ 	.short	(.L_387 - .L_386)
.L_386:
        /*00cc*/ 	.word	0x00000000
        /*00d0*/ 	.short	0x0001
        /*00d2*/ 	.short	0x0008
        /*00d4*/ 	.byte	0x00, 0xf5, 0x21, 0x00


	//----- nvinfo : EIATTR_KPARAM_INFO
	.align		4
.L_387:
        /*00d8*/ 	.byte	0x04, 0x17
        /*00da*/ 	.short	(.L_389 - .L_388)
.L_388:
        /*00dc*/ 	.word	0x00000000
        /*00e0*/ 	.short	0x0000
        /*00e2*/ 	.short	0x0000
        /*00e4*/ 	.byte	0x00, 0xf5, 0x21, 0x00


	//----- nvinfo : EIATTR_SPARSE_MMA_MASK
	.align		4
.L_389:
        /*00e8*/ 	.byte	0x03, 0x50
        /*00ea*/ 	.short	0x0000


	//----- nvinfo : EIATTR_MAXREG_COUNT
	.align		4
        /*00ec*/ 	.byte	0x03, 0x1b
        /*00ee*/ 	.short	0x00ff


	//----- nvinfo : EIATTR_NUM_BARRIERS
	.align		4
        /*00f0*/ 	.byte	0x02, 0x4c
        /*00f2*/ 	.byte	0x01
	.zero		1


	//----- nvinfo : EIATTR_MERCURY_ISA_VERSION
	.align		4
        /*00f4*/ 	.byte	0x03, 0x5f
        /*00f6*/ 	.short	0x0101


	//----- nvinfo : EIATTR_VRC_CTA_INIT_COUNT
	.align		4
        /*00f8*/ 	.byte	0x02, 0x4a
	.zero		1
	.zero		1


	//----- nvinfo : EIATTR_EXIT_INSTR_OFFSETS
	.align		4
        /*00fc*/ 	.byte	0x04, 0x1c
        /*00fe*/ 	.short	(.L_391 - .L_390)


	//   ....[0]....
.L_390:
        /*0100*/ 	.word	0x00001690


	//   ....[1]....
        /*0104*/ 	.word	0x000016b0


	//----- nvinfo : EIATTR_CRS_STACK_SIZE
	.align		4
.L_391:
        /*0108*/ 	.byte	0x04, 0x1e
        /*010a*/ 	.short	(.L_393 - .L_392)
.L_392:
        /*010c*/ 	.word	0x00000000


	//----- nvinfo : EIATTR_CBANK_PARAM_SIZE
	.align		4
.L_393:
        /*0110*/ 	.byte	0x03, 0x19
        /*0112*/ 	.short	0x0044


	//----- nvinfo : EIATTR_PARAM_CBANK
	.align		4
        /*0114*/ 	.byte	0x04, 0x0a
        /*0116*/ 	.short	(.L_395 - .L_394)
	.align		4
.L_394:
        /*0118*/ 	.word	index@(.nv.constant0._Z23conv2d_update_gradInputILi16ELi16ELi1ELi1ELi16EEvPfS0_S0_iiiiiiiiiii)
        /*011c*/ 	.short	0x0380
        /*011e*/ 	.short	0x0044


	//----- nvinfo : EIATTR_SW_WAR
	.align		4
.L_395:
        /*0120*/ 	.byte	0x04, 0x36
        /*0122*/ 	.short	(.L_397 - .L_396)
.L_396:
        /*0124*/ 	.word	0x00000008
.L_397:


//--------------------- .nv.callgraph             --------------------------
	.section	.nv.callgraph,"",@"SHT_CUDA_CALLGRAPH"
	.align	4
	.sectionentsize	8
	.align		4
        /*0000*/ 	.word	0x00000000
	.align		4
        /*0004*/ 	.word	0xffffffff
	.align		4
        /*0008*/ 	.word	0x00000000
	.align		4
        /*000c*/ 	.word	0xfffffffe
	.align		4
        /*0010*/ 	.word	0x00000000
	.align		4
        /*0014*/ 	.word	0xfffffffd
	.align		4
        /*0018*/ 	.word	0x00000000
	.align		4
        /*001c*/ 	.word	0xfffffffc


//--------------------- .text._Z23conv2d_update_gradInputILi16ELi16ELi4ELi4ELi16EEvPfS0_S0_iiiiiiiiiii --------------------------
	.section	.text._Z23conv2d_update_gradInputILi16ELi16ELi4ELi4ELi16EEvPfS0_S0_iiiiiiiiiii,"ax",@progbits
	.align	128
        .global         _Z23conv2d_update_gradInputILi16ELi16ELi4ELi4ELi16EEvPfS0_S0_iiiiiiiiiii
        .type           _Z23conv2d_update_gradInputILi16ELi16ELi4ELi4ELi16EEvPfS0_S0_iiiiiiiiiii,@function
        .size           _Z23conv2d_update_gradInputILi16ELi16ELi4ELi4ELi16EEvPfS0_S0_iiiiiiiiiii,(.L_x_126 - _Z23conv2d_update_gradInputILi16ELi16ELi4ELi4ELi16EEvPfS0_S0_iiiiiiiiiii)
        .other          _Z23conv2d_update_gradInputILi16ELi16ELi4ELi4ELi16EEvPfS0_S0_iiiiiiiiiii,@"STO_CUDA_ENTRY STV_DEFAULT"
_Z23conv2d_update_gradInputILi16ELi16ELi4ELi4ELi16EEvPfS0_S0_iiiiiiiiiii:
.text._Z23conv2d_update_gradInputILi16ELi16ELi4ELi4ELi16EEvPfS0_S0_iiiiiiiiiii:
[----:B------:R-:W-:Y:S01]  /*0000*/  LDC R1, c[0x0][0x37c] ;  /* 0x0000df00ff017b82 */ /* 0x000fe20000000800 */
[----:B------:R-:W0:Y:S07]  /*0010*/  LDCU UR6, c[0x0][0x39c] ;  /* 0x00007380ff0677ac */ /* 0x000e2e0008000800 */
[----:B------:R-:W1:Y:S01]  /*0020*/  LDC R5, c[0x0][0x3a4] ;  /* 0x0000e900ff057b82 */ /* 0x000e620000000800 */
[----:B------:R-:W2:Y:S01]  /*0030*/  S2R R2, SR_CTAID.Y ;  /* 0x0000000000027919 */ /* 0x000ea20000002600 */
[----:B------:R-:W-:Y:S01]  /*0040*/  HFMA2 R6, -RZ, RZ, 0, 0 ;  /* 0x00000000ff067431 */ /* 0x000fe200000001ff */
[----:B------:R-:W3:Y:S01]  /*0050*/  LDCU UR7, c[0x0][0x3b0] ;  /* 0x00007600ff0777ac */ /* 0x000ee20008000800 */
[----:B------:R-:W-:Y:S01]  /*0060*/  HFMA2 R40, -RZ, RZ, 0, 0 ;  /* 0x00000000ff287431 */ /* 0x000fe200000001ff */
[----:B------:R-:W4:Y:S01]  /*0070*/  S2R R18, SR_TID.X ;  /* 0x0000000000127919 */ /* 0x000f220000002100 */
[----:B------:R-:W-:Y:S01]  /*0080*/  HFMA2 R28, -RZ, RZ, 0, 0 ;  /* 0x00000000ff1c7431 */ /* 0x000fe200000001ff */
[----:B------:R-:W1:Y:S01]  /*0090*/  LDCU.64 UR8, c[0x0][0x358] ;  /* 0x00006b00ff0877ac */ /* 0x000e620008000a00 */
[----:B------:R-:W5:Y:S01]  /*00a0*/  LDC R4, c[0x0][0x3c0] ;  /* 0x0000f000ff047b82 */ /* 0x000f620000000800 */
[----:B------:R-:W4:Y:S01]  /*00b0*/  S2R R23, SR_TID.Y ;  /* 0x0000000000177919 */ /* 0x000f220000002200 */
[----:B------:R-:W-:Y:S01]  /*00c0*/  HFMA2 R44, -RZ, RZ, 0, 0 ;  /* 0x00000000ff2c7431 */ /* 0x000fe200000001ff */
[----:B------:R-:W-:Y:S01]  /*00d0*/  CS2R R42, SRZ ;  /* 0x00000000002a7805 */ /* 0x000fe2000001ff00 */
[----:B------:R-:W-:Y:S01]  /*00e0*/  HFMA2 R34, -RZ, RZ, 0, 0 ;  /* 0x00000000ff227431 */ /* 0x000fe200000001ff */
[----:B------:R-:W-:Y:S01]  /*00f0*/  MOV R36, RZ ;  /* 0x000000ff00247202 */ /* 0x000fe20000000f00 */
[----:B------:R-:W-:Y:S01]  /*0100*/  HFMA2 R38, -RZ, RZ, 0, 0 ;  /* 0x00000000ff267431 */ /* 0x000fe200000001ff */
[----:B------:R-:W-:Y:S01]  /*0110*/  MOV R30, RZ ;  /* 0x000000ff001e7202 */ /* 0x000fe20000000f00 */
[----:B------:R-:W3:Y:S01]  /*0120*/  LDC.64 R10, c[0x0][0x3b8] ;  /* 0x0000ee00ff0a7b82 */ /* 0x000ee20000000a00 */
[----:B0-----:R-:W-:-:S04]  /*0130*/  UIADD3 UR4, UPT, UPT, UR6, 0x3f, URZ ;  /* 0x0000003f06047890 */ /* 0x001fc8000fffe0ff */
[----:B------:R-:W-:Y:S01]  /*0140*/  USHF.R.S32.HI UR5, URZ, 0x1f, UR4 ;  /* 0x0000001fff057899 */ /* 0x000fe20008011404 */
[----:B-1----:R-:W-:-:S03]  /*0150*/  IABS R13, R5 ;  /* 0x00000005000d7213 */ /* 0x002fc60000000000 */
[----:B------:R-:W-:Y:S01]  /*0160*/  ULEA.HI UR5, UR5, UR4, URZ, 0x6 ;  /* 0x0000000405057291 */ /* 0x000fe2000f8f30ff */
[----:B------:R-:W0:Y:S03]  /*0170*/  I2F.RP R12, R13 ;  /* 0x0000000d000c7306 */ /* 0x000e260000209400 */
[----:B------:R-:W-:Y:S01]  /*0180*/  USHF.R.S32.HI UR5, URZ, 0x6, UR5 ;  /* 0x00000006ff057899 */ /* 0x000fe20008011405 */
[----:B------:R-:W1:Y:S05]  /*0190*/  S2UR UR4, SR_CTAID.X ;  /* 0x00000000000479c3 */ /* 0x000e6a0000002500 */
[----:B------:R-:W-:-:S03]  /*01a0*/  IADD3 R3, PT, PT, RZ, -UR5, RZ ;  /* 0x80000005ff037c10 */ /* 0x000fc6000fffe0ff */
[----:B------:R-:W-:Y:S01]  /*01b0*/  BAR.SYNC.DEFER_BLOCKING 0x0 ;  /* 0x0000000000007b1d */ /* 0x000fe20000010000 */
[----:B------:R-:W-:-:S05]  /*01c0*/  ISETP.NE.U32.AND P2, PT, RZ, UR5, PT ;  /* 0x00000005ff007c0c */ /* 0x000fca000bf45070 */
[----:B------:R-:W2:Y:S08]  /*01d0*/  I2F.U32.RP R0, UR5 ;  /* 0x0000000500007d06 */ /* 0x000eb00008209000 */
[----:B0-----:R-:W0:Y:S01]  /*01e0*/  MUFU.RCP R12, R12 ;  /* 0x0000000c000c7308 */ /* 0x001e220000001000 */
[----:B-1----:R-:W-:-:S07]  /*01f0*/  USHF.L.U32 UR4, UR4, 0x6, URZ ;  /* 0x0000000604047899 */ /* 0x002fce00080006ff */
[----:B--2---:R-:W1:Y:S01]  /*0200*/  MUFU.RCP R0, R0 ;  /* 0x0000000000007308 */ /* 0x004e620000001000 */
[----:B0-----:R-:W-:-:S07]  /*0210*/  IADD3 R8, PT, PT, R12, 0xffffffe, RZ ;  /* 0x0ffffffe0c087810 */ /* 0x001fce0007ffe0ff */
[----:B------:R0:W-:Y:S01]  /*0220*/  F2I.FTZ.U32.TRUNC.NTZ R9, R8 ;  /* 0x0000000800097305 */ /* 0x0001e2000021f000 */
[----:B-1----:R-:W-:Y:S02]  /*0230*/  IADD3 R7, PT, PT, R0, 0xffffffe, RZ ;  /* 0x0ffffffe00077810 */ /* 0x002fe40007ffe0ff */
[----:B0-----:R-:W-:-:S05]  /*0240*/  MOV R8, RZ ;  /* 0x000000ff00087202 */ /* 0x001fca0000000f00 */
[----:B------:R-:W0:Y:S02]  /*0250*/  F2I.FTZ.U32.TRUNC.NTZ R7, R7 ;  /* 0x0000000700077305 */ /* 0x000e24000021f000 */
[----:B0-----:R-:W-:-:S04]  /*0260*/  IMAD R3, R3, R7, RZ ;  /* 0x0000000703037224 */ /* 0x001fc800078e02ff */
[----:B------:R-:W-:Y:S01]  /*0270*/  IMAD.HI.U32 R3, R7, R3, R6 ;  /* 0x0000000307037227 */ /* 0x000fe200078e0006 */
[----:B-----5:R-:W-:-:S05]  /*0280*/  IABS R7, R4 ;  /* 0x0000000400077213 */ /* 0x020fca0000000000 */
[----:B------:R-:W-:-:S05]  /*0290*/  IMAD.HI.U32 R6, R3, R2, RZ ;  /* 0x0000000203067227 */ /* 0x000fca00078e00ff */
[----:B------:R-:W-:-:S05]  /*02a0*/  IADD3 R3, PT, PT, -R6, RZ, RZ ;  /* 0x000000ff06037210 */ /* 0x000fca0007ffe1ff */
[----:B------:R-:W-:-:S05]  /*02b0*/  IMAD R0, R3, UR5, R2 ;  /* 0x0000000503007c24 */ /* 0x000fca000f8e0202 */
[----:B------:R-:W-:-:S13]  /*02c0*/  ISETP.GE.U32.AND P0, PT, R0, UR5, PT ;  /* 0x0000000500007c0c */ /* 0x000fda000bf06070 */
[----:B------:R-:W-:Y:S02]  /*02d0*/  @P0 IADD3 R0, PT, PT, R0, -UR5, RZ ;  /* 0x8000000500000c10 */ /* 0x000fe4000fffe0ff */
[----:B------:R-:W-:Y:S02]  /*02e0*/  @P0 IADD3 R6, PT, PT, R6, 0x1, RZ ;  /* 0x0000000106060810 */ /* 0x000fe40007ffe0ff */
[----:B------:R-:W-:Y:S02]  /*02f0*/  ISETP.GE.U32.AND P1, PT, R0, UR5, PT ;  /* 0x0000000500007c0c */ /* 0x000fe4000bf26070 */
[----:B------:R-:W-:-:S05]  /*0300*/  IADD3 R0, PT, PT, RZ, -R9, RZ ;  /* 0x80000009ff007210 */ /* 0x000fca0007ffe0ff */
[----:B------:R-:W-:-:S04]  /*0310*/  IMAD R3, R0, R13, RZ ;  /* 0x0000000d00037224 */ /* 0x000fc800078e02ff */
[----:B------:R-:W-:Y:S01]  /*0320*/  IMAD.HI.U32 R8, R9, R3, R8 ;  /* 0x0000000309087227 */ /* 0x000fe200078e0008 */
[----:B------:R-:W-:Y:S02]  /*0330*/  MOV R3, R7 ;  /* 0x0000000700037202 */ /* 0x000fe40000000f00 */
[----:B------:R-:W-:Y:S02]  /*0340*/  @P1 IADD3 R6, PT, PT, R6, 0x1, RZ ;  /* 0x0000000106061810 */ /* 0x000fe40007ffe0ff */
[----:B------:R-:W-:Y:S01]  /*0350*/  @!P2 LOP3.LUT R6, RZ, UR5, RZ, 0x33, !PT ;  /* 0x00000005ff06ac12 */ /* 0x000fe2000f8e33ff */
[----:B------:R-:W0:Y:S01]  /*0360*/  I2F.RP R7, R3 ;  /* 0x0000000300077306 */ /* 0x000e220000209400 */
[----:B---3--:R-:W-:Y:S02]  /*0370*/  IABS R9, R11 ;  /* 0x0000000b00097213 */ /* 0x008fe40000000000 */
[----:B------:R-:W-:-:S05]  /*0380*/  IABS R0, R6 ;  /* 0x0000000600007213 */ /* 0x000fca0000000000 */
[----:B------:R-:W-:Y:S01]  /*0390*/  IMAD.HI.U32 R8, R8, R0, RZ ;  /* 0x0000000008087227 */ /* 0x000fe200078e00ff */
[----:B------:R-:W1:Y:S04]  /*03a0*/  I2F.RP R12, R9 ;  /* 0x00000009000c7306 */ /* 0x000e680000209400 */
[----:B------:R-:W-:-:S04]  /*03b0*/  IADD3 R14, PT, PT, -R8, RZ, RZ ;  /* 0x000000ff080e7210 */ /* 0x000fc80007ffe1ff */
[----:B0-----:R-:W0:Y:S01]  /*03c0*/  MUFU.RCP R7, R7 ;  /* 0x0000000700077308 */ /* 0x001e220000001000 */
[----:B------:R-:W-:-:S05]  /*03d0*/  IMAD R0, R13, R14, R0 ;  /* 0x0000000e0d007224 */ /* 0x000fca00078e0200 */
[----:B------:R-:W-:Y:S02]  /*03e0*/  ISETP.GT.U32.AND P1, PT, R13, R0, PT ;  /* 0x000000000d00720c */ /* 0x000fe40003f24070 */
[----:B-1----:R-:W1:Y:S01]  /*03f0*/  MUFU.RCP R12, R12 ;  /* 0x0000000c000c7308 */ /* 0x002e620000001000 */
[----:B0-----:R-:W-:-:S10]  /*0400*/  IADD3 R16, PT, PT, R7, 0xffffffe, RZ ;  /* 0x0ffffffe07107810 */ /* 0x001fd40007ffe0ff */
[-C--:B------:R-:W-:Y:S02]  /*0410*/  @!P1 IADD3 R0, PT, PT, R0, -R13.reuse, RZ ;  /* 0x8000000d00009210 */ /* 0x080fe40007ffe0ff */
[----:B------:R-:W-:Y:S01]  /*0420*/  @!P1 IADD3 R8, PT, PT, R8, 0x1, RZ ;  /* 0x0000000108089810 */ /* 0x000fe20007ffe0ff */
[----:B------:R0:W2:Y:S01]  /*0430*/  F2I.FTZ.U32.TRUNC.NTZ R17, R16 ;  /* 0x0000001000117305 */ /* 0x0000a2000021f000 */
[----:B------:R-:W-:Y:S02]  /*0440*/  ISETP.GE.U32.AND P0, PT, R0, R13, PT ;  /* 0x0000000d0000720c */ /* 0x000fe40003f06070 */
[----:B------:R-:W-:Y:S01]  /*0450*/  LOP3.LUT R0, R6, R5, RZ, 0x3c, !PT ;  /* 0x0000000506007212 */ /* 0x000fe200078e3cff */
[----:B------:R-:W3:Y:S01]  /*0460*/  LDC R13, c[0x0][0x3ac] ;  /* 0x0000eb00ff0d7b82 */ /* 0x000ee20000000800 */
[----:B------:R-:W-:Y:S02]  /*0470*/  ISETP.NE.AND P1, PT, R5, RZ, PT ;  /* 0x000000ff0500720c */ /* 0x000fe40003f25270 */
[----:B------:R-:W-:-:S02]  /*0480*/  ISETP.GE.AND P2, PT, R0, RZ, PT ;  /* 0x000000ff0000720c */ /* 0x000fc40003f46270 */
[----:B-1----:R-:W-:Y:S01]  /*0490*/  IADD3 R14, PT, PT, R12, 0xffffffe, RZ ;  /* 0x0ffffffe0c0e7810 */ /* 0x002fe20007ffe0ff */
[----:B0-----:R-:W-:-:S03]  /*04a0*/  HFMA2 R16, -RZ, RZ, 0, 0 ;  /* 0x00000000ff107431 */ /* 0x001fc600000001ff */
[----:B------:R0:W1:Y:S01]  /*04b0*/  F2I.FTZ.U32.TRUNC.NTZ R15, R14 ;  /* 0x0000000e000f7305 */ /* 0x000062000021f000 */
[----:B------:R-:W-:Y:S02]  /*04c0*/  @P0 IADD3 R8, PT, PT, R8, 0x1, RZ ;  /* 0x0000000108080810 */ /* 0x000fe40007ffe0ff */
[----:B--2---:R-:W-:-:S04]  /*04d0*/  IADD3 R0, PT, PT, RZ, -R17, RZ ;  /* 0x80000011ff007210 */ /* 0x004fc80007ffe0ff */
[----:B------:R-:W-:Y:S01]  /*04e0*/  @!P2 IADD3 R8, PT, PT, -R8, RZ, RZ ;  /* 0x000000ff0808a210 */ /* 0x000fe20007ffe1ff */
[----:B------:R-:W-:Y:S01]  /*04f0*/  IMAD R19, R0, R3, RZ ;  /* 0x0000000300137224 */ /* 0x000fe200078e02ff */
[----:B------:R-:W-:Y:S02]  /*0500*/  @!P1 LOP3.LUT R8, RZ, R5, RZ, 0x33, !PT ;  /* 0x00000005ff089212 */ /* 0x000fe400078e33ff */
[----:B0-----:R-:W-:Y:S01]  /*0510*/  MOV R14, RZ ;  /* 0x000000ff000e7202 */ /* 0x001fe20000000f00 */
[----:B------:R-:W-:Y:S01]  /*0520*/  IMAD.HI.U32 R0, R17, R19, R16 ;  /* 0x0000001311007227 */ /* 0x000fe200078e0010 */
[C---:B------:R-:W-:Y:S02]  /*0530*/  IADD3 R7, PT, PT, -R8.reuse, RZ, RZ ;  /* 0x000000ff08077210 */ /* 0x040fe40007ffe1ff */
[----:B-1----:R-:W-:Y:S02]  /*0540*/  IADD3 R12, PT, PT, RZ, -R15, RZ ;  /* 0x8000000fff0c7210 */ /* 0x002fe40007ffe0ff */
[----:B---3--:R-:W-:Y:S01]  /*0550*/  IADD3 R16, PT, PT, R8, -R13, RZ ;  /* 0x8000000d08107210 */ /* 0x008fe20007ffe0ff */
[----:B------:R-:W-:Y:S01]  /*0560*/  IMAD R7, R5, R7, R6 ;  /* 0x0000000705077224 */ /* 0x000fe200078e0206 */
[----:B------:R-:W-:Y:S01]  /*0570*/  IABS R26, R8 ;  /* 0x00000008001a7213 */ /* 0x000fe20000000000 */
[----:B------:R-:W-:Y:S01]  /*0580*/  IMAD R19, R12, R9, RZ ;  /* 0x000000090c137224 */ /* 0x000fe200078e02ff */
[----:B------:R-:W-:-:S02]  /*0590*/  IABS R24, R16 ;  /* 0x0000001000187213 */ /* 0x000fc40000000000 */
[----:B------:R-:W-:Y:S01]  /*05a0*/  IADD3 R17, PT, PT, R7, -UR7, RZ ;  /* 0x8000000707117c10 */ /* 0x000fe2000fffe0ff */
[----:B------:R-:W-:Y:S01]  /*05b0*/  IMAD.HI.U32 R12, R15, R19, R14 ;  /* 0x000000130f0c7227 */ /* 0x000fe200078e000e */
[----:B------:R-:W-:Y:S02]  /*05c0*/  IABS R22, R7 ;  /* 0x0000000700167213 */ /* 0x000fe40000000000 */
[----:B------:R-:W-:Y:S02]  /*05d0*/  IABS R20, R17 ;  /* 0x0000001100147213 */ /* 0x000fe40000000000 */
[----:B------:R-:W-:Y:S01]  /*05e0*/  LOP3.LUT R16, R16, R11, RZ, 0x3c, !PT ;  /* 0x0000000b10107212 */ /* 0x000fe200078e3cff */
[----:B------:R-:W-:Y:S01]  /*05f0*/  IMAD.HI.U32 R19, R12, R24, RZ ;  /* 0x000000180c137227 */ /* 0x000fe200078e00ff */
[----:B------:R-:W-:-:S03]  /*0600*/  LOP3.LUT R17, R17, R4, RZ, 0x3c, !PT ;  /* 0x0000000411117212 */ /* 0x000fc600078e3cff */
[----:B------:R-:W-:Y:S01]  /*0610*/  IMAD.HI.U32 R15, R0, R20, RZ ;  /* 0x00000014000f7227 */ /* 0x000fe200078e00ff */
[----:B------:R-:W-:-:S03]  /*0620*/  IADD3 R25, PT, PT, -R19, RZ, RZ ;  /* 0x000000ff13197210 */ /* 0x000fc60007ffe1ff */
[----:B------:R-:W-:Y:S01]  /*0630*/  IMAD.HI.U32 R14, R0, R22, RZ ;  /* 0x00000016000e7227 */ /* 0x000fe200078e00ff */
[----:B------:R-:W-:-:S03]  /*0640*/  IADD3 R21, PT, PT, -R15, RZ, RZ ;  /* 0x000000ff0f157210 */ /* 0x000fc60007ffe1ff */
[----:B------:R-:W-:Y:S01]  /*0650*/  IMAD R24, R9, R25, R24 ;  /* 0x0000001909187224 */ /* 0x000fe200078e0218 */
[----:B------:R-:W-:Y:S01]  /*0660*/  IADD3 R0, PT, PT, -R14, RZ, RZ ;  /* 0x000000ff0e007210 */ /* 0x000fe20007ffe1ff */
[----:B------:R-:W-:Y:S01]  /*0670*/  IMAD R20, R3, R21, R20 ;  /* 0x0000001503147224 */ /* 0x000fe200078e0214 */
[----:B------:R-:W-:Y:S01]  /*0680*/  IADD3 R25, PT, PT, -R6, RZ, RZ ;  /* 0x000000ff06197210 */ /* 0x000fe20007ffe1ff */
[----:B------:R-:W-:Y:S01]  /*0690*/  IMAD.HI.U32 R21, R12, R26, RZ ;  /* 0x0000001a0c157227 */ /* 0x000fe200078e00ff */
[----:B------:R-:W-:Y:S02]  /*06a0*/  ISETP.GT.U32.AND P4, PT, R9, R24, PT ;  /* 0x000000180900720c */ /* 0x000fe40003f84070 */
[C---:B------:R-:W-:Y:S01]  /*06b0*/  ISETP.GT.U32.AND P2, PT, R3.reuse, R20, PT ;  /* 0x000000140300720c */ /* 0x040fe20003f44070 */
[----:B------:R-:W-:Y:S01]  /*06c0*/  IMAD R22, R3, R0, R22 ;  /* 0x0000000003167224 */ /* 0x000fe200078e0216 */
[----:B------:R-:W-:Y:S02]  /*06d0*/  IADD3 R27, PT, PT, -R21, RZ, RZ ;  /* 0x000000ff151b7210 */ /* 0x000fe40007ffe1ff */
[----:B----4-:R-:W-:-:S02]  /*06e0*/  IADD3 R12, PT, PT, R18, UR4, RZ ;  /* 0x00000004120c7c10 */ /* 0x010fc4000fffe0ff */
[----:B------:R-:W-:Y:S01]  /*06f0*/  ISETP.GT.U32.AND P3, PT, R3, R22, PT ;  /* 0x000000160300720c */ /* 0x000fe20003f64070 */
[----:B------:R-:W-:Y:S01]  /*0700*/  IMAD R26, R9, R27, R26 ;  /* 0x0000001b091a7224 */ /* 0x000fe200078e021a */
[----:B------:R-:W-:Y:S01]  /*0710*/  LEA.HI R0, R18, R23, RZ, 0x1c ;  /* 0x0000001712007211 */ /* 0x000fe200078fe0ff */
[----:B------:R-:W-:Y:S01]  /*0720*/  IMAD R12, R12, UR6, R23 ;  /* 0x000000060c0c7c24 */ /* 0x000fe2000f8e0217 */
[----:B------:R-:W-:Y:S01]  /*0730*/  LOP3.LUT R23, R7, R4, RZ, 0x3c, !PT ;  /* 0x0000000407177212 */ /* 0x000fe200078e3cff */
[----:B------:R-:W-:Y:S01]  /*0740*/  IMAD R18, R25, UR5, R2 ;  /* 0x0000000519127c24 */ /* 0x000fe2000f8e0202 */
[----:B------:R-:W-:Y:S01]  /*0750*/  @!P4 IADD3 R24, PT, PT, R24, -R9, RZ ;  /* 0x800000091818c210 */ /* 0x000fe20007ffe0ff */
[----:B------:R-:W0:Y:S01]  /*0760*/  LDCU UR5, c[0x0][0x3a0] ;  /* 0x00007400ff0577ac */ /* 0x000e220008000800 */
[----:B------:R-:W-:Y:S02]  /*0770*/  @!P2 IADD3 R20, PT, PT, R20, -R3, RZ ;  /* 0x800000031414a210 */ /* 0x000fe40007ffe0ff */
[----:B------:R-:W-:Y:S01]  /*0780*/  ISETP.GT.U32.AND P0, PT, R9, R26, PT ;  /* 0x0000001a0900720c */ /* 0x000fe20003f04070 */
[----:B------:R-:W1:Y:S01]  /*0790*/  LDCU UR6, c[0x0][0x3a8] ;  /* 0x00007500ff0677ac */ /* 0x000e620008000800 */
[----:B------:R-:W-:-:S02]  /*07a0*/  ISETP.GE.U32.AND P5, PT, R24, R9, PT ;  /* 0x000000091800720c */ /* 0x000fc40003fa6070 */
[-C--:B------:R-:W-:Y:S02]  /*07b0*/  ISETP.GE.U32.AND P6, PT, R20, R3.reuse, PT ;  /* 0x000000031400720c */ /* 0x080fe40003fc6070 */
[----:B------:R-:W-:Y:S02]  /*07c0*/  @!P3 IADD3 R14, PT, PT, R14, 0x1, RZ ;  /* 0x000000010e0eb810 */ /* 0x000fe40007ffe0ff */
[----:B------:R-:W-:Y:S02]  /*07d0*/  @!P3 IADD3 R22, PT, PT, R22, -R3, RZ ;  /* 0x800000031616b210 */ /* 0x000fe40007ffe0ff */
[----:B------:R-:W-:Y:S02]  /*07e0*/  @!P2 IADD3 R15, PT, PT, R15, 0x1, RZ ;  /* 0x000000010f0fa810 */ /* 0x000fe40007ffe0ff */
[----:B------:R-:W-:Y:S02]  /*07f0*/  ISETP.GE.AND P3, PT, R16, RZ, PT ;  /* 0x000000ff1000720c */ /* 0x000fe40003f66270 */
[----:B------:R-:W-:Y:S01]  /*0800*/  ISETP.GE.AND P2, PT, R17, RZ, PT ;  /* 0x000000ff1100720c */ /* 0x000fe20003f46270 */
[----:B0-----:R-:W-:Y:S01]  /*0810*/  IMAD R5, R5, UR5, RZ ;  /* 0x0000000505057c24 */ /* 0x001fe2000f8e02ff */
[----:B------:R-:W-:Y:S01]  /*0820*/  @!P4 IADD3 R19, PT, PT, R19, 0x1, RZ ;  /* 0x000000011313c810 */ /* 0x000fe20007ffe0ff */
[----:B------:R-:W0:Y:S01]  /*0830*/  LDC R17, c[0x0][0x3b4] ;  /* 0x0000ed00ff117b82 */ /* 0x000e220000000800 */
[----:B------:R-:W-:Y:S01]  /*0840*/  @!P0 IADD3 R26, PT, PT, R26, -R9, RZ ;  /* 0x800000091a1a8210 */ /* 0x000fe20007ffe0ff */
[----:B-1----:R-:W-:Y:S01]  /*0850*/  UIMAD UR4, UR4, UR6, URZ ;  /* 0x00000006040472a4 */ /* 0x002fe2000f8e02ff */
[----:B------:R-:W-:-:S02]  /*0860*/  ISETP.GE.U32.AND P4, PT, R22, R3, PT ;  /* 0x000000031600720c */ /* 0x000fc40003f86070 */
[----:B------:R-:W-:Y:S02]  /*0870*/  @P5 IADD3 R19, PT, PT, R19, 0x1, RZ ;  /* 0x0000000113135810 */ /* 0x000fe40007ffe0ff */
[----:B------:R-:W-:Y:S02]  /*0880*/  LOP3.LUT R2, R8, R11, RZ, 0x3c, !PT ;  /* 0x0000000b08027212 */ /* 0x000fe400078e3cff */
[----:B------:R-:W-:Y:S02]  /*0890*/  @P6 IADD3 R15, PT, PT, R15, 0x1, RZ ;  /* 0x000000010f0f6810 */ /* 0x000fe40007ffe0ff */
[----:B------:R-:W-:Y:S02]  /*08a0*/  ISETP.GE.U32.AND P5, PT, R26, R9, PT ;  /* 0x000000091a00720c */ /* 0x000fe40003fa6070 */
[----:B------:R-:W-:Y:S02]  /*08b0*/  ISETP.GE.AND P1, PT, R23, RZ, PT ;  /* 0x000000ff1700720c */ /* 0x000fe40003f26270 */
[----:B------:R-:W-:-:S02]  /*08c0*/  CS2R R22, SRZ ;  /* 0x0000000000167805 */ /* 0x000fc4000001ff00 */
[----:B------:R-:W-:Y:S02]  /*08d0*/  @!P3 IADD3 R19, PT, PT, -R19, RZ, RZ ;  /* 0x000000ff1313b210 */ /* 0x000fe40007ffe1ff */
[----:B------:R-:W-:Y:S01]  /*08e0*/  ISETP.GE.AND P6, PT, R2, RZ, PT ;  /* 0x000000ff0200720c */ /* 0x000fe20003fc6270 */
[----:B------:R-:W-:Y:S01]  /*08f0*/  IMAD R2, R13, UR7, RZ ;  /* 0x000000070d027c24 */ /* 0x000fe2000f8e02ff */
[----:B------:R-:W-:Y:S02]  /*0900*/  ISETP.NE.AND P3, PT, R4, RZ, PT ;  /* 0x000000ff0400720c */ /* 0x000fe40003f65270 */
[----:B------:R-:W-:Y:S02]  /*0910*/  LOP3.LUT R16, RZ, R4, RZ, 0x33, !PT ;  /* 0x00000004ff107212 */ /* 0x000fe400078e33ff */
[----:B------:R-:W-:Y:S02]  /*0920*/  @!P0 IADD3 R21, PT, PT, R21, 0x1, RZ ;  /* 0x0000000115158810 */ /* 0x000fe40007ffe0ff */
[----:B------:R-:W-:-:S02]  /*0930*/  @!P2 IADD3 R15, PT, PT, -R15, RZ, RZ ;  /* 0x000000ff0f0fa210 */ /* 0x000fc40007ffe1ff */
[----:B------:R-:W-:Y:S02]  /*0940*/  ISETP.NE.AND P0, PT, R11, RZ, PT ;  /* 0x000000ff0b00720c */ /* 0x000fe40003f05270 */
[----:B------:R-:W-:Y:S02]  /*0950*/  LOP3.LUT R20, RZ, R11, RZ, 0x33, !PT ;  /* 0x0000000bff147212 */ /* 0x000fe400078e33ff */
[----:B------:R-:W-:Y:S02]  /*0960*/  SEL R15, R16, R15, !P3 ;  /* 0x0000000f100f7207 */ /* 0x000fe40005800000 */
[----:B------:R-:W-:Y:S02]  /*0970*/  SEL R19, R20, R19, !P0 ;  /* 0x0000001314137207 */ /* 0x000fe40004000000 */
[----:B------:R-:W-:Y:S02]  /*0980*/  @P4 IADD3 R14, PT, PT, R14, 0x1, RZ ;  /* 0x000000010e0e4810 */ /* 0x000fe40007ffe0ff */
[----:B------:R-:W-:-:S02]  /*0990*/  SHF.L.U32 R3, R18, 0x6, RZ ;  /* 0x0000000612037819 */ /* 0x000fc400000006ff */
[----:B------:R-:W-:Y:S02]  /*09a0*/  VIMNMX R15, PT, PT, R15, -0x1, !PT ;  /* 0xffffffff0f0f7848 */ /* 0x000fe40007fe0100 */
[----:B------:R-:W-:Y:S01]  /*09b0*/  @P5 IADD3 R21, PT, PT, R21, 0x1, RZ ;  /* 0x0000000115155810 */ /* 0x000fe20007ffe0ff */
[----:B------:R-:W-:Y:S01]  /*09c0*/  IMAD R13, R3, R2, R7 ;  /* 0x00000002030d7224 */ /* 0x000fe200078e0207 */
[----:B------:R-:W-:Y:S02]  /*09d0*/  VIMNMX R19, PT, PT, R19, -0x1, !PT ;  /* 0xffffffff13137848 */ /* 0x000fe40007fe0100 */
[----:B------:R-:W-:Y:S02]  /*09e0*/  @!P1 IADD3 R14, PT, PT, -R14, RZ, RZ ;  /* 0x000000ff0e0e9210 */ /* 0x000fe40007ffe1ff */
[----:B------:R-:W-:Y:S01]  /*09f0*/  LOP3.LUT R18, RZ, R15, RZ, 0x33, !PT ;  /* 0x0000000fff127212 */ /* 0x000fe200078e33ff */
[----:B------:R-:W-:Y:S01]  /*0a00*/  IMAD R9, R19, R11, R11 ;  /* 0x0000000b13097224 */ /* 0x000fe200078e020b */
[----:B------:R-:W-:-:S02]  /*0a10*/  @!P6 IADD3 R21, PT, PT, -R21, RZ, RZ ;  /* 0x000000ff1515e210 */ /* 0x000fc40007ffe1ff */
[----:B------:R-:W-:Y:S01]  /*0a20*/  SEL R7, R16, R14, !P3 ;  /* 0x0000000e10077207 */ /* 0x000fe20005800000 */
[----:B------:R-:W-:Y:S01]  /*0a30*/  IMAD R14, R18, R4, R13 ;  /* 0x00000004120e7224 */ /* 0x000fe200078e020d */
[----:B------:R-:W-:Y:S01]  /*0a40*/  SEL R20, R20, R21, !P0 ;  /* 0x0000001514147207 */ /* 0x000fe20004000000 */
[----:B0-----:R-:W-:Y:S01]  /*0a50*/  IMAD R4, R10, R17, RZ ;  /* 0x000000110a047224 */ /* 0x001fe200078e02ff */
[----:B------:R-:W-:Y:S02]  /*0a60*/  IADD3 R13, PT, PT, R3, R12, RZ ;  /* 0x0000000c030d7210 */ /* 0x000fe40007ffe0ff */
[----:B------:R-:W-:Y:S02]  /*0a70*/  IADD3 R9, PT, PT, R8, -R9, RZ ;  /* 0x8000000908097210 */ /* 0x000fe40007ffe0ff */
[----:B------:R-:W-:Y:S01]  /*0a80*/  VIADDMNMX R20, R17, 0xffffffff, R20, PT ;  /* 0xffffffff11147846 */ /* 0x000fe20003800114 */
[----:B------:R-:W-:Y:S01]  /*0a90*/  IMAD R5, R13, R5, R6 ;  /* 0x000000050d057224 */ /* 0x000fe200078e0206 */
[----:B------:R-:W-:Y:S01]  /*0aa0*/  IADD3 R15, PT, PT, R15, 0x1, RZ ;  /* 0x000000010f0f7810 */ /* 0x000fe20007ffe0ff */
[----:B------:R-:W-:Y:S01]  /*0ab0*/  IMAD R6, R9, UR7, R14 ;  /* 0x0000000709067c24 */ /* 0x000fe2000f8e020e */
[----:B------:R-:W-:Y:S01]  /*0ac0*/  VIADDMNMX R8, R10, 0xffffffff, R7, PT ;  /* 0xffffffff0a087846 */ /* 0x000fe20003800107 */
[C---:B------:R-:W-:Y:S01]  /*0ad0*/  IMAD R7, R19.reuse, R10, R10 ;  /* 0x0000000a13077224 */ /* 0x040fe200078e020a */
[----:B------:R-:W-:Y:S01]  /*0ae0*/  IADD3 R9, PT, PT, -R19, R20, RZ ;  /* 0x0000001413097210 */ /* 0x000fe20007ffe1ff */
[----:B------:R-:W-:Y:S01]  /*0af0*/  IMAD R10, R4, UR4, R15 ;  /* 0x00000004040a7c24 */ /* 0x000fe2000f8e020f */
[----:B------:R-:W-:Y:S01]  /*0b00*/  IADD3 R8, PT, PT, -R15, R8, RZ ;  /* 0x000000080f087210 */ /* 0x000fe20007ffe1ff */
[----:B------:R-:W-:Y:S01]  /*0b10*/  HFMA2 R15, -RZ, RZ, 0, 0 ;  /* 0x00000000ff0f7431 */ /* 0x000fe200000001ff */
[----:B------:R-:W-:-:S02]  /*0b20*/  MOV R24, RZ ;  /* 0x000000ff00187202 */ /* 0x000fc40000000f00 */
[----:B------:R-:W-:Y:S01]  /*0b30*/  IADD3 R7, PT, PT, R7, R10, RZ ;  /* 0x0000000a07077210 */ /* 0x000fe20007ffe0ff */
[----:B------:R-:W-:Y:S01]  /*0b40*/  IMAD R9, R8, R9, R9 ;  /* 0x0000000908097224 */ /* 0x000fe200078e0209 */
[----:B------:R-:W-:Y:S02]  /*0b50*/  MOV R20, RZ ;  /* 0x000000ff00147202 */ /* 0x000fe40000000f00 */
[----:B------:R-:W-:Y:S01]  /*0b60*/  MOV R26, RZ ;  /* 0x000000ff001a7202 */ /* 0x000fe20000000f00 */
[----:B------:R-:W-:Y:S01]  /*0b70*/  IMAD R10, R9, UR6, RZ ;  /* 0x00000006090a7c24 */ /* 0x000fe2000f8e02ff */
[----:B------:R-:W-:-:S04]  /*0b80*/  MOV R19, RZ ;  /* 0x000000ff00137202 */ /* 0x000fc80000000f00 */
[----:B------:R-:W-:-:S13]  /*0b90*/  ISETP.GE.AND P0, PT, R10, 0x1, PT ;  /* 0x000000010a00780c */ /* 0x000fda0003f06270 */
[----:B------:R-:W-:Y:S05]  /*0ba0*/  @!P0 BRA `(.L_x_0) ;  /* 0x00000020009c8947 */ /* 0x000fea0003800000 */
[----:B------:R-:W-:Y:S01]  /*0bb0*/  IMAD R11, R11, UR7, RZ ;  /* 0x000000070b0b7c24 */ /* 0x000fe2000f8e02ff */
[----:B------:R-:W-:Y:S01]  /*0bc0*/  IADD3 R8, PT, PT, R8, 0x1, RZ ;  /* 0x0000000108087810 */ /* 0x000fe20007ffe0ff */
[----:B------:R-:W-:Y:S01]  /*0bd0*/  UMOV UR4, URZ ;  /* 0x000000ff00047c82 */ /* 0x000fe20008000000 */
[----:B------:R-:W-:-:S07]  /*0be0*/  MOV R22, RZ ;  /* 0x000000ff00167202 */ /* 0x000fce0000000f00 */
.L_x_10:
[----:B------:R-:W0:Y:S01]  /*0bf0*/  S2R R14, SR_TID.X ;  /* 0x00000000000e7919 */ /* 0x000e220000002100 */
[----:B------:R-:W1:Y:S01]  /*0c00*/  LDCU UR7, c[0x0][0x39c] ;  /* 0x00007380ff0777ac */ /* 0x000e620008000800 */
[----:B------:R-:W-:Y:S01]  /*0c10*/  BSSY.RECONVERGENT B0, `(.L_x_1) ;  /* 0x0000093000007945 */ /* 0x000fe20003800200 */
[----:B------:R-:W2:Y:S01]  /*0c20*/  LDCU.64 UR10, c[0x0][0x380] ;  /* 0x00007000ff0a77ac */ /* 0x000ea20008000a00 */
[----:B0-----:R-:W-:-:S04]  /*0c30*/  LOP3.LUT R13, R14, 0xf, RZ, 0xc0, !PT ;  /* 0x0000000f0e0d7812 */ /* 0x001fc800078ec0ff */
[----:B------:R-:W-:-:S04]  /*0c40*/  IADD3 R16, PT, PT, R13, UR4, RZ ;  /* 0x000000040d107c10 */ /* 0x000fc8000fffe0ff */
[----:B------:R-:W-:-:S13]  /*0c50*/  ISETP.GE.AND P0, PT, R16, R10, PT ;  /* 0x0000000a1000720c */ /* 0x000fda0003f06270 */
[----:B-12---:R-:W-:Y:S05]  /*0c60*/  @!P0 BRA `(.L_x_2) ;  /* 0x0000000000408947 */ /* 0x006fea0003800000 */
[----:B------:R-:W-:-:S13]  /*0c70*/  ISETP.GT.U32.AND P0, PT, R0, 0x3f, PT ;  /* 0x0000003f0000780c */ /* 0x000fda0003f04070 */
[----:B------:R-:W-:Y:S05]  /*0c80*/  @P0 BRA `(.L_x_3) ;  /* 0x00000008002c0947 */ /* 0x000fea0003800000 */
[----:B------:R-:W0:Y:S01]  /*0c90*/  S2UR UR6, SR_CgaCtaId ;  /* 0x00000000000679c3 */ /* 0x000e220000008800 */
[----:B------:R-:W-:Y:S01]  /*0ca0*/  UMOV UR5, 0x400 ;  /* 0x0000040000057882 */ /* 0x000fe20000000000 */
[----:B------:R-:W-:Y:S01]  /*0cb0*/  IMAD R12, R0, 0x11, R13 ;  /* 0x00000011000c7824 */ /* 0x000fe200078e020d */
[----:B------:R-:W-:Y:S01]  /*0cc0*/  BSSY.RECONVERGENT B1, `(.L_x_4) ;  /* 0x0000009000017945 */ /* 0x000fe20003800200 */
[----:B------:R-:W-:Y:S01]  /*0cd0*/  MOV R13, R0 ;  /* 0x00000000000d7202 */ /* 0x000fe20000000f00 */
[----:B0-----:R-:W-:-:S06]  /*0ce0*/  ULEA UR5, UR6, UR5, 0x18 ;  /* 0x0000000506057291 */ /* 0x001fcc000f8ec0ff */
[----:B------:R-:W-:-:S07]  /*0cf0*/  LEA R12, R12, UR5, 0x2 ;  /* 0x000000050c0c7c11 */ /* 0x000fce000f8e10ff */
.L_x_5:
[C---:B------:R-:W-:Y:S01]  /*0d00*/  ISETP.GE.U32.AND P0, PT, R13.reuse, 0x30, PT ;  /* 0x000000300d00780c */ /* 0x040fe20003f06070 */
[----:B------:R0:W-:Y:S01]  /*0d10*/  STS [R12], RZ ;  /* 0x000000ff0c007388 */ /* 0x0001e20000000800 */
[----:B------:R-:W-:Y:S02]  /*0d20*/  IADD3 R13, PT, PT, R13, 0x10, RZ ;  /* 0x000000100d0d7810 */ /* 0x000fe40007ffe0ff */
[----:B0-----:R-:W-:-:S09]  /*0d30*/  IADD3 R12, PT, PT, R12, 0x440, RZ ;  /* 0x000004400c0c7810 */ /* 0x001fd20007ffe0ff */
[----:B------:R-:W-:Y:S05]  /*0d40*/  @!P0 BRA `(.L_x_5) ;  /* 0xfffffffc00ec8947 */ /* 0x000fea000383ffff */
[----:B------:R-:W-:Y:S05]  /*0d50*/  BSYNC.RECONVERGENT B1 ;  /* 0x0000000000017941 */ /* 0x000fea0003800200 */
.L_x_4:
[----:B------:R-:W-:Y:S05]  /*0d60*/  BRA `(.L_x_3) ;  /* 0x0000000400f47947 */ /* 0x000fea0003800000 */
.L_x_2:
[-C--:B------:R-:W-:Y:S01]  /*0d70*/  IABS R17, R9.reuse ;  /* 0x0000000900117213 */ /* 0x080fe20000000000 */
[----:B------:R-:W-:Y:S01]  /*0d80*/  BSSY.RECONVERGENT B1, `(.L_x_6) ;  /* 0x000005d000017945 */ /* 0x000fe20003800200 */
[----:B------:R-:W-:Y:S02]  /*0d90*/  IABS R25, R9 ;  /* 0x0000000900197213 */ /* 0x000fe40000000000 */
[----:B------:R-:W0:Y:S02]  /*0da0*/  I2F.RP R18, R17 ;  /* 0x0000001100127306 */ /* 0x000e240000209400 */
[----:B------:R-:W-:-:S06]  /*0db0*/  IADD3 R25, PT, PT, RZ, -R25, RZ ;  /* 0x80000019ff197210 */ /* 0x000fcc0007ffe0ff */
[----:B0-----:R-:W0:Y:S02]  /*0dc0*/  MUFU.RCP R18, R18 ;  /* 0x0000001200127308 */ /* 0x001e240000001000 */
[----:B0-----:R-:W-:Y:S02]  /*0dd0*/  IADD3 R12, PT, PT, R18, 0xffffffe, RZ ;  /* 0x0ffffffe120c7810 */ /* 0x001fe40007ffe0ff */
[----:B------:R-:W-:-:S04]  /*0de0*/  IABS R18, R8 ;  /* 0x0000000800127213 */ /* 0x000fc80000000000 */
[----:B------:R0:W1:Y:S02]  /*0df0*/  F2I.FTZ.U32.TRUNC.NTZ R13, R12 ;  /* 0x0000000c000d7305 */ /* 0x000064000021f000 */
[----:B0-----:R-:W-:Y:S01]  /*0e00*/  HFMA2 R12, -RZ, RZ, 0, 0 ;  /* 0x00000000ff0c7431 */ /* 0x001fe200000001ff */
[----:B-1----:R-:W-:-:S05]  /*0e10*/  IADD3 R32, PT, PT, RZ, -R13, RZ ;  /* 0x8000000dff207210 */ /* 0x002fca0007ffe0ff */
[----:B------:R-:W-:Y:S01]  /*0e20*/  IMAD R21, R32, R17, RZ ;  /* 0x0000001120157224 */ /* 0x000fe200078e02ff */
[----:B------:R-:W-:-:S03]  /*0e30*/  IABS R32, R16 ;  /* 0x0000001000207213 */ /* 0x000fc60000000000 */
[----:B------:R-:W-:Y:S02]  /*0e40*/  IMAD.HI.U32 R13, R13, R21, R12 ;  /* 0x000000150d0d7227 */ /* 0x000fe400078e000c */
[----:B------:R-:W0:Y:S04]  /*0e50*/  I2F.RP R21, R18 ;  /* 0x0000001200157306 */ /* 0x000e280000209400 */
[----:B------:R-:W-:Y:S01]  /*0e60*/  IMAD.HI.U32 R12, R13, R32, RZ ;  /* 0x000000200d0c7227 */ /* 0x000fe200078e00ff */
[----:B------:R-:W-:-:S03]  /*0e70*/  LOP3.LUT R13, R16, R9, RZ, 0x3c, !PT ;  /* 0x00000009100d7212 */ /* 0x000fc600078e3cff */
[----:B------:R-:W-:Y:S01]  /*0e80*/  IMAD R32, R12, R25, R32 ;  /* 0x000000190c207224 */ /* 0x000fe200078e0220 */
[----:B------:R-:W-:-:S04]  /*0e90*/  ISETP.GE.AND P2, PT, R13, RZ, PT ;  /* 0x000000ff0d00720c */ /* 0x000fc80003f46270 */
[----:B------:R-:W-:Y:S01]  /*0ea0*/  ISETP.GT.U32.AND P1, PT, R17, R32, PT ;  /* 0x000000201100720c */ /* 0x000fe20003f24070 */
[----:B0-----:R-:W0:-:S12]  /*0eb0*/  MUFU.RCP R21, R21 ;  /* 0x0000001500157308 */ /* 0x001e180000001000 */
[-C--:B------:R-:W-:Y:S02]  /*0ec0*/  @!P1 IADD3 R32, PT, PT, R32, -R17.reuse, RZ ;  /* 0x8000001120209210 */ /* 0x080fe40007ffe0ff */
[----:B------:R-:W-:Y:S02]  /*0ed0*/  @!P1 IADD3 R12, PT, PT, R12, 0x1, RZ ;  /* 0x000000010c0c9810 */ /* 0x000fe40007ffe0ff */
[----:B------:R-:W-:Y:S02]  /*0ee0*/  ISETP.GE.U32.AND P0, PT, R32, R17, PT ;  /* 0x000000112000720c */ /* 0x000fe40003f06070 */
[----:B0-----:R-:W-:Y:S02]  /*0ef0*/  IADD3 R13, PT, PT, R21, 0xffffffe, RZ ;  /* 0x0ffffffe150d7810 */ /* 0x001fe40007ffe0ff */
[----:B------:R-:W-:-:S04]  /*0f00*/  ISETP.NE.AND P1, PT, R9, RZ, PT ;  /* 0x000000ff0900720c */ /* 0x000fc80003f25270 */
[----:B------:R-:W0:Y:S05]  /*0f10*/  F2I.FTZ.U32.TRUNC.NTZ R13, R13 ;  /* 0x0000000d000d7305 */ /* 0x000e2a000021f000 */
[----:B------:R-:W-:-:S04]  /*0f20*/  @P0 IADD3 R12, PT, PT, R12, 0x1, RZ ;  /* 0x000000010c0c0810 */ /* 0x000fc80007ffe0ff */
[----:B------:R-:W-:Y:S02]  /*0f30*/  MOV R17, R12 ;  /* 0x0000000c00117202 */ /* 0x000fe40000000f00 */
[----:B------:R-:W-:Y:S02]  /*0f40*/  IABS R12, R8 ;  /* 0x00000008000c7213 */ /* 0x000fe40000000000 */
[----:B------:R-:W-:Y:S02]  /*0f50*/  @!P2 IADD3 R17, PT, PT, -R17, RZ, RZ ;  /* 0x000000ff1111a210 */ /* 0x000fe40007ffe1ff */
[----:B------:R-:W-:Y:S02]  /*0f60*/  @!P1 LOP3.LUT R17, RZ, R9, RZ, 0x33, !PT ;  /* 0x00000009ff119212 */ /* 0x000fe400078e33ff */
[----:B------:R-:W-:Y:S01]  /*0f70*/  IADD3 R27, PT, PT, RZ, -R12, RZ ;  /* 0x8000000cff1b7210 */ /* 0x000fe20007ffe0ff */
[----:B------:R-:W-:Y:S01]  /*0f80*/  HFMA2 R12, -RZ, RZ, 0, 0 ;  /* 0x00000000ff0c7431 */ /* 0x000fe200000001ff */
[----:B------:R-:W-:-:S02]  /*0f90*/  IADD3 R21, PT, PT, -R17, RZ, RZ ;  /* 0x000000ff11157210 */ /* 0x000fc40007ffe1ff */
[----:B0-----:R-:W-:-:S03]  /*0fa0*/  IADD3 R25, PT, PT, RZ, -R13, RZ ;  /* 0x8000000dff197210 */ /* 0x001fc60007ffe0ff */
[----:B------:R-:W-:Y:S02]  /*0fb0*/  IMAD R21, R9, R21, R16 ;  /* 0x0000001509157224 */ /* 0x000fe400078e0210 */
[----:B------:R-:W-:-:S03]  /*0fc0*/  IMAD R25, R25, R18, RZ ;  /* 0x0000001219197224 */ /* 0x000fc600078e02ff */
[----:B------:R-:W-:Y:S01]  /*0fd0*/  IABS R16, R21 ;  /* 0x0000001500107213 */ /* 0x000fe20000000000 */
[----:B------:R-:W-:Y:S01]  /*0fe0*/  IMAD.HI.U32 R12, R13, R25, R12 ;  /* 0x000000190d0c7227 */ /* 0x000fe200078e000c */
[----:B------:R-:W-:Y:S02]  /*0ff0*/  MOV R25, R27 ;  /* 0x0000001b00197202 */ /* 0x000fe40000000f00 */
[----:B------:R-:W-:-:S05]  /*1000*/  MOV R13, R16 ;  /* 0x00000010000d7202 */ /* 0x000fca0000000f00 */
[----:B------:R-:W-:Y:S01]  /*1010*/  IMAD.HI.U32 R16, R12, R13, RZ ;  /* 0x0000000d0c107227 */ /* 0x000fe200078e00ff */
[----:B------:R-:W-:-:S03]  /*1020*/  LOP3.LUT R12, R21, R8, RZ, 0x3c, !PT ;  /* 0x00000008150c7212 */ /* 0x000fc600078e3cff */
[----:B------:R-:W-:Y:S01]  /*1030*/  IMAD R13, R16, R25, R13 ;  /* 0x00000019100d7224 */ /* 0x000fe200078e020d */
[----:B------:R-:W-:-:S04]  /*1040*/  ISETP.GE.AND P2, PT, R12, RZ, PT ;  /* 0x000000ff0c00720c */ /* 0x000fc80003f46270 */
[----:B------:R-:W-:-:S13]  /*1050*/  ISETP.GT.U32.AND P1, PT, R18, R13, PT ;  /* 0x0000000d1200720c */ /* 0x000fda0003f24070 */
[-C--:B------:R-:W-:Y:S02]  /*1060*/  @!P1 IADD3 R13, PT, PT, R13, -R18.reuse, RZ ;  /* 0x800000120d0d9210 */ /* 0x080fe40007ffe0ff */
[----:B------:R-:W-:Y:S02]  /*1070*/  @!P1 IADD3 R16, PT, PT, R16, 0x1, RZ ;  /* 0x0000000110109810 */ /* 0x000fe40007ffe0ff */
[----:B------:R-:W-:Y:S02]  /*1080*/  ISETP.GE.U32.AND P0, PT, R13, R18, PT ;  /* 0x000000120d00720c */ /* 0x000fe40003f06070 */
[----:B------:R-:W-:-:S11]  /*1090*/  ISETP.NE.AND P1, PT, R8, RZ, PT ;  /* 0x000000ff0800720c */ /* 0x000fd60003f25270 */
[----:B------:R-:W-:-:S04]  /*10a0*/  @P0 IADD3 R16, PT, PT, R16, 0x1, RZ ;  /* 0x0000000110100810 */ /* 0x000fc80007ffe0ff */
[----:B------:R-:W-:Y:S02]  /*10b0*/  @!P2 IADD3 R16, PT, PT, -R16, RZ, RZ ;  /* 0x000000ff1010a210 */ /* 0x000fe40007ffe1ff */
[----:B------:R-:W-:Y:S02]  /*10c0*/  ISETP.GT.U32.AND P2, PT, R0, 0x3f, PT ;  /* 0x0000003f0000780c */ /* 0x000fe40003f44070 */
[----:B------:R-:W-:-:S04]  /*10d0*/  @!P1 LOP3.LUT R16, RZ, R8, RZ, 0x33, !PT ;  /* 0x00000008ff109212 */ /* 0x000fc800078e33ff */
[----:B------:R-:W-:-:S05]  /*10e0*/  IADD3 R18, PT, PT, -R16, RZ, RZ ;  /* 0x000000ff10127210 */ /* 0x000fca0007ffe1ff */
[----:B------:R-:W-:Y:S02]  /*10f0*/  IMAD R18, R8, R18, R21 ;  /* 0x0000001208127224 */ /* 0x000fe400078e0215 */
[----:B------:R-:W-:Y:S05]  /*1100*/  @P2 BRA `(.L_x_7) ;  /* 0x0000000000902947 */ /* 0x000fea0003800000 */
[----:B------:R-:W0:Y:S01]  /*1110*/  LDCU UR5, c[0x0][0x3c0] ;  /* 0x00007800ff0577ac */ /* 0x000e220008000800 */
[----:B------:R-:W-:Y:S01]  /*1120*/  MOV R25, R0 ;  /* 0x0000000000197202 */ /* 0x000fe20000000f00 */
[----:B------:R-:W1:Y:S01]  /*1130*/  LDCU UR6, c[0x0][0x39c] ;  /* 0x00007380ff0677ac */ /* 0x000e620008000800 */
[----:B0-----:R-:W-:Y:S02]  /*1140*/  IMAD R12, R18, UR5, RZ ;  /* 0x00000005120c7c24 */ /* 0x001fe4000f8e02ff */
[----:B-1----:R-:W-:Y:S02]  /*1150*/  IMAD R13, R2, UR6, RZ ;  /* 0x00000006020d7c24 */ /* 0x002fe4000f8e02ff */
[----:B------:R-:W-:-:S04]  /*1160*/  IMAD R12, R11, R16, R12 ;  /* 0x000000100b0c7224 */ /* 0x000fc800078e020c */
[----:B------:R-:W-:Y:S01]  /*1170*/  IMAD R13, R17, R13, -R12 ;  /* 0x0000000d110d7224 */ /* 0x000fe200078e0a0c */
[----:B------:R-:W-:-:S04]  /*1180*/  SHF.R.S32.HI R12, RZ, 0x1f, R6 ;  /* 0x0000001fff0c7819 */ /* 0x000fc80000011406 */
[----:B------:R-:W-:-:S04]  /*1190*/  IADD3 R21, P0, PT, R6, R13, RZ ;  /* 0x0000000d06157210 */ /* 0x000fc80007f1e0ff */
[----:B------:R-:W-:-:S09]  /*11a0*/  LEA.HI.X.SX32 R27, R13, R12, 0x1, P0 ;  /* 0x0000000c0d1b7211 */ /* 0x000fd200000f0eff */
.L_x_8:
[----:B------:R-:W-:-:S04]  /*11b0*/  IADD3 R12, PT, PT, R3, R25, RZ ;  /* 0x00000019030c7210 */ /* 0x000fc80007ffe0ff */
[----:B------:R-:W-:-:S13]  /*11c0*/  ISETP.GE.AND P0, PT, R12, UR7, PT ;  /* 0x000000070c007c0c */ /* 0x000fda000bf06270 */
[----:B------:R-:W0:Y:S01]  /*11d0*/  @!P0 LDC.64 R12, c[0x0][0x388] ;  /* 0x0000e200ff0c8b82 */ /* 0x000e220000000a00 */
[----:B------:R-:W-:-:S05]  /*11e0*/  @!P0 IMAD R14, R25, R2, RZ ;  /* 0x00000002190e8224 */ /* 0x000fca00078e02ff */
[----:B------:R-:W-:-:S04]  /*11f0*/  @!P0 IADD3 R29, P1, PT, R14, R21, RZ ;  /* 0x000000150e1d8210 */ /* 0x000fc80007f3e0ff */
[----:B------:R-:W-:Y:S02]  /*1200*/  @!P0 LEA.HI.X.SX32 R14, R14, R27, 0x1, P1 ;  /* 0x0000001b0e0e8211 */ /* 0x000fe400008f0eff */
[----:B0-----:R-:W-:-:S04]  /*1210*/  @!P0 LEA R12, P1, R29, R12, 0x2 ;  /* 0x0000000c1d0c8211 */ /* 0x001fc800078210ff */
[----:B------:R-:W-:-:S05]  /*1220*/  @!P0 LEA.HI.X R13, R29, R13, R14, 0x2, P1 ;  /* 0x0000000d1d0d8211 */ /* 0x000fca00008f140e */
[----:B------:R0:W2:Y:S01]  /*1230*/  @!P0 LDG.E R12, desc[UR8][R12.64] ;  /* 0x000000080c0c8981 */ /* 0x0000a2000c1e1900 */
[----:B------:R-:W1:Y:S01]  /*1240*/  S2UR UR6, SR_CgaCtaId ;  /* 0x00000000000679c3 */ /* 0x000e620000008800 */
[----:B------:R-:W-:Y:S01]  /*1250*/  UMOV UR5, 0x400 ;  /* 0x0000040000057882 */ /* 0x000fe20000000000 */
[----:B------:R-:W3:Y:S01]  /*1260*/  S2R R14, SR_TID.X ;  /* 0x00000000000e7919 */ /* 0x000ee20000002100 */
[----:B-1----:R-:W-:Y:S01]  /*1270*/  ULEA UR5, UR6, UR5, 0x18 ;  /* 0x0000000506057291 */ /* 0x002fe2000f8ec0ff */
[C---:B---3--:R-:W-:Y:S02]  /*1280*/  @!P0 SHF.L.U32 R29, R14.reuse, 0x2, RZ ;  /* 0x000000020e1d8819 */ /* 0x048fe400000006ff */
[----:B------:R-:W-:Y:S02]  /*1290*/  @P0 SHF.L.U32 R31, R14, 0x2, RZ ;  /* 0x000000020e1f0819 */ /* 0x000fe400000006ff */
[----:B------:R-:W-:Y:S02]  /*12a0*/  @!P0 LOP3.LUT R29, R29, 0x3c, RZ, 0xc0, !PT ;  /* 0x0000003c1d1d8812 */ /* 0x000fe400078ec0ff */
[----:B------:R-:W-:-:S02]  /*12b0*/  @P0 LOP3.LUT R31, R31, 0x3c, RZ, 0xc0, !PT ;  /* 0x0000003c1f1f0812 */ /* 0x000fc400078ec0ff */
[----:B------:R-:W-:Y:S02]  /*12c0*/  @!P0 IADD3 R32, PT, PT, R29, UR5, RZ ;  /* 0x000000051d208c10 */ /* 0x000fe4000fffe0ff */
[----:B------:R-:W-:-:S03]  /*12d0*/  @P0 IADD3 R31, PT, PT, R31, UR5, RZ ;  /* 0x000000051f1f0c10 */ /* 0x000fc6000fffe0ff */
[C---:B0-----:R-:W-:Y:S02]  /*12e0*/  @!P0 IMAD R13, R25.reuse, 0x44, R32 ;  /* 0x00000044190d8824 */ /* 0x041fe400078e0220 */
[----:B------:R-:W-:-:S03]  /*12f0*/  @P0 IMAD R31, R25, 0x44, R31 ;  /* 0x00000044191f0824 */ /* 0x000fc600078e021f */
[----:B--2---:R0:W-:Y:S04]  /*1300*/  @!P0 STS [R13], R12 ;  /* 0x0000000c0d008388 */ /* 0x0041e80000000800 */
[----:B------:R0:W-:Y:S01]  /*1310*/  @P0 STS [R31], RZ ;  /* 0x000000ff1f000388 */ /* 0x0001e20000000800 */
[C---:B------:R-:W-:Y:S02]  /*1320*/  ISETP.GE.U32.AND P0, PT, R25.reuse, 0x30, PT ;  /* 0x000000301900780c */ /* 0x040fe40003f06070 */
[----:B------:R-:W-:-:S11]  /*1330*/  IADD3 R25, PT, PT, R25, 0x10, RZ ;  /* 0x0000001019197810 */ /* 0x000fd60007ffe0ff */
[----:B0-----:R-:W-:Y:S05]  /*1340*/  @!P0 BRA `(.L_x_8) ;  /* 0xfffffffc00988947 */ /* 0x001fea000383ffff */
.L_x_7:
[----:B------:R-:W-:Y:S05]  /*1350*/  BSYNC.RECONVERGENT B1 ;  /* 0x0000000000017941 */ /* 0x000fea0003800200 */
.L_x_6:
[----:B------:R-:W-:Y:S05]  /*1360*/  @P2 BRA `(.L_x_3) ;  /* 0x0000000000742947 */ /* 0x000fea0003800000 */
[----:B------:R-:W0:Y:S01]  /*1370*/  LDCU UR5, c[0x0][0x3b8] ;  /* 0x00007700ff0577ac */ /* 0x000e220008000800 */
[----:B------:R-:W1:Y:S01]  /*1380*/  S2UR UR6, SR_CgaCtaId ;  /* 0x00000000000679c3 */ /* 0x000e620000008800 */
[----:B------:R-:W-:Y:S01]  /*1390*/  IMAD R17, R17, R4, RZ ;  /* 0x0000000411117224 */ /* 0x000fe200078e02ff */
[----:B------:R-:W-:Y:S01]  /*13a0*/  SHF.L.U32 R13, R14, 0x2, RZ ;  /* 0x000000020e0d7819 */ /* 0x000fe200000006ff */
[----:B------:R-:W2:Y:S01]  /*13b0*/  LDCU UR12, c[0x0][0x3a8] ;  /* 0x00007500ff0c77ac */ /* 0x000ea20008000800 */
[----:B------:R-:W-:Y:S02]  /*13c0*/  SHF.R.S32.HI R29, RZ, 0x1f, R7 ;  /* 0x0000001fff1d7819 */ /* 0x000fe40000011407 */
[----:B------:R-:W-:Y:S01]  /*13d0*/  LOP3.LUT R13, R13, 0x3c, RZ, 0xc0, !PT ;  /* 0x0000003c0d0d7812 */ /* 0x000fe200078ec0ff */
[----:B0-----:R-:W-:Y:S01]  /*13e0*/  IMAD R17, R16, UR5, R17 ;  /* 0x0000000510117c24 */ /* 0x001fe2000f8e0211 */
[----:B------:R-:W-:Y:S01]  /*13f0*/  UMOV UR5, 0x400 ;  /* 0x0000040000057882 */ /* 0x000fe20000000000 */
[----:B------:R-:W-:Y:S01]  /*1400*/  MOV R16, R0 ;  /* 0x0000000000107202 */ /* 0x000fe20000000f00 */
[----:B------:R-:W-:-:S02]  /*1410*/  UIADD3 UR5, UPT, UPT, UR5, 0x1100, URZ ;  /* 0x0000110005057890 */ /* 0x000fc4000fffe0ff */
[----:B------:R-:W-:Y:S01]  /*1420*/  IADD3 R18, PT, PT, R18, R17, RZ ;  /* 0x0000001112127210 */ /* 0x000fe20007ffe0ff */
[----:B--2---:R-:W-:Y:S01]  /*1430*/  IMAD R17, R4, UR12, RZ ;  /* 0x0000000c04117c24 */ /* 0x004fe2000f8e02ff */
[----:B-1----:R-:W-:Y:S02]  /*1440*/  ULEA UR5, UR6, UR5, 0x18 ;  /* 0x0000000506057291 */ /* 0x002fe4000f8ec0ff */
[----:B------:R-:W-:Y:S02]  /*1450*/  SHF.R.S32.HI R12, RZ, 0x1f, R18 ;  /* 0x0000001fff0c7819 */ /* 0x000fe40000011412 */
[----:B------:R-:W-:Y:S02]  /*1460*/  IADD3 R27, P0, PT, R7, R18, RZ ;  /* 0x00000012071b7210 */ /* 0x000fe40007f1e0ff */
[----:B------:R-:W-:Y:S02]  /*1470*/  IADD3 R21, PT, PT, R13, UR5, RZ ;  /* 0x000000050d157c10 */ /* 0x000fe4000fffe0ff */
[----:B------:R-:W-:-:S09]  /*1480*/  IADD3.X R29, PT, PT, R29, R12, RZ, P0, !PT ;  /* 0x0000000c1d1d7210 */ /* 0x000fd200007fe4ff */
.L_x_9:
[----:B0-----:R-:W-:-:S05]  /*1490*/  IMAD R12, R17, R16, RZ ;  /* 0x00000010110c7224 */ /* 0x001fca00078e02ff */
[----:B------:R-:W-:-:S04]  /*14a0*/  IADD3 R13, P0, PT, R12, R27, RZ ;  /* 0x0000001b0c0d7210 */ /* 0x000fc80007f1e0ff */
[----:B------:R-:W-:Y:S02]  /*14b0*/  LEA.HI.X.SX32 R18, R12, R29, 0x1, P0 ;  /* 0x0000001d0c127211 */ /* 0x000fe400000f0eff */
[----:B------:R-:W-:-:S04]  /*14c0*/  LEA R12, P0, R13, UR10, 0x2 ;  /* 0x0000000a0d0c7c11 */ /* 0x000fc8000f8010ff */
[----:B------:R-:W-:-:S05]  /*14d0*/  LEA.HI.X R13, R13, UR11, R18, 0x2, P0 ;  /* 0x0000000b0d0d7c11 */ /* 0x000fca00080f1412 */
[----:B------:R-:W2:Y:S01]  /*14e0*/  LDG.E R12, desc[UR8][R12.64] ;  /* 0x000000080c0c7981 */ /* 0x000ea2000c1e1900 */
[C---:B------:R-:W-:Y:S01]  /*14f0*/  IMAD R25, R16.reuse, 0x44, R21 ;  /* 0x0000004410197824 */ /* 0x040fe200078e0215 */
[C---:B------:R-:W-:Y:S02]  /*1500*/  ISETP.GE.U32.AND P0, PT, R16.reuse, 0x30, PT ;  /* 0x000000301000780c */ /* 0x040fe40003f06070 */
[----:B------:R-:W-:Y:S02]  /*1510*/  IADD3 R16, PT, PT, R16, 0x10, RZ ;  /* 0x0000001010107810 */ /* 0x000fe40007ffe0ff */
[----:B--2---:R0:W-:Y:S09]  /*1520*/  STS [R25], R12 ;  /* 0x0000000c19007388 */ /* 0x0041f20000000800 */
[----:B------:R-:W-:Y:S05]  /*1530*/  @!P0 BRA `(.L_x_9) ;  /* 0xfffffffc00d48947 */ /* 0x000fea000383ffff */
.L_x_3:
[----:B------:R-:W-:Y:S05]  /*1540*/  BSYNC.RECONVERGENT B0 ;  /* 0x0000000000007941 */ /* 0x000fea0003800200 */
.L_x_1:
[----:B------:R-:W1:Y:S01]  /*1550*/  S2R R16, SR_CgaCtaId ;  /* 0x0000000000107919 */ /* 0x000e620000008800 */
[----:B0-----:R-:W-:Y:S01]  /*1560*/  MOV R12, 0x400 ;  /* 0x00000400000c7802 */ /* 0x001fe20000000f00 */
[----:B------:R-:W-:Y:S01]  /*1570*/  UIADD3 UR4, UPT, UPT, UR4, 0x10, URZ ;  /* 0x0000001004047890 */ /* 0x000fe2000fffe0ff */
[----:B------:R-:W0:Y:S02]  /*1580*/  S2R R17, SR_TID.Y ;  /* 0x0000000000117919 */ /* 0x000e240000002200 */
[----:B------:R-:W-:Y:S01]  /*1590*/  IADD3 R13, PT, PT, R12, 0x1100, RZ ;  /* 0x000011000c0d7810 */ /* 0x000fe20007ffe0ff */
[----:B------:R-:W-:Y:S02]  /*15a0*/  BAR.SYNC.DEFER_BLOCKING 0x0 ;  /* 0x0000000000007b1d */ /* 0x000fe40000010000 */
[----:B------:R-:W-:Y:S02]  /*15b0*/  ISETP.LE.AND P0, PT, R10, UR4, PT ;  /* 0x000000040a007c0c */ /* 0x000fe4000bf03270 */
[----:B-1----:R-:W-:-:S02]  /*15c0*/  LEA R12, R16, R12, 0x18 ;  /* 0x0000000c100c7211 */ /* 0x002fc400078ec0ff */
[----:B------:R-:W-:-:S03]  /*15d0*/  LEA R13, R16, R13, 0x18 ;  /* 0x0000000d100d7211 */ /* 0x000fc600078ec0ff */
[----:B0-----:R-:W-:Y:S02]  /*15e0*/  IMAD R12, R17, 0x44, R12 ;  /* 0x00000044110c7824 */ /* 0x001fe400078e020c */
[----:B------:R-:W-:-:S03]  /*15f0*/  IMAD R14, R14, 0x44, R13 ;  /* 0x000000440e0e7824 */ /* 0x000fc600078e020d */
[----:B------:R-:W-:Y:S04]  /*1600*/  LDS R45, [R12+0x440] ;  /* 0x000440000c2d7984 */ /* 0x000fe80000000800 */
[----:B------:R-:W0:Y:S04]  /*1610*/  LDS R32, [R14] ;  /* 0x000000000e207984 */ /* 0x000e280000000800 */
[----:B------:R-:W1:Y:S04]  /*1620*/  LDS R18, [R12] ;  /* 0x000000000c127984 */ /* 0x000e680000000800 */
[----:B------:R-:W2:Y:S04]  /*1630*/  LDS R39, [R14+0x440] ;  /* 0x000440000e277984 */ /* 0x000ea80000000800 */
[----:B------:R-:W3:Y:S04]  /*1640*/  LDS R31, [R12+0x880] ;  /* 0x000880000c1f7984 */ /* 0x000ee80000000800 */
[----:B------:R-:W4:Y:S04]  /*1650*/  LDS R21, [R12+0xcc0] ;  /* 0x000cc0000c157984 */ /* 0x000f280000000800 */
[----:B------:R-:W5:Y:S04]  /*1660*/  LDS R13, [R14+0x880] ;  /* 0x000880000e0d7984 */ /* 0x000f680000000800 */
[----:B------:R-:W5:Y:S04]  /*1670*/  LDS R27, [R14+0xcc0] ;  /* 0x000cc0000e1b7984 */ /* 0x000f680000000800 */
[----:B------:R-:W-:Y:S04]  /*1680*/  LDS R25, [R14+0x4] ;  /* 0x000004000e197984 */ /* 0x000fe80000000800 */
[----:B------:R-:W5:Y:S04]  /*1690*/  LDS R35, [R12+0x884] ;  /* 0x000884000c237984 */ /* 0x000f680000000800 */
[----:B------:R-:W5:Y:S01]  /*16a0*/  LDS R17, [R12+0x4] ;  /* 0x000004000c117984 */ /* 0x000f620000000800 */
[----:B0-----:R-:W-:-:S03]  /*16b0*/  FFMA R41, R32, R45, R38 ;  /* 0x0000002d20297223 */ /* 0x001fc60000000026 */
[----:B------:R-:W0:Y:S01]  /*16c0*/  LDS R37, [R12+0x444] ;  /* 0x000444000c257984 */ /* 0x000e220000000800 */
[----:B-1----:R-:W-:-:S03]  /*16d0*/  FFMA R16, R32, R18, R19 ;  /* 0x0000001220107223 */ /* 0x002fc60000000013 */
[----:B------:R-:W1:Y:S01]  /*16e0*/  LDS R33, [R12+0xcc4] ;  /* 0x000cc4000c217984 */ /* 0x000e620000000800 */
[-C--:B--2---:R-:W-:Y:S01]  /*16f0*/  FFMA R38, R18, R39.reuse, R15 ;  /* 0x0000002712267223 */ /* 0x084fe2000000000f */
[----:B------:R-:W-:Y:S01]  /*1700*/  FFMA R36, R45, R39, R36 ;  /* 0x000000272d247223 */ /* 0x000fe20000000024 */
[C---:B---3--:R-:W-:Y:S01]  /*1710*/  FFMA R29, R32.reuse, R31, R44 ;  /* 0x0000001f201d7223 */ /* 0x048fe2000000002c */
[----:B------:R-:W-:Y:S01]  /*1720*/  FFMA R20, R31, R39, R20 ;  /* 0x000000271f147223 */ /* 0x000fe20000000014 */
[----:B------:R-:W2:Y:S01]  /*1730*/  LDS R44, [R14+0x884] ;  /* 0x000884000e2c7984 */ /* 0x000ea20000000800 */
[----:B----4-:R-:W-:Y:S01]  /*1740*/  FFMA R23, R32, R21, R23 ;  /* 0x0000001520177223 */ /* 0x010fe20000000017 */
[----:B------:R-:W-:Y:S02]  /*1750*/  FFMA R39, R21, R39, R42 ;  /* 0x0000002715277223 */ /* 0x000fe4000000002a */
[----:B------:R-:W-:Y:S01]  /*1760*/  LDS R32, [R12+0xcc8] ;  /* 0x000cc8000c207984 */ /* 0x000fe20000000800 */
[CC--:B-----5:R-:W-:Y:S01]  /*1770*/  FFMA R43, R18.reuse, R13.reuse, R43 ;  /* 0x0000000d122b7223 */ /* 0x0e0fe2000000002b */
[-C--:B------:R-:W-:Y:S01]  /*1780*/  FFMA R19, R45, R13.reuse, R34 ;  /* 0x0000000d2d137223 */ /* 0x080fe20000000022 */
[-C--:B------:R-:W-:Y:S01]  /*1790*/  FFMA R15, R31, R13.reuse, R28 ;  /* 0x0000000d1f0f7223 */ /* 0x080fe2000000001c */
[C---:B------:R-:W-:Y:S01]  /*17a0*/  FFMA R40, R21.reuse, R13, R40 ;  /* 0x0000000d15287223 */ /* 0x040fe20000000028 */
[-C--:B------:R-:W-:Y:S01]  /*17b0*/  FFMA R30, R18, R27.reuse, R30 ;  /* 0x0000001b121e7223 */ /* 0x080fe2000000001e */
[----:B------:R-:W3:Y:S01]  /*17c0*/  LDS R13, [R14+0x444] ;  /* 0x000444000e0d7984 */ /* 0x000ee20000000800 */
[-C--:B------:R-:W-:Y:S01]  /*17d0*/  FFMA R22, R21, R27.reuse, R22 ;  /* 0x0000001b15167223 */ /* 0x080fe20000000016 */
[-C--:B------:R-:W-:Y:S01]  /*17e0*/  FFMA R26, R45, R27.reuse, R26 ;  /* 0x0000001b2d1a7223 */ /* 0x080fe2000000001a */
[----:B------:R-:W-:Y:S01]  /*17f0*/  FFMA R24, R31, R27, R24 ;  /* 0x0000001b1f187223 */ /* 0x000fe20000000018 */
[----:B------:R-:W4:Y:S01]  /*1800*/  LDS R18, [R14+0xcc4] ;  /* 0x000cc4000e127984 */ /* 0x000f220000000800 */
[----:B------:R-:W-:-:S03]  /*1810*/  FFMA R29, R25, R35, R29 ;  /* 0x00000023191d7223 */ /* 0x000fc6000000001d */
[----:B------:R-:W5:Y:S01]  /*1820*/  LDS R21, [R14+0x8] ;  /* 0x000008000e157984 */ /* 0x000f620000000800 */
[----:B------:R-:W-:-:S03]  /*1830*/  FFMA R16, R25, R17, R16 ;  /* 0x0000001119107223 */ /* 0x000fc60000000010 */
[----:B------:R-:W5:Y:S04]  /*1840*/  LDS R34, [R12+0x888] ;  /* 0x000888000c227984 */ /* 0x000f680000000800 */
[----:B------:R-:W5:Y:S01]  /*1850*/  LDS R28, [R12+0x8] ;  /* 0x000008000c1c7984 */ /* 0x000f620000000800 */
[----:B0-----:R-:W-:-:S03]  /*1860*/  FFMA R41, R25, R37, R41 ;  /* 0x0000002519297223 */ /* 0x001fc60000000029 */
[----:B------:R-:W0:Y:S01]  /*1870*/  LDS R42, [R12+0x448] ;  /* 0x000448000c2a7984 */ /* 0x000e220000000800 */
[----:B-1----:R-:W-:-:S03]  /*1880*/  FFMA R23, R25, R33, R23 ;  /* 0x0000002119177223 */ /* 0x002fc60000000017 */
[----:B------:R-:W1:Y:S04]  /*1890*/  LDS R27, [R14+0x888] ;  /* 0x000888000e1b7984 */ /* 0x000e680000000800 */
[----:B------:R-:W1:Y:S01]  /*18a0*/  LDS R45, [R14+0x448] ;  /* 0x000448000e2d7984 */ /* 0x000e620000000800 */
[-C--:B--2---:R-:W-:Y:S01]  /*18b0*/  FFMA R15, R35, R44.reuse, R15 ;  /* 0x0000002c230f7223 */ /* 0x084fe2000000000f */
[-C--:B------:R-:W-:Y:S01]  /*18c0*/  FFMA R43, R17, R44.reuse, R43 ;  /* 0x0000002c112b7223 */ /* 0x080fe2000000002b */
[-C--:B------:R-:W-:Y:S01]  /*18d0*/  FFMA R19, R37, R44.reuse, R19 ;  /* 0x0000002c25137223 */ /* 0x080fe20000000013 */
[----:B------:R-:W2:Y:S01]  /*18e0*/  LDS R31, [R14+0xcc8] ;  /* 0x000cc8000e1f7984 */ /* 0x000ea20000000800 */
[-C--:B---3--:R-:W-:Y:S01]  /*18f0*/  FFMA R38, R17, R13.reuse, R38 ;  /* 0x0000000d11267223 */ /* 0x088fe20000000026 */
[-C--:B------:R-:W-:Y:S01]  /*1900*/  FFMA R36, R37, R13.reuse, R36 ;  /* 0x0000000d25247223 */ /* 0x080fe20000000024 */
[-C--:B------:R-:W-:Y:S01]  /*1910*/  FFMA R20, R35, R13.reuse, R20 ;  /* 0x0000000d23147223 */ /* 0x080fe20000000014 */
[C---:B------:R-:W-:Y:S01]  /*1920*/  FFMA R39, R33.reuse, R13, R39 ;  /* 0x0000000d21277223 */ /* 0x040fe20000000027 */
[----:B------:R-:W-:Y:S01]  /*1930*/  FFMA R13, R33, R44, R40 ;  /* 0x0000002c210d7223 */ /* 0x000fe20000000028 */
[-C--:B----4-:R-:W-:Y:S01]  /*1940*/  FFMA R35, R35, R18.reuse, R24 ;  /* 0x0000001223237223 */ /* 0x090fe20000000018 */
[-C--:B------:R-:W-:Y:S01]  /*1950*/  FFMA R17, R17, R18.reuse, R30 ;  /* 0x0000001211117223 */ /* 0x080fe2000000001e */
[-C--:B------:R-:W-:Y:S01]  /*1960*/  FFMA R37, R37, R18.reuse, R26 ;  /* 0x0000001225257223 */ /* 0x080fe2000000001a */
[----:B------:R-:W-:Y:S01]  /*1970*/  FFMA R33, R33, R18, R22 ;  /* 0x0000001221217223 */ /* 0x000fe20000000016 */
[C---:B-----5:R-:W-:Y:S01]  /*1980*/  FFMA R22, R21.reuse, R32, R23 ;  /* 0x0000002015167223 */ /* 0x060fe20000000017 */
[----:B------:R-:W-:Y:S01]  /*1990*/  LDS R18, [R14+0x44c] ;  /* 0x00044c000e127984 */ /* 0x000fe20000000800 */
[----:B------:R-:W-:-:S03]  /*19a0*/  FFMA R24, R21, R34, R29 ;  /* 0x0000002215187223 */ /* 0x000fc6000000001d */
[----:B------:R-:W3:Y:S01]  /*19b0*/  LDS R29, [R12+0x44c] ;  /* 0x00044c000c1d7984 */ /* 0x000ee20000000800 */
[----:B------:R-:W-:-:S03]  /*19c0*/  FFMA R25, R21, R28, R16 ;  /* 0x0000001c15197223 */ /* 0x000fc60000000010 */
[----:B------:R-:W4:Y:S01]  /*19d0*/  LDS R16, [R14+0xc] ;  /* 0x00000c000e107984 */ /* 0x000f220000000800 */
[----:B0-----:R-:W-:-:S03]  /*19e0*/  FFMA R30, R21, R42, R41 ;  /* 0x0000002a151e7223 */ /* 0x001fc60000000029 */
[----:B------:R-:W0:Y:S01]  /*19f0*/  LDS R21, [R12+0xccc] ;  /* 0x000ccc000c157984 */ /* 0x000e220000000800 */
[-C--:B-1----:R-:W-:Y:S01]  /*1a00*/  FFMA R43, R28, R27.reuse, R43 ;  /* 0x0000001b1c2b7223 */ /* 0x082fe2000000002b */
[-C--:B------:R-:W-:Y:S02]  /*1a10*/  FFMA R19, R42, R27.reuse, R19 ;  /* 0x0000001b2a137223 */ /* 0x080fe40000000013 */
[----:B------:R-:W1:Y:S01]  /*1a20*/  LDS R41, [R12+0xc] ;  /* 0x00000c000c297984 */ /* 0x000e620000000800 */
[-C--:B------:R-:W-:Y:S01]  /*1a30*/  FFMA R15, R34, R27.reuse, R15 ;  /* 0x0000001b220f7223 */ /* 0x080fe2000000000f */
[----:B------:R-:W-:Y:S01]  /*1a40*/  FFMA R13, R32, R27, R13 ;  /* 0x0000001b200d7223 */ /* 0x000fe2000000000d */
[-C--:B------:R-:W-:Y:S01]  /*1a50*/  FFMA R38, R28, R45.reuse, R38 ;  /* 0x0000002d1c267223 */ /* 0x080fe20000000026 */
[----:B------:R-:W5:Y:S01]  /*1a60*/  LDS R23, [R12+0x88c] ;  /* 0x00088c000c177984 */ /* 0x000f620000000800 */
[----:B------:R-:W-:Y:S01]  /*1a70*/  FFMA R36, R42, R45, R36 ;  /* 0x0000002d2a247223 */ /* 0x000fe20000000024 */
[----:B--2---:R-:W-:Y:S01]  /*1a80*/  FFMA R17, R28, R31, R17 ;  /* 0x0000001f1c117223 */ /* 0x004fe20000000011 */
[-C--:B------:R-:W-:Y:S01]  /*1a90*/  FFMA R26, R32, R45.reuse, R39 ;  /* 0x0000002d201a7223 */ /* 0x080fe20000000027 */
[----:B------:R-:W2:Y:S01]  /*1aa0*/  LDS R27, [R14+0x88c] ;  /* 0x00088c000e1b7984 */ /* 0x000ea20000000800 */
[----:B------:R-:W-:Y:S01]  /*1ab0*/  FFMA R20, R34, R45, R20 ;  /* 0x0000002d22147223 */ /* 0x000fe20000000014 */
[-C--:B------:R-:W-:Y:S01]  /*1ac0*/  FFMA R42, R42, R31.reuse, R37 ;  /* 0x0000001f2a2a7223 */ /* 0x080fe20000000025 */
[-C--:B------:R-:W-:Y:S01]  /*1ad0*/  FFMA R34, R34, R31.reuse, R35 ;  /* 0x0000001f22227223 */ /* 0x080fe20000000023 */
[----:B------:R-:W2:Y:S01]  /*1ae0*/  LDS R28, [R14+0xccc] ;  /* 0x000ccc000e1c7984 */ /* 0x000ea20000000800 */
[----:B------:R-:W-:-:S03]  /*1af0*/  FFMA R32, R32, R31, R33 ;  /* 0x0000001f20207223 */ /* 0x000fc60000000021 */
[----:B------:R-:W-:Y:S04]  /*1b00*/  LDS R44, [R12+0x10] ;  /* 0x000010000c2c7984 */ /* 0x000fe80000000800 */
[----:B------:R-:W-:Y:S04]  /*1b10*/  LDS R40, [R12+0x450] ;  /* 0x000450000c287984 */ /* 0x000fe80000000800 */
[----:B------:R-:W2:Y:S01]  /*1b20*/  LDS R39, [R14+0x890] ;  /* 0x000890000e277984 */ /* 0x000ea20000000800 */
[----:B---3--:R-:W-:-:S03]  /*1b30*/  FFMA R31, R29, R18, R36 ;  /* 0x000000121d1f7223 */ /* 0x008fc60000000024 */
[----:B------:R-:W-:Y:S01]  /*1b40*/  LDS R37, [R12+0x14] ;  /* 0x000014000c257984 */ /* 0x000fe20000000800 */
[----:B----4-:R-:W-:-:S03]  /*1b50*/  FFMA R30, R16, R29, R30 ;  /* 0x0000001d101e7223 */ /* 0x010fc6000000001e */
[----:B------:R-:W3:Y:S01]  /*1b60*/  LDS R36, [R12+0x890] ;  /* 0x000890000c247984 */ /* 0x000ee20000000800 */
[-C--:B0-----:R-:W-:Y:S01]  /*1b70*/  FFMA R45, R21, R18.reuse, R26 ;  /* 0x00000012152d7223 */ /* 0x081fe2000000001a */
[C---:B------:R-:W-:Y:S02]  /*1b80*/  FFMA R22, R16.reuse, R21, R22 ;  /* 0x0000001510167223 */ /* 0x040fe40000000016 */
[----:B------:R-:W0:Y:S01]  /*1b90*/  LDS R26, [R12+0xcd0] ;  /* 0x000cd0000c1a7984 */ /* 0x000e220000000800 */
[C---:B-1----:R-:W-:Y:S01]  /*1ba0*/  FFMA R25, R16.reuse, R41, R25 ;  /* 0x0000002910197223 */ /* 0x042fe20000000019 */
[-C--:B------:R-:W-:Y:S02]  /*1bb0*/  FFMA R38, R41, R18.reuse, R38 ;  /* 0x0000001229267223 */ /* 0x080fe40000000026 */
[----:B------:R-:W-:Y:S01]  /*1bc0*/  LDS R35, [R12+0x454] ;  /* 0x000454000c237984 */ /* 0x000fe20000000800 */
[----:B-----5:R-:W-:Y:S01]  /*1bd0*/  FFMA R24, R16, R23, R24 ;  /* 0x0000001710187223 */ /* 0x020fe20000000018 */
[----:B------:R-:W-:-:S02]  /*1be0*/  FFMA R20, R23, R18, R20 ;  /* 0x0000001217147223 */ /* 0x000fc40000000014 */
[----:B------:R-:W1:Y:S01]  /*1bf0*/  LDS R16, [R14+0x10] ;  /* 0x000010000e107984 */ /* 0x000e620000000800 */
[-C--:B--2---:R-:W-:Y:S01]  /*1c00*/  FFMA R43, R41, R27.reuse, R43 ;  /* 0x0000001b292b7223 */ /* 0x084fe2000000002b */
[-C--:B------:R-:W-:Y:S02]  /*1c10*/  FFMA R19, R29, R27.reuse, R19 ;  /* 0x0000001b1d137223 */ /* 0x080fe40000000013 */
[----:B------:R-:W2:Y:S01]  /*1c20*/  LDS R18, [R14+0x450] ;  /* 0x000450000e127984 */ /* 0x000ea20000000800 */
[-C--:B------:R-:W-:Y:S01]  /*1c30*/  FFMA R15, R23, R27.reuse, R15 ;  /* 0x0000001b170f7223 */ /* 0x080fe2000000000f */
[-C--:B------:R-:W-:Y:S01]  /*1c40*/  FFMA R41, R41, R28.reuse, R17 ;  /* 0x0000001c29297223 */ /* 0x080fe20000000011 */
[----:B------:R-:W-:Y:S01]  /*1c50*/  FFMA R13, R21, R27, R13 ;  /* 0x0000001b150d7223 */ /* 0x000fe2000000000d */
[-C--:B------:R-:W-:Y:S01]  /*1c60*/  FFMA R29, R29, R28.reuse, R42 ;  /* 0x0000001c1d1d7223 */ /* 0x080fe2000000002a */
[----:B------:R-:W4:Y:S01]  /*1c70*/  LDS R17, [R14+0xcd0] ;  /* 0x000cd0000e117984 */ /* 0x000f220000000800 */
[-C--:B------:R-:W-:Y:S01]  /*1c80*/  FFMA R23, R23, R28.reuse, R34 ;  /* 0x0000001c17177223 */ /* 0x080fe20000000022 */
[----:B------:R-:W-:-:S02]  /*1c90*/  FFMA R21, R21, R28, R32 ;  /* 0x0000001c15157223 */ /* 0x000fc40000000020 */
[----:B------:R-:W5:Y:S04]  /*1ca0*/  LDS R42, [R14+0x14] ;  /* 0x000014000e2a7984 */ /* 0x000f680000000800 */
[----:B------:R-:W5:Y:S01]  /*1cb0*/  LDS R33, [R12+0x894] ;  /* 0x000894000c217984 */ /* 0x000f620000000800 */
[-C--:B------:R-:W-:Y:S01]  /*1cc0*/  FFMA R43, R44, R39.reuse, R43 ;  /* 0x000000272c2b7223 */ /* 0x080fe2000000002b */
[-C--:B------:R-:W-:Y:S02]  /*1cd0*/  FFMA R19, R40, R39.reuse, R19 ;  /* 0x0000002728137223 */ /* 0x080fe40000000013 */
[----:B------:R-:W5:Y:S04]  /*1ce0*/  LDS R27, [R12+0xcd4] ;  /* 0x000cd4000c1b7984 */ /* 0x000f680000000800 */
[----:B------:R-:W-:Y:S01]  /*1cf0*/  LDS R32, [R12+0x458] ;  /* 0x000458000c207984 */ /* 0x000fe20000000800 */
[----:B---3--:R-:W-:-:S03]  /*1d00*/  FFMA R28, R36, R39, R15 ;  /* 0x00000027241c7223 */ /* 0x008fc6000000000f */
[----:B------:R-:W3:Y:S01]  /*1d10*/  LDS R15, [R14+0x454] ;  /* 0x000454000e0f7984 */ /* 0x000ee20000000800 */
[----:B0-----:R-:W-:-:S03]  /*1d20*/  FFMA R39, R26, R39, R13 ;  /* 0x000000271a277223 */ /* 0x001fc6000000000d */
[----:B------:R-:W-:Y:S04]  /*1d30*/  LDS R34, [R12+0xcd8] ;  /* 0x000cd8000c227984 */ /* 0x000fe80000000800 */
[----:B------:R-:W0:Y:S01]  /*1d40*/  LDS R13, [R14+0x894] ;  /* 0x000894000e0d7984 */ /* 0x000e220000000800 */
[C---:B-1----:R-:W-:Y:S01]  /*1d50*/  FFMA R25, R16.reuse, R44, R25 ;  /* 0x0000002c10197223 */ /* 0x042fe20000000019 */
[C---:B------:R-:W-:Y:S01]  /*1d60*/  FFMA R30, R16.reuse, R40, R30 ;  /* 0x00000028101e7223 */ /* 0x040fe2000000001e */
[C---:B------:R-:W-:Y:S01]  /*1d70*/  FFMA R24, R16.reuse, R36, R24 ;  /* 0x0000002410187223 */ /* 0x040fe20000000018 */
[----:B------:R-:W-:Y:S01]  /*1d80*/  FFMA R22, R16, R26, R22 ;  /* 0x0000001a10167223 */ /* 0x000fe20000000016 */
[-C--:B--2---:R-:W-:Y:S01]  /*1d90*/  FFMA R31, R40, R18.reuse, R31 ;  /* 0x00000012281f7223 */ /* 0x084fe2000000001f */
[----:B------:R-:W1:Y:S01]  /*1da0*/  LDS R16, [R14+0xcd4] ;  /* 0x000cd4000e107984 */ /* 0x000e620000000800 */
[-C--:B------:R-:W-:Y:S01]  /*1db0*/  FFMA R38, R44, R18.reuse, R38 ;  /* 0x000000122c267223 */ /* 0x080fe20000000026 */
[-C--:B------:R-:W-:Y:S01]  /*1dc0*/  FFMA R20, R36, R18.reuse, R20 ;  /* 0x0000001224147223 */ /* 0x080fe20000000014 */
[----:B------:R-:W-:Y:S01]  /*1dd0*/  FFMA R18, R26, R18, R45 ;  /* 0x000000121a127223 */ /* 0x000fe2000000002d */
[-C--:B----4-:R-:W-:Y:S01]  /*1de0*/  FFMA R40, R40, R17.reuse, R29 ;  /* 0x0000001128287223 */ /* 0x090fe2000000001d */
[-C--:B------:R-:W-:Y:S01]  /*1df0*/  FFMA R44, R44, R17.reuse, R41 ;  /* 0x000000112c2c7223 */ /* 0x080fe20000000029 */
[-C--:B------:R-:W-:Y:S01]  /*1e00*/  FFMA R36, R36, R17.reuse, R23 ;  /* 0x0000001124247223 */ /* 0x080fe20000000017 */
[----:B------:R-:W-:Y:S01]  /*1e10*/  FFMA R26, R26, R17, R21 ;  /* 0x000000111a1a7223 */ /* 0x000fe20000000015 */
[C---:B-----5:R-:W-:Y:S01]  /*1e20*/  FFMA R25, R42.reuse, R37, R25 ;  /* 0x000000252a197223 */ /* 0x060fe20000000019 */
[C---:B------:R-:W-:Y:S01]  /*1e30*/  FFMA R29, R42.reuse, R35, R30 ;  /* 0x000000232a1d7223 */ /* 0x040fe2000000001e */
[----:B------:R-:W2:Y:S01]  /*1e40*/  LDS R45, [R14+0x458] ;  /* 0x000458000e2d7984 */ /* 0x000ea20000000800 */
[----:B------:R-:W-:-:S03]  /*1e50*/  FFMA R24, R42, R33, R24 ;  /* 0x000000212a187223 */ /* 0x000fc60000000018 */
[----:B------:R-:W4:Y:S01]  /*1e60*/  LDS R30, [R12+0x18] ;  /* 0x000018000c1e7984 */ /* 0x000f220000000800 */
[----:B------:R-:W-:-:S03]  /*1e70*/  FFMA R42, R42, R27, R22 ;  /* 0x0000001b2a2a7223 */ /* 0x000fc60000000016 */
[----:B------:R-:W5:Y:S04]  /*1e80*/  LDS R22, [R14+0x18] ;  /* 0x000018000e167984 */ /* 0x000f680000000800 */
[----:B------:R-:W5:Y:S01]  /*1e90*/  LDS R21, [R12+0x898] ;  /* 0x000898000c157984 */ /* 0x000f620000000800 */
[-C--:B---3--:R-:W-:Y:S01]  /*1ea0*/  FFMA R38, R37, R15.reuse, R38 ;  /* 0x0000000f25267223 */ /* 0x088fe20000000026 */
[-C--:B------:R-:W-:Y:S02]  /*1eb0*/  FFMA R31, R35, R15.reuse, R31 ;  /* 0x0000000f231f7223 */ /* 0x080fe4000000001f */
[----:B------:R-:W3:Y:S01]  /*1ec0*/  LDS R41, [R14+0x898] ;  /* 0x000898000e297984 */ /* 0x000ee20000000800 */
[-C--:B------:R-:W-:Y:S01]  /*1ed0*/  FFMA R20, R33, R15.reuse, R20 ;  /* 0x0000000f21147223 */ /* 0x080fe20000000014 */
[----:B------:R-:W-:-:S02]  /*1ee0*/  FFMA R18, R27, R15, R18 ;  /* 0x0000000f1b127223 */ /* 0x000fc40000000012 */
[----:B------:R-:W3:Y:S01]  /*1ef0*/  LDS R23, [R14+0xcd8] ;  /* 0x000cd8000e177984 */ /* 0x000ee20000000800 */
[-C--:B0-----:R-:W-:Y:S01]  /*1f00*/  FFMA R43, R37, R13.reuse, R43 ;  /* 0x0000000d252b7223 */ /* 0x081fe2000000002b */
[-C--:B------:R-:W-:Y:S01]  /*1f10*/  FFMA R19, R35, R13.reuse, R19 ;  /* 0x0000000d23137223 */ /* 0x080fe20000000013 */
[-C--:B------:R-:W-:Y:S01]  /*1f20*/  FFMA R28, R33, R13.reuse, R28 ;  /* 0x0000000d211c7223 */ /* 0x080fe2000000001c */
[----:B------:R-:W-:Y:S01]  /*1f30*/  FFMA R39, R27, R13, R39 ;  /* 0x0000000d1b277223 */ /* 0x000fe20000000027 */
[----:B------:R-:W-:Y:S01]  /*1f40*/  LDS R15, [R12+0x45c] ;  /* 0x00045c000c0f7984 */ /* 0x000fe20000000800 */
[-C--:B-1----:R-:W-:Y:S01]  /*1f50*/  FFMA R37, R37, R16.reuse, R44 ;  /* 0x0000001025257223 */ /* 0x082fe2000000002c */
[-C--:B------:R-:W-:Y:S01]  /*1f60*/  FFMA R35, R35, R16.reuse, R40 ;  /* 0x0000001023237223 */ /* 0x080fe20000000028 */
[-C--:B------:R-:W-:Y:S01]  /*1f70*/  FFMA R33, R33, R16.reuse, R36 ;  /* 0x0000001021217223 */ /* 0x080fe20000000024 */
[----:B------:R-:W-:Y:S01]  /*1f80*/  FFMA R27, R27, R16, R26 ;  /* 0x000000101b1b7223 */ /* 0x000fe2000000001a */
[----:B------:R-:W-:Y:S04]  /*1f90*/  LDS R13, [R12+0x1c] ;  /* 0x00001c000c0d7984 */ /* 0x000fe80000000800 */
[----:B------:R-:W0:Y:S01]  /*1fa0*/  LDS R40, [R14+0x1c] ;  /* 0x00001c000e287984 */ /* 0x000e220000000800 */
[-C--:B--2---:R-:W-:Y:S01]  /*1fb0*/  FFMA R36, R32, R45.reuse, R31 ;  /* 0x0000002d20247223 */ /* 0x084fe2000000001f */
[----:B------:R-:W-:-:S02]  /*1fc0*/  FFMA R18, R34, R45, R18 ;  /* 0x0000002d22127223 */ /* 0x000fc40000000012 */
[----:B------:R-:W1:Y:S01]  /*1fd0*/  LDS R16, [R12+0x89c] ;  /* 0x00089c000c107984 */ /* 0x000e620000000800 */
[----:B----4-:R-:W-:-:S03]  /*1fe0*/  FFMA R38, R30, R45, R38 ;  /* 0x0000002d1e267223 */ /* 0x010fc60000000026 */
[----:B------:R-:W2:Y:S01]  /*1ff0*/  LDS R17, [R12+0xcdc] ;  /* 0x000cdc000c117984 */ /* 0x000ea20000000800 */
[C---:B-----5:R-:W-:Y:S01]  /*2000*/  FFMA R44, R22.reuse, R32, R29 ;  /* 0x00000020162c7223 */ /* 0x060fe2000000001d */
[C---:B------:R-:W-:Y:S01]  /*2010*/  FFMA R42, R22.reuse, R34, R42 ;  /* 0x00000022162a7223 */ /* 0x040fe2000000002a */
[C---:B------:R-:W-:Y:S01]  /*2020*/  FFMA R25, R22.reuse, R30, R25 ;  /* 0x0000001e16197223 */ /* 0x040fe20000000019 */
[----:B------:R-:W-:Y:S01]  /*2030*/  FFMA R29, R22, R21, R24 ;  /* 0x00000015161d7223 */ /* 0x000fe20000000018 */
[C---:B------:R-:W-:Y:S01]  /*2040*/  FFMA R31, R21.reuse, R45, R20 ;  /* 0x0000002d151f7223 */ /* 0x040fe20000000014 */
[----:B------:R-:W4:Y:S01]  /*2050*/  LDS R22, [R14+0x89c] ;  /* 0x00089c000e167984 */ /* 0x000f220000000800 */
[-C--:B---3--:R-:W-:Y:S01]  /*2060*/  FFMA R26, R32, R41.reuse, R19 ;  /* 0x00000029201a7223 */ /* 0x088fe20000000013 */
[CC--:B------:R-:W-:Y:S02]  /*2070*/  FFMA R19, R21.reuse, R41.reuse, R28 ;  /* 0x0000002915137223 */ /* 0x0c0fe4000000001c */
[----:B------:R-:W3:Y:S01]  /*2080*/  LDS R20, [R14+0x45c] ;  /* 0x00045c000e147984 */ /* 0x000ee20000000800 */
[-C--:B------:R-:W-:Y:S01]  /*2090*/  FFMA R28, R34, R41.reuse, R39 ;  /* 0x00000029221c7223 */ /* 0x080fe20000000027 */
[----:B------:R-:W-:Y:S01]  /*20a0*/  FFMA R24, R30, R41, R43 ;  /* 0x000000291e187223 */ /* 0x000fe2000000002b */
[-C--:B------:R-:W-:Y:S01]  /*20b0*/  FFMA R21, R21, R23.reuse, R33 ;  /* 0x0000001715157223 */ /* 0x080fe20000000021 */
[-C--:B------:R-:W-:Y:S01]  /*20c0*/  FFMA R34, R34, R23.reuse, R27 ;  /* 0x0000001722227223 */ /* 0x080fe2000000001b */
[-C--:B------:R-:W-:Y:S01]  /*20d0*/  FFMA R30, R30, R23.reuse, R37 ;  /* 0x000000171e1e7223 */ /* 0x080fe20000000025 */
[----:B------:R-:W-:Y:S01]  /*20e0*/  FFMA R32, R32, R23, R35 ;  /* 0x0000001720207223 */ /* 0x000fe20000000023 */
[----:B------:R-:W-:Y:S04]  /*20f0*/  LDS R37, [R14+0x460] ;  /* 0x000460000e257984 */ /* 0x000fe80000000800 */
[----:B------:R-:W5:Y:S04]  /*2100*/  LDS R23, [R14+0xcdc] ;  /* 0x000cdc000e177984 */ /* 0x000f680000000800 */
[----:B------:R-:W-:Y:S04]  /*2110*/  LDS R35, [R12+0xce0] ;  /* 0x000ce0000c237984 */ /* 0x000fe80000000800 */
[----:B------:R-:W5:Y:S01]  /*2120*/  LDS R39, [R14+0x20] ;  /* 0x000020000e277984 */ /* 0x000f620000000800 */
[C---:B0-----:R-:W-:Y:S01]  /*2130*/  FFMA R25, R40.reuse, R13, R25 ;  /* 0x0000000d28197223 */ /* 0x041fe20000000019 */
[----:B------:R-:W-:-:S02]  /*2140*/  FFMA R27, R40, R15, R44 ;  /* 0x0000000f281b7223 */ /* 0x000fc4000000002c */
[----:B------:R-:W0:Y:S01]  /*2150*/  LDS R44, [R12+0x20] ;  /* 0x000020000c2c7984 */ /* 0x000e220000000800 */
[C---:B-1----:R-:W-:Y:S01]  /*2160*/  FFMA R29, R40.reuse, R16, R29 ;  /* 0x00000010281d7223 */ /* 0x042fe2000000001d */
[----:B--2---:R-:W-:Y:S02]  /*2170*/  FFMA R33, R40, R17, R42 ;  /* 0x0000001128217223 */ /* 0x004fe4000000002a */
[----:B------:R-:W1:Y:S04]  /*2180*/  LDS R42, [R12+0x460] ;  /* 0x000460000c2a7984 */ /* 0x000e680000000800 */
[----:B------:R-:W2:Y:S01]  /*2190*/  LDS R40, [R12+0x8a0] ;  /* 0x0008a0000c287984 */ /* 0x000ea20000000800 */
[-C--:B----4-:R-:W-:Y:S01]  /*21a0*/  FFMA R45, R13, R22.reuse, R24 ;  /* 0x000000160d2d7223 */ /* 0x090fe20000000018 */
[-C--:B------:R-:W-:Y:S01]  /*21b0*/  FFMA R26, R15, R22.reuse, R26 ;  /* 0x000000160f1a7223 */ /* 0x080fe2000000001a */
[CC--:B------:R-:W-:Y:S01]  /*21c0*/  FFMA R19, R16.reuse, R22.reuse, R19 ;  /* 0x0000001610137223 */ /* 0x0c0fe20000000013 */
[----:B------:R-:W-:Y:S01]  /*21d0*/  FFMA R28, R17, R22, R28 ;  /* 0x00000016111c7223 */ /* 0x000fe2000000001c */
[-C--:B---3--:R-:W-:Y:S01]  /*21e0*/  FFMA R41, R13, R20.reuse, R38 ;  /* 0x000000140d297223 */ /* 0x088fe20000000026 */
[-C--:B------:R-:W-:Y:S01]  /*21f0*/  FFMA R43, R15, R20.reuse, R36 ;  /* 0x000000140f2b7223 */ /* 0x080fe20000000024 */
[CC--:B------:R-:W-:Y:S01]  /*2200*/  FFMA R31, R16.reuse, R20.reuse, R31 ;  /* 0x00000014101f7223 */ /* 0x0c0fe2000000001f */
[C---:B------:R-:W-:Y:S01]  /*2210*/  FFMA R18, R17.reuse, R20, R18 ;  /* 0x0000001411127223 */ /* 0x040fe20000000012 */
[----:B------:R-:W3:Y:S04]  /*2220*/  LDS R22, [R14+0x8a0] ;  /* 0x0008a0000e167984 */ /* 0x000ee80000000800 */
[----:B------:R-:W4:Y:S01]  /*2230*/  LDS R20, [R14+0xce0] ;  /* 0x000ce0000e147984 */ /* 0x000f220000000800 */
[-C--:B-----5:R-:W-:Y:S01]  /*2240*/  FFMA R21, R16, R23.reuse, R21 ;  /* 0x0000001710157223 */ /* 0x0a0fe20000000015 */
[----:B------:R-:W-:-:S02]  /*2250*/  FFMA R34, R17, R23, R34 ;  /* 0x0000001711227223 */ /* 0x000fc40000000022 */
[----:B------:R-:W-:Y:S01]  /*2260*/  LDS R24, [R12+0x24] ;  /* 0x000024000c187984 */ /* 0x000fe20000000800 */
[-C--:B------:R-:W-:Y:S01]  /*2270*/  FFMA R13, R13, R23.reuse, R30 ;  /* 0x000000170d0d7223 */ /* 0x080fe2000000001e */
[----:B------:R-:W-:Y:S02]  /*2280*/  FFMA R15, R15, R23, R32 ;  /* 0x000000170f0f7223 */ /* 0x000fe40000000020 */
[----:B------:R-:W-:Y:S01]  /*2290*/  LDS R16, [R12+0x8a4] ;  /* 0x0008a4000c107984 */ /* 0x000fe20000000800 */
[----:B------:R-:W-:-:S03]  /*22a0*/  FFMA R33, R39, R35, R33 ;  /* 0x0000002327217223 */ /* 0x000fc60000000021 */
[----:B------:R-:W-:Y:S01]  /*22b0*/  LDS R36, [R12+0xce4] ;  /* 0x000ce4000c247984 */ /* 0x000fe20000000800 */
[-C--:B0-----:R-:W-:Y:S01]  /*22c0*/  FFMA R41, R44, R37.reuse, R41 ;  /* 0x000000252c297223 */ /* 0x081fe20000000029 */
[C---:B------:R-:W-:Y:S02]  /*22d0*/  FFMA R25, R39.reuse, R44, R25 ;  /* 0x0000002c27197223 */ /* 0x040fe40000000019 */
[----:B------:R-:W0:Y:S04]  /*22e0*/  LDS R17, [R14+0x8a4] ;  /* 0x0008a4000e117984 */ /* 0x000e280000000800 */
[----:B------:R-:W5:Y:S01]  /*22f0*/  LDS R32, [R14+0x24] ;  /* 0x000024000e207984 */ /* 0x000f620000000800 */
[----:B-1----:R-:W-:Y:S01]  /*2300*/  FFMA R43, R42, R37, R43 ;  /* 0x000000252a2b7223 */ /* 0x002fe2000000002b */
[----:B------:R-:W-:-:S02]  /*2310*/  FFMA R27, R39, R42, R27 ;  /* 0x0000002a271b7223 */ /* 0x000fc4000000001b */
[----:B------:R-:W1:Y:S01]  /*2320*/  LDS R30, [R14+0x464] ;  /* 0x000464000e1e7984 */ /* 0x000e620000000800 */
[-C--:B--2---:R-:W-:Y:S01]  /*2330*/  FFMA R31, R40, R37.reuse, R31 ;  /* 0x00000025281f7223 */ /* 0x084fe2000000001f */
[----:B------:R-:W-:Y:S01]  /*2340*/  FFMA R37, R35, R37, R18 ;  /* 0x0000002523257223 */ /* 0x000fe20000000012 */
[----:B------:R-:W-:Y:S01]  /*2350*/  FFMA R29, R39, R40, R29 ;  /* 0x00000028271d7223 */ /* 0x000fe2000000001d */
[----:B------:R-:W2:Y:S04]  /*2360*/  LDS R18, [R12+0x464] ;  /* 0x000464000c127984 */ /* 0x000ea80000000800 */
[----:B------:R-:W-:Y:S01]  /*2370*/  LDS R38, [R12+0x8a8] ;  /* 0x0008a8000c267984 */ /* 0x000fe20000000800 */
[-C--:B---3--:R-:W-:Y:S01]  /*2380*/  FFMA R45, R44, R22.reuse, R45 ;  /* 0x000000162c2d7223 */ /* 0x088fe2000000002d */
[-C--:B------:R-:W-:Y:S01]  /*2390*/  FFMA R23, R42, R22.reuse, R26 ;  /* 0x000000162a177223 */ /* 0x080fe2000000001a */
[-C--:B------:R-:W-:Y:S01]  /*23a0*/  FFMA R19, R40, R22.reuse, R19 ;  /* 0x0000001628137223 */ /* 0x080fe20000000013 */
[C---:B------:R-:W-:Y:S01]  /*23b0*/  FFMA R39, R35.reuse, R22, R28 ;  /* 0x0000001623277223 */ /* 0x040fe2000000001c */
[-C--:B----4-:R-:W-:Y:S01]  /*23c0*/  FFMA R13, R44, R20.reuse, R13 ;  /* 0x000000142c0d7223 */ /* 0x090fe2000000000d */
[----:B------:R-:W3:Y:S01]  /*23d0*/  LDS R22, [R14+0xce4] ;  /* 0x000ce4000e167984 */ /* 0x000ee20000000800 */
[-C--:B------:R-:W-:Y:S01]  /*23e0*/  FFMA R15, R42, R20.reuse, R15 ;  /* 0x000000142a0f7223 */ /* 0x080fe2000000000f */
[-C--:B------:R-:W-:Y:S01]  /*23f0*/  FFMA R21, R40, R20.reuse, R21 ;  /* 0x0000001428157223 */ /* 0x080fe20000000015 */
[----:B------:R-:W-:Y:S01]  /*2400*/  FFMA R35, R35, R20, R34 ;  /* 0x0000001423237223 */ /* 0x000fe20000000022 */
[----:B------:R-:W-:Y:S04]  /*2410*/  LDS R28, [R12+0x468] ;  /* 0x000468000c1c7984 */ /* 0x000fe80000000800 */
[----:B------:R-:W-:Y:S04]  /*2420*/  LDS R20, [R12+0x28] ;  /* 0x000028000c147984 */ /* 0x000fe80000000800 */
[----:B------:R-:W4:Y:S01]  /*2430*/  LDS R34, [R14+0x28] ;  /* 0x000028000e227984 */ /* 0x000f220000000800 */
[-C--:B0-----:R-:W-:Y:S01]  /*2440*/  FFMA R45, R24, R17.reuse, R45 ;  /* 0x00000011182d7223 */ /* 0x081fe2000000002d */
[-C--:B------:R-:W-:Y:S01]  /*2450*/  FFMA R19, R16, R17.reuse, R19 ;  /* 0x0000001110137223 */ /* 0x080fe20000000013 */
[-C--:B------:R-:W-:Y:S01]  /*2460*/  FFMA R39, R36, R17.reuse, R39 ;  /* 0x0000001124277223 */ /* 0x080fe20000000027 */
[----:B------:R-:W0:Y:S01]  /*2470*/  LDS R26, [R12+0xce8] ;  /* 0x000ce8000c1a7984 */ /* 0x000e220000000800 */
[C---:B-----5:R-:W-:Y:S01]  /*2480*/  FFMA R25, R32.reuse, R24, R25 ;  /* 0x0000001820197223 */ /* 0x060fe20000000019 */
[C---:B------:R-:W-:Y:S01]  /*2490*/  FFMA R29, R32.reuse, R16, R29 ;  /* 0x00000010201d7223 */ /* 0x040fe2000000001d */
[----:B------:R-:W-:Y:S01]  /*24a0*/  FFMA R33, R32, R36, R33 ;  /* 0x0000002420217223 */ /* 0x000fe20000000021 */
[----:B------:R-:W-:Y:S01]  /*24b0*/  LDS R42, [R14+0x47c] ;  /* 0x00047c000e2a7984 */ /* 0x000fe20000000800 */
[-C--:B-1----:R-:W-:Y:S01]  /*24c0*/  FFMA R41, R24, R30.reuse, R41 ;  /* 0x0000001e18297223 */ /* 0x082fe20000000029 */
[-C--:B------:R-:W-:Y:S01]  /*24d0*/  FFMA R31, R16, R30.reuse, R31 ;  /* 0x0000001e101f7223 */ /* 0x080fe2000000001f */
[----:B------:R-:W-:Y:S01]  /*24e0*/  FFMA R37, R36, R30, R37 ;  /* 0x0000001e24257223 */ /* 0x000fe20000000025 */
[----:B--2---:R-:W-:Y:S01]  /*24f0*/  FFMA R23, R18, R17, R23 ;  /* 0x0000001112177223 */ /* 0x004fe20000000017 */
[----:B------:R-:W-:Y:S01]  /*2500*/  FFMA R27, R32, R18, R27 ;  /* 0x00000012201b7223 */ /* 0x000fe2000000001b */
[----:B------:R-:W1:Y:S01]  /*2510*/  LDS R17, [R14+0x8a8] ;  /* 0x0008a8000e117984 */ /* 0x000e620000000800 */
[----:B------:R-:W-:-:S03]  /*2520*/  FFMA R43, R18, R30, R43 ;  /* 0x0000001e122b7223 */ /* 0x000fc6000000002b */
[----:B------:R-:W2:Y:S04]  /*2530*/  LDS R30, [R14+0x468] ;  /* 0x000468000e1e7984 */ /* 0x000ea80000000800 */
[----:B------:R-:W-:Y:S01]  /*2540*/  LDS R32, [R12+0x46c] ;  /* 0x00046c000c207984 */ /* 0x000fe20000000800 */
[-C--:B---3--:R-:W-:Y:S01]  /*2550*/  FFMA R21, R16, R22.reuse, R21 ;  /* 0x0000001610157223 */ /* 0x088fe20000000015 */
[-C--:B------:R-:W-:Y:S02]  /*2560*/  FFMA R13, R24, R22.reuse, R13 ;  /* 0x00000016180d7223 */ /* 0x080fe4000000000d */
[----:B------:R-:W3:Y:S01]  /*2570*/  LDS R16, [R14+0xce8] ;  /* 0x000ce8000e107984 */ /* 0x000ee20000000800 */
[-C--:B------:R-:W-:Y:S01]  /*2580*/  FFMA R15, R18, R22.reuse, R15 ;  /* 0x00000016120f7223 */ /* 0x080fe2000000000f */
[----:B------:R-:W-:-:S02]  /*2590*/  FFMA R35, R36, R22, R35 ;  /* 0x0000001624237223 */ /* 0x000fc40000000023 */
[----:B------:R-:W-:Y:S04]  /*25a0*/  LDS R18, [R12+0x2c] ;  /* 0x00002c000c127984 */ /* 0x000fe80000000800 */
[----:B------:R-:W5:Y:S01]  /*25b0*/  LDS R36, [R14+0x2c] ;  /* 0x00002c000e247984 */ /* 0x000f620000000800 */
[C---:B----4-:R-:W-:Y:S01]  /*25c0*/  FFMA R25, R34.reuse, R20, R25 ;  /* 0x0000001422197223 */ /* 0x050fe20000000019 */
[C---:B------:R-:W-:Y:S01]  /*25d0*/  FFMA R27, R34.reuse, R28, R27 ;  /* 0x0000001c221b7223 */ /* 0x040fe2000000001b */
[C---:B------:R-:W-:Y:S01]  /*25e0*/  FFMA R29, R34.reuse, R38, R29 ;  /* 0x00000026221d7223 */ /* 0x040fe2000000001d */
[----:B------:R-:W4:Y:S01]  /*25f0*/  LDS R22, [R12+0x8ac] ;  /* 0x0008ac000c167984 */ /* 0x000f220000000800 */
[----:B0-----:R-:W-:-:S03]  /*2600*/  FFMA R34, R34, R26, R33 ;  /* 0x0000001a22227223 */ /* 0x001fc60000000021 */
[----:B------:R-:W0:Y:S04]  /*2610*/  LDS R24, [R12+0xcec] ;  /* 0x000cec000c187984 */ /* 0x000e280000000800 */
[----:B------:R-:W0:Y:S01]  /*2620*/  LDS R33, [R14+0x46c] ;  /* 0x00046c000e217984 */ /* 0x000e220000000800 */
[-C--:B-1----:R-:W-:Y:S01]  /*2630*/  FFMA R45, R20, R17.reuse, R45 ;  /* 0x00000011142d7223 */ /* 0x082fe2000000002d */
[-C--:B------:R-:W-:Y:S01]  /*2640*/  FFMA R23, R28, R17.reuse, R23 ;  /* 0x000000111c177223 */ /* 0x080fe20000000017 */
[-C--:B------:R-:W-:Y:S01]  /*2650*/  FFMA R19, R38, R17.reuse, R19 ;  /* 0x0000001126137223 */ /* 0x080fe20000000013 */
[----:B------:R-:W-:Y:S01]  /*2660*/  FFMA R39, R26, R17, R39 ;  /* 0x000000111a277223 */ /* 0x000fe20000000027 */
[-C--:B--2---:R-:W-:Y:S01]  /*2670*/  FFMA R41, R20, R30.reuse, R41 ;  /* 0x0000001e14297223 */ /* 0x084fe20000000029 */
[----:B------:R-:W1:Y:S01]  /*2680*/  LDS R17, [R14+0x8ac] ;  /* 0x0008ac000e117984 */ /* 0x000e620000000800 */
[-C--:B------:R-:W-:Y:S01]  /*2690*/  FFMA R43, R28, R30.reuse, R43 ;  /* 0x0000001e1c2b7223 */ /* 0x080fe2000000002b */
[-C--:B------:R-:W-:Y:S01]  /*26a0*/  FFMA R31, R38, R30.reuse, R31 ;  /* 0x0000001e261f7223 */ /* 0x080fe2000000001f */
[----:B------:R-:W-:-:S02]  /*26b0*/  FFMA R37, R26, R30, R37 ;  /* 0x0000001e1a257223 */ /* 0x000fc40000000025 */
[----:B------:R-:W-:Y:S01]  /*26c0*/  LDS R30, [R12+0x470] ;  /* 0x000470000c1e7984 */ /* 0x000fe20000000800 */
[-C--:B---3--:R-:W-:Y:S01]  /*26d0*/  FFMA R13, R20, R16.reuse, R13 ;  /* 0x00000010140d7223 */ /* 0x088fe2000000000d */
[-C--:B------:R-:W-:Y:S01]  /*26e0*/  FFMA R15, R28, R16.reuse, R15 ;  /* 0x000000101c0f7223 */ /* 0x080fe2000000000f */
[-C--:B------:R-:W-:Y:S01]  /*26f0*/  FFMA R21, R38, R16.reuse, R21 ;  /* 0x0000001026157223 */ /* 0x080fe20000000015 */
[----:B------:R-:W-:Y:S01]  /*2700*/  FFMA R35, R26, R16, R35 ;  /* 0x000000101a237223 */ /* 0x000fe20000000023 */
[----:B------:R-:W-:Y:S04]  /*2710*/  LDS R20, [R12+0x8b0] ;  /* 0x0008b0000c147984 */ /* 0x000fe80000000800 */
[----:B------:R-:W2:Y:S01]  /*2720*/  LDS R16, [R14+0xcec] ;  /* 0x000cec000e107984 */ /* 0x000ea20000000800 */
[C---:B-----5:R-:W-:Y:S01]  /*2730*/  FFMA R25, R36.reuse, R18, R25 ;  /* 0x0000001224197223 */ /* 0x060fe20000000019 */
[----:B------:R-:W-:-:S02]  /*2740*/  FFMA R27, R36, R32, R27 ;  /* 0x00000020241b7223 */ /* 0x000fc4000000001b */
[----:B------:R-:W-:Y:S01]  /*2750*/  LDS R26, [R12+0x30] ;  /* 0x000030000c1a7984 */ /* 0x000fe20000000800 */
[----:B----4-:R-:W-:-:S03]  /*2760*/  FFMA R29, R36, R22, R29 ;  /* 0x00000016241d7223 */ /* 0x010fc6000000001d */
[----:B------:R-:W-:Y:S01]  /*2770*/  LDS R28, [R12+0xcf0] ;  /* 0x000cf0000c1c7984 */ /* 0x000fe20000000800 */
[----:B0-----:R-:W-:-:S03]  /*2780*/  FFMA R34, R36, R24, R34 ;  /* 0x0000001824227223 */ /* 0x001fc60000000022 */
[----:B------:R-:W0:Y:S01]  /*2790*/  LDS R36, [R14+0x470] ;  /* 0x000470000e247984 */ /* 0x000e220000000800 */
[-C--:B------:R-:W-:Y:S01]  /*27a0*/  FFMA R41, R18, R33.reuse, R41 ;  /* 0x0000002112297223 */ /* 0x080fe20000000029 */
[-C--:B------:R-:W-:Y:S01]  /*27b0*/  FFMA R43, R32, R33.reuse, R43 ;  /* 0x00000021202b7223 */ /* 0x080fe2000000002b */
[-C--:B------:R-:W-:Y:S01]  /*27c0*/  FFMA R31, R22, R33.reuse, R31 ;  /* 0x00000021161f7223 */ /* 0x080fe2000000001f */
[----:B------:R-:W-:Y:S01]  /*27d0*/  FFMA R37, R24, R33, R37 ;  /* 0x0000002118257223 */ /* 0x000fe20000000025 */
[----:B------:R-:W3:Y:S04]  /*27e0*/  LDS R38, [R14+0x30] ;  /* 0x000030000e267984 */ /* 0x000ee80000000800 */
[----:B------:R-:W4:Y:S01]  /*27f0*/  LDS R33, [R14+0x8b0] ;  /* 0x0008b0000e217984 */ /* 0x000f220000000800 */
[-C--:B-1----:R-:W-:Y:S01]  /*2800*/  FFMA R45, R18, R17.reuse, R45 ;  /* 0x00000011122d7223 */ /* 0x082fe2000000002d */
[-C--:B------:R-:W-:Y:S01]  /*2810*/  FFMA R23, R32, R17.reuse, R23 ;  /* 0x0000001120177223 */ /* 0x080fe20000000017 */
[-C--:B------:R-:W-:Y:S01]  /*2820*/  FFMA R19, R22, R17.reuse, R19 ;  /* 0x0000001116137223 */ /* 0x080fe20000000013 */
[----:B------:R-:W-:-:S02]  /*2830*/  FFMA R39, R24, R17, R39 ;  /* 0x0000001118277223 */ /* 0x000fc40000000027 */
[----:B------:R-:W1:Y:S01]  /*2840*/  LDS R17, [R14+0xcf0] ;  /* 0x000cf0000e117984 */ /* 0x000e620000000800 */
[-C--:B--2---:R-:W-:Y:S01]  /*2850*/  FFMA R13, R18, R16.reuse, R13 ;  /* 0x00000010120d7223 */ /* 0x084fe2000000000d */
[-C--:B------:R-:W-:Y:S01]  /*2860*/  FFMA R21, R22, R16.reuse, R21 ;  /* 0x0000001016157223 */ /* 0x080fe20000000015 */
[-C--:B------:R-:W-:Y:S01]  /*2870*/  FFMA R15, R32, R16.reuse, R15 ;  /* 0x00000010200f7223 */ /* 0x080fe2000000000f */
[----:B------:R-:W-:Y:S01]  /*2880*/  FFMA R35, R24, R16, R35 ;  /* 0x0000001018237223 */ /* 0x000fe20000000023 */
[----:B------:R-:W-:Y:S04]  /*2890*/  LDS R18, [R12+0x34] ;  /* 0x000034000c127984 */ /* 0x000fe80000000800 */
[----:B------:R-:W2:Y:S01]  /*28a0*/  LDS R22, [R14+0x34] ;  /* 0x000034000e167984 */ /* 0x000ea20000000800 */
[-C--:B0-----:R-:W-:Y:S01]  /*28b0*/  FFMA R41, R26, R36.reuse, R41 ;  /* 0x000000241a297223 */ /* 0x081fe20000000029 */
[-C--:B------:R-:W-:Y:S01]  /*28c0*/  FFMA R43, R30, R36.reuse, R43 ;  /* 0x000000241e2b7223 */ /* 0x080fe2000000002b */
[-C--:B------:R-:W-:Y:S01]  /*28d0*/  FFMA R31, R20, R36.reuse, R31 ;  /* 0x00000024141f7223 */ /* 0x080fe2000000001f */
[----:B------:R-:W-:Y:S01]  /*28e0*/  FFMA R37, R28, R36, R37 ;  /* 0x000000241c257223 */ /* 0x000fe20000000025 */
[----:B------:R-:W0:Y:S01]  /*28f0*/  LDS R16, [R12+0x8b4] ;  /* 0x0008b4000c107984 */ /* 0x000e220000000800 */
[C---:B---3--:R-:W-:Y:S01]  /*2900*/  FFMA R25, R38.reuse, R26, R25 ;  /* 0x0000001a26197223 */ /* 0x048fe20000000019 */
[----:B------:R-:W-:-:S02]  /*2910*/  FFMA R27, R38, R30, R27 ;  /* 0x0000001e261b7223 */ /* 0x000fc4000000001b */
[----:B------:R-:W3:Y:S01]  /*2920*/  LDS R36, [R12+0x474] ;  /* 0x000474000c247984 */ /* 0x000ee20000000800 */
[----:B------:R-:W-:Y:S01]  /*2930*/  FFMA R29, R38, R20, R29 ;  /* 0x00000014261d7223 */ /* 0x000fe2000000001d */
[-C--:B----4-:R-:W-:Y:S01]  /*2940*/  FFMA R45, R26, R33.reuse, R45 ;  /* 0x000000211a2d7223 */ /* 0x090fe2000000002d */
[-C--:B------:R-:W-:Y:S01]  /*2950*/  FFMA R23, R30, R33.reuse, R23 ;  /* 0x000000211e177223 */ /* 0x080fe20000000017 */
[-C--:B------:R-:W-:Y:S01]  /*2960*/  FFMA R19, R20, R33.reuse, R19 ;  /* 0x0000002114137223 */ /* 0x080fe20000000013 */
[----:B------:R-:W-:Y:S01]  /*2970*/  FFMA R39, R28, R33, R39 ;  /* 0x000000211c277223 */ /* 0x000fe20000000027 */
[----:B------:R-:W4:Y:S01]  /*2980*/  LDS R32, [R12+0xcf4] ;  /* 0x000cf4000c207984 */ /* 0x000f220000000800 */
[----:B------:R-:W-:Y:S01]  /*2990*/  FFMA R34, R38, R28, R34 ;  /* 0x0000001c26227223 */ /* 0x000fe20000000022 */
[-C--:B-1----:R-:W-:Y:S02]  /*29a0*/  FFMA R13, R26, R17.reuse, R13 ;  /* 0x000000111a0d7223 */ /* 0x082fe4000000000d */
[----:B------:R-:W1:Y:S01]  /*29b0*/  LDS R24, [R14+0x474] ;  /* 0x000474000e187984 */ /* 0x000e620000000800 */
[-C--:B------:R-:W-:Y:S01]  /*29c0*/  FFMA R15, R30, R17.reuse, R15 ;  /* 0x000000111e0f7223 */ /* 0x080fe2000000000f */
[-C--:B------:R-:W-:Y:S01]  /*29d0*/  FFMA R21, R20, R17.reuse, R21 ;  /* 0x0000001114157223 */ /* 0x080fe20000000015 */
[----:B------:R-:W-:Y:S01]  /*29e0*/  FFMA R35, R28, R17, R35 ;  /* 0x000000111c237223 */ /* 0x000fe20000000023 */
[----:B------:R-:W5:Y:S04]  /*29f0*/  LDS R33, [R14+0x8b4] ;  /* 0x0008b4000e217984 */ /* 0x000f680000000800 */
[----:B------:R-:W5:Y:S04]  /*2a00*/  LDS R26, [R14+0xcf4] ;  /* 0x000cf4000e1a7984 */ /* 0x000f680000000800 */
[----:B------:R-:W-:Y:S04]  /*2a10*/  LDS R20, [R12+0x38] ;  /* 0x000038000c147984 */ /* 0x000fe80000000800 */
[----:B------:R-:W5:Y:S01]  /*2a20*/  LDS R17, [R14+0x38] ;  /* 0x000038000e117984 */ /* 0x000f620000000800 */
[----:B--2---:R-:W-:-:S03]  /*2a30*/  FFMA R40, R22, R18, R25 ;  /* 0x0000001216287223 */ /* 0x004fc60000000019 */
[----:B------:R-:W2:Y:S04]  /*2a40*/  LDS R30, [R12+0x478] ;  /* 0x000478000c1e7984 */ /* 0x000ea80000000800 */
[----:B------:R-:W2:Y:S01]  /*2a50*/  LDS R28, [R12+0x8b8] ;  /* 0x0008b8000c1c7984 */ /* 0x000ea20000000800 */
[----:B0-----:R-:W-:-:S03]  /*2a60*/  FFMA R29, R22, R16, R29 ;  /* 0x00000010161d7223 */ /* 0x001fc6000000001d */
[----:B------:R-:W0:Y:S01]  /*2a70*/  LDS R38, [R12+0xcf8] ;  /* 0x000cf8000c267984 */ /* 0x000e220000000800 */
[C---:B---3--:R-:W-:Y:S01]  /*2a80*/  FFMA R27, R22.reuse, R36, R27 ;  /* 0x00000024161b7223 */ /* 0x048fe2000000001b */
[----:B----4-:R-:W-:Y:S02]  /*2a90*/  FFMA R25, R22, R32, R34 ;  /* 0x0000002016197223 */ /* 0x010fe40000000022 */
[----:B------:R-:W3:Y:S01]  /*2aa0*/  LDS R22, [R14+0x478] ;  /* 0x000478000e167984 */ /* 0x000ee20000000800 */
[-C--:B-1----:R-:W-:Y:S01]  /*2ab0*/  FFMA R41, R18, R24.reuse, R41 ;  /* 0x0000001812297223 */ /* 0x082fe20000000029 */
[-C--:B------:R-:W-:Y:S01]  /*2ac0*/  FFMA R31, R16, R24.reuse, R31 ;  /* 0x00000018101f7223 */ /* 0x080fe2000000001f */
[-C--:B------:R-:W-:Y:S01]  /*2ad0*/  FFMA R43, R36, R24.reuse, R43 ;  /* 0x00000018242b7223 */ /* 0x080fe2000000002b */
[----:B------:R-:W-:Y:S01]  /*2ae0*/  FFMA R37, R32, R24, R37 ;  /* 0x0000001820257223 */ /* 0x000fe20000000025 */
[-C--:B-----5:R-:W-:Y:S01]  /*2af0*/  FFMA R45, R18, R33.reuse, R45 ;  /* 0x00000021122d7223 */ /* 0x0a0fe2000000002d */
[-C--:B------:R-:W-:Y:S01]  /*2b00*/  FFMA R19, R16, R33.reuse, R19 ;  /* 0x0000002110137223 */ /* 0x080fe20000000013 */
[-C--:B------:R-:W-:Y:S01]  /*2b10*/  FFMA R23, R36, R33.reuse, R23 ;  /* 0x0000002124177223 */ /* 0x080fe20000000017 */
[----:B------:R-:W-:Y:S01]  /*2b20*/  FFMA R39, R32, R33, R39 ;  /* 0x0000002120277223 */ /* 0x000fe20000000027 */
[-C--:B------:R-:W-:Y:S01]  /*2b30*/  FFMA R13, R18, R26.reuse, R13 ;  /* 0x0000001a120d7223 */ /* 0x080fe2000000000d */
[-C--:B------:R-:W-:Y:S01]  /*2b40*/  FFMA R21, R16, R26.reuse, R21 ;  /* 0x0000001a10157223 */ /* 0x080fe20000000015 */
[----:B------:R-:W1:Y:S01]  /*2b50*/  LDS R18, [R14+0x8b8] ;  /* 0x0008b8000e127984 */ /* 0x000e620000000800 */
[-C--:B------:R-:W-:Y:S01]  /*2b60*/  FFMA R15, R36, R26.reuse, R15 ;  /* 0x0000001a240f7223 */ /* 0x080fe2000000000f */
[----:B------:R-:W-:-:S02]  /*2b70*/  FFMA R35, R32, R26, R35 ;  /* 0x0000001a20237223 */ /* 0x000fc40000000023 */
[----:B------:R-:W4:Y:S01]  /*2b80*/  LDS R16, [R14+0xcf8] ;  /* 0x000cf8000e107984 */ /* 0x000f220000000800 */
[----:B------:R-:W-:-:S03]  /*2b90*/  FFMA R40, R17, R20, R40 ;  /* 0x0000001411287223 */ /* 0x000fc60000000028 */
[----:B------:R-:W5:Y:S01]  /*2ba0*/  LDS R32, [R12+0x3c] ;  /* 0x00003c000c207984 */ /* 0x000f620000000800 */
[----:B--2---:R-:W-:-:S03]  /*2bb0*/  FFMA R27, R17, R30, R27 ;  /* 0x0000001e111b7223 */ /* 0x004fc6000000001b */
[----:B------:R-:W2:Y:S01]  /*2bc0*/  LDS R36, [R14+0x3c] ;  /* 0x00003c000e247984 */ /* 0x000ea20000000800 */
[----:B------:R-:W-:-:S03]  /*2bd0*/  FFMA R29, R17, R28, R29 ;  /* 0x0000001c111d7223 */ /* 0x000fc6000000001d */
[----:B------:R-:W2:Y:S01]  /*2be0*/  LDS R26, [R12+0x47c] ;  /* 0x00047c000c1a7984 */ /* 0x000ea20000000800 */
[----:B0-----:R-:W-:-:S03]  /*2bf0*/  FFMA R34, R17, R38, R25 ;  /* 0x0000002611227223 */ /* 0x001fc60000000019 */
[----:B------:R-:W0:Y:S04]  /*2c00*/  LDS R24, [R12+0x8bc] ;  /* 0x0008bc000c187984 */ /* 0x000e280000000800 */
[----:B------:R1:W0:Y:S01]  /*2c10*/  LDS R17, [R12+0xcfc] ;  /* 0x000cfc000c117984 */ /* 0x0002220000000800 */
[----:B---3--:R-:W-:-:S03]  /*2c20*/  FFMA R41, R20, R22, R41 ;  /* 0x0000001614297223 */ /* 0x008fc60000000029 */
[----:B------:R-:W3:Y:S01]  /*2c30*/  LDS R33, [R14+0x8bc] ;  /* 0x0008bc000e217984 */ /* 0x000ee20000000800 */
[-C--:B------:R-:W-:Y:S01]  /*2c40*/  FFMA R43, R30, R22.reuse, R43 ;  /* 0x000000161e2b7223 */ /* 0x080fe2000000002b */
[-C--:B------:R-:W-:Y:S02]  /*2c50*/  FFMA R31, R28, R22.reuse, R31 ;  /* 0x000000161c1f7223 */ /* 0x080fe4000000001f */
[----:B------:R-:W3:Y:S01]  /*2c60*/  LDS R25, [R14+0xcfc] ;  /* 0x000cfc000e197984 */ /* 0x000ee20000000800 */
[----:B-1----:R-:W-:Y:S01]  /*2c70*/  FFMA R12, R38, R22, R37 ;  /* 0x00000016260c7223 */ /* 0x002fe20000000025 */
[-C--:B------:R-:W-:Y:S01]  /*2c80*/  FFMA R22, R20, R18.reuse, R45 ;  /* 0x0000001214167223 */ /* 0x080fe2000000002d */
[-C--:B------:R-:W-:Y:S01]  /*2c90*/  FFMA R45, R30, R18.reuse, R23 ;  /* 0x000000121e2d7223 */ /* 0x080fe20000000017 */
[-C--:B------:R-:W-:Y:S01]  /*2ca0*/  FFMA R37, R28, R18.reuse, R19 ;  /* 0x000000121c257223 */ /* 0x080fe20000000013 */
[----:B------:R-:W-:Y:S01]  /*2cb0*/  FFMA R18, R38, R18, R39 ;  /* 0x0000001226127223 */ /* 0x000fe20000000027 */
[-C--:B----4-:R-:W-:Y:S01]  /*2cc0*/  FFMA R13, R20, R16.reuse, R13 ;  /* 0x00000010140d7223 */ /* 0x090fe2000000000d */
[-C--:B------:R-:W-:Y:S01]  /*2cd0*/  FFMA R39, R30, R16.reuse, R15 ;  /* 0x000000101e277223 */ /* 0x080fe2000000000f */
[-C--:B------:R-:W-:Y:S01]  /*2ce0*/  FFMA R21, R28, R16.reuse, R21 ;  /* 0x000000101c157223 */ /* 0x080fe20000000015 */
[----:B------:R-:W-:Y:S01]  /*2cf0*/  FFMA R16, R38, R16, R35 ;  /* 0x0000001026107223 */ /* 0x000fe20000000023 */
[----:B-----5:R-:W-:Y:S01]  /*2d00*/  FFMA R15, R32, R42, R41 ;  /* 0x0000002a200f7223 */ /* 0x020fe20000000029 */
[C---:B--2---:R-:W-:Y:S01]  /*2d10*/  FFMA R19, R36.reuse, R32, R40 ;  /* 0x0000002024137223 */ /* 0x044fe20000000028 */
[C---:B------:R-:W-:Y:S01]  /*2d20*/  FFMA R38, R36.reuse, R26, R27 ;  /* 0x0000001a24267223 */ /* 0x040fe2000000001b */
[----:B0-----:R-:W-:Y:S01]  /*2d30*/  FFMA R44, R36, R24, R29 ;  /* 0x00000018242c7223 */ /* 0x001fe2000000001d */
[-C--:B------:R-:W-:Y:S01]  /*2d40*/  FFMA R20, R24, R42.reuse, R31 ;  /* 0x0000002a18147223 */ /* 0x080fe2000000001f */
[----:B------:R-:W-:Y:S01]  /*2d50*/  FFMA R23, R36, R17, R34 ;  /* 0x0000001124177223 */ /* 0x000fe20000000022 */
[-C--:B------:R-:W-:Y:S01]  /*2d60*/  FFMA R36, R26, R42.reuse, R43 ;  /* 0x0000002a1a247223 */ /* 0x080fe2000000002b */
[C---:B------:R-:W-:Y:S01]  /*2d70*/  FFMA R42, R17.reuse, R42, R12 ;  /* 0x0000002a112a7223 */ /* 0x040fe2000000000c */
[-C--:B---3--:R-:W-:Y:S01]  /*2d80*/  FFMA R43, R32, R33.reuse, R22 ;  /* 0x00000021202b7223 */ /* 0x088fe20000000016 */
[-C--:B------:R-:W-:Y:S01]  /*2d90*/  FFMA R34, R26, R33.reuse, R45 ;  /* 0x000000211a227223 */ /* 0x080fe2000000002d */
[-C--:B------:R-:W-:Y:S01]  /*2da0*/  FFMA R28, R24, R33.reuse, R37 ;  /* 0x00000021181c7223 */ /* 0x080fe20000000025 */
[C---:B------:R-:W-:Y:S01]  /*2db0*/  FFMA R40, R17.reuse, R33, R18 ;  /* 0x0000002111287223 */ /* 0x040fe20000000012 */
[-C--:B------:R-:W-:Y:S01]  /*2dc0*/  FFMA R30, R32, R25.reuse, R13 ;  /* 0x00000019201e7223 */ /* 0x080fe2000000000d */
[-C--:B------:R-:W-:Y:S01]  /*2dd0*/  FFMA R26, R26, R25.reuse, R39 ;  /* 0x000000191a1a7223 */ /* 0x080fe20000000027 */
[-C--:B------:R-:W-:Y:S01]  /*2de0*/  FFMA R24, R24, R25.reuse, R21 ;  /* 0x0000001918187223 */ /* 0x080fe20000000015 */
[----:B------:R-:W-:Y:S01]  /*2df0*/  FFMA R22, R17, R25, R16 ;  /* 0x0000001911167223 */ /* 0x000fe20000000010 */
[----:B------:R-:W-:Y:S06]  /*2e00*/  BAR.SYNC.DEFER_BLOCKING 0x0 ;  /* 0x0000000000007b1d */ /* 0x000fec0000010000 */
[----:B------:R-:W-:Y:S05]  /*2e10*/  @!P0 BRA `(.L_x_10) ;  /* 0xffffffdc00748947 */ /* 0x000fea000383ffff */
.L_x_0:
[----:B------:R-:W0:Y:S01]  /*2e20*/  S2R R0, SR_TID.Y ;  /* 0x0000000000007919 */ /* 0x000e220000002200 */
[----:B------:R-:W1:Y:S01]  /*2e30*/  LDCU UR10, c[0x0][0x39c] ;  /* 0x00007380ff0a77ac */ /* 0x000e620008000800 */
[----:B------:R-:W2:Y:S01]  /*2e40*/  LDC R2, c[0x0][0x3a0] ;  /* 0x0000e800ff027b82 */ /* 0x000ea20000000800 */
[----:B------:R-:W-:Y:S01]  /*2e50*/  BSSY.RECONVERGENT B0, `(.L_x_11) ;  /* 0x000001b000007945 */ /* 0x000fe20003800200 */
[----:B------:R-:W2:Y:S01]  /*2e60*/  LDCU UR5, c[0x0][0x3a4] ;  /* 0x00007480ff0577ac */ /* 0x000ea20008000800 */
[----:B-1----:R-:W-:Y:S01]  /*2e70*/  USHF.L.U32 UR4, UR10, 0x4, URZ ;  /* 0x000000040a047899 */ /* 0x002fe200080006ff */
[----:B0-----:R-:W-:-:S04]  /*2e80*/  IADD3 R3, PT, PT, R3, R0, RZ ;  /* 0x0000000003037210 */ /* 0x001fc80007ffe0ff */
[C---:B------:R-:W-:Y:S02]  /*2e90*/  ISETP.GE.U32.AND P2, PT, R3.reuse, UR10, PT ;  /* 0x0000000a03007c0c */ /* 0x040fe4000bf46070 */
[C---:B------:R-:W-:Y:S02]  /*2ea0*/  IADD3 R0, PT, PT, R3.reuse, 0x10, RZ ;  /* 0x0000001003007810 */ /* 0x040fe40007ffe0ff */
[C---:B------:R-:W-:Y:S02]  /*2eb0*/  IADD3 R4, PT, PT, R3.reuse, 0x20, RZ ;  /* 0x0000002003047810 */ /* 0x040fe40007ffe0ff */
[----:B------:R-:W-:Y:S02]  /*2ec0*/  IADD3 R6, PT, PT, R3, 0x30, RZ ;  /* 0x0000003003067810 */ /* 0x000fe40007ffe0ff */
[----:B------:R-:W-:Y:S01]  /*2ed0*/  ISETP.GE.U32.AND P3, PT, R0, UR10, PT ;  /* 0x0000000a00007c0c */ /* 0x000fe2000bf66070 */
[----:B--2---:R-:W-:Y:S01]  /*2ee0*/  IMAD R0, R2, UR5, RZ ;  /* 0x0000000502007c24 */ /* 0x004fe2000f8e02ff */
[----:B------:R-:W-:-:S02]  /*2ef0*/  ISETP.GE.U32.AND P0, PT, R4, UR10, PT ;  /* 0x0000000a04007c0c */ /* 0x000fc4000bf06070 */
[----:B------:R-:W-:Y:S01]  /*2f00*/  ISETP.GE.U32.AND P1, PT, R6, UR10, PT ;  /* 0x0000000a06007c0c */ /* 0x000fe2000bf26070 */
[----:B------:R-:W-:-:S12]  /*2f10*/  @P2 BRA `(.L_x_12) ;  /* 0x0000000000382947 */ /* 0x000fd80003800000 */
[----:B------:R-:W0:Y:S01]  /*2f20*/  LDCU.64 UR6, c[0x0][0x390] ;  /* 0x00007200ff0677ac */ /* 0x000e220008000a00 */
[C---:B------:R-:W-:Y:S02]  /*2f30*/  IMAD R4, R0.reuse, UR10, RZ ;  /* 0x0000000a00047c24 */ /* 0x040fe4000f8e02ff */
[----:B------:R-:W-:Y:S02]  /*2f40*/  IMAD R7, R0, UR4, RZ ;  /* 0x0000000400077c24 */ /* 0x000fe4000f8e02ff */
[C---:B------:R-:W-:Y:S01]  /*2f50*/  IMAD R11, R4.reuse, 0x30, RZ ;  /* 0x00000030040b7824 */ /* 0x040fe200078e02ff */
[----:B------:R-:W-:Y:S02]  /*2f60*/  SHF.L.U32 R9, R4, 0x5, RZ ;  /* 0x0000000504097819 */ /* 0x000fe400000006ff */
[----:B0-----:R-:W-:-:S04]  /*2f70*/  LEA R2, P2, R5, UR6, 0x2 ;  /* 0x0000000605027c11 */ /* 0x001fc8000f8410ff */
[----:B------:R-:W-:-:S03]  /*2f80*/  LEA.HI.X R3, R5, UR7, RZ, 0x2, P2 ;  /* 0x0000000705037c11 */ /* 0x000fc600090f14ff */
[--C-:B------:R-:W-:Y:S02]  /*2f90*/  IMAD.WIDE R6, R7, 0x4, R2.reuse ;  /* 0x0000000407067825 */ /* 0x100fe400078e0202 */
[----:B------:R0:W-:Y:S02]  /*2fa0*/  STG.E desc[UR8][R2.64], R19 ;  /* 0x0000001302007986 */ /* 0x0001e4000c101908 */
[--C-:B------:R-:W-:Y:S02]  /*2fb0*/  IMAD.WIDE R8, R9, 0x4, R2.reuse ;  /* 0x0000000409087825 */ /* 0x100fe400078e0202 */
[----:B------:R0:W-:Y:S02]  /*2fc0*/  STG.E desc[UR8][R6.64], R15 ;  /* 0x0000000f06007986 */ /* 0x0001e4000c101908 */
[----:B------:R-:W-:Y:S02]  /*2fd0*/  IMAD.WIDE R10, R11, 0x4, R2 ;  /* 0x000000040b0a7825 */ /* 0x000fe400078e0202 */
[----:B------:R0:W-:Y:S04]  /*2fe0*/  STG.E desc[UR8][R8.64], R43 ;  /* 0x0000002b08007986 */ /* 0x0001e8000c101908 */
[----:B------:R0:W-:Y:S02]  /*2ff0*/  STG.E desc[UR8][R10.64], R30 ;  /* 0x0000001e0a007986 */ /* 0x0001e4000c101908 */
.L_x_12:
[----:B------:R-:W-:Y:S05]  /*3000*/  BSYNC.RECONVERGENT B0 ;  /* 0x0000000000007941 */ /* 0x000fea0003800200 */
.L_x_11:
[----:B------:R-:W-:Y:S04]  /*3010*/  BSSY.RECONVERGENT B0, `(.L_x_13) ;  /* 0x000001e000007945 */ /* 0x000fe80003800200 */
[----:B------:R-:W-:Y:S05]  /*3020*/  @P3 BRA `(.L_x_14) ;  /* 0x0000000000703947 */ /* 0x000fea0003800000 */
[----:B------:R-:W1:Y:S01]  /*3030*/  LDCU.64 UR12, c[0x0][0x390] ;  /* 0x00007200ff0c77ac */ /* 0x000e620008000a00 */
[----:B0-----:R-:W-:Y:S01]  /*3040*/  SHF.L.U32 R2, R0, 0x4, RZ ;  /* 0x0000000400027819 */ /* 0x001fe200000006ff */
[----:B------:R-:W-:-:S03]  /*3050*/  UIADD3 UR5, UPT, UPT, UR4, 0x10, URZ ;  /* 0x0000001004057890 */ /* 0x000fc6000fffe0ff */
[----:B------:R-:W-:Y:S01]  /*3060*/  IADD3 R3, P2, PT, R5, R2, RZ ;  /* 0x0000000205037210 */ /* 0x000fe20007f5e0ff */
[----:B------:R-:W-:-:S03]  /*3070*/  UIADD3 UR6, UPT, UPT, UR4, UR5, URZ ;  /* 0x0000000504067290 */ /* 0x000fc6000fffe0ff */
[----:B------:R-:W-:Y:S01]  /*3080*/  LEA.HI.X.SX32 R6, R2, RZ, 0x1, P2 ;  /* 0x000000ff02067211 */ /* 0x000fe200010f0eff */
[----:B------:R-:W-:Y:S02]  /*3090*/  ULEA UR7, UR10, UR5, 0x5 ;  /* 0x000000050a077291 */ /* 0x000fe4000f8e28ff */
[C---:B------:R-:W-:Y:S02]  /*30a0*/  IMAD R4, R0.reuse, UR5, RZ ;  /* 0x0000000500047c24 */ /* 0x040fe4000f8e02ff */
[C---:B------:R-:W-:Y:S02]  /*30b0*/  IMAD R8, R0.reuse, UR6, RZ ;  /* 0x0000000600087c24 */ /* 0x040fe4000f8e02ff */
[----:B------:R-:W-:Y:S01]  /*30c0*/  IMAD R10, R0, UR7, RZ ;  /* 0x00000007000a7c24 */ /* 0x000fe2000f8e02ff */
[----:B------:R-:W-:Y:S02]  /*30d0*/  IADD3 R7, P3, PT, R5, R4, RZ ;  /* 0x0000000405077210 */ /* 0x000fe40007f7e0ff */
[----:B-1----:R-:W-:-:S02]  /*30e0*/  LEA R2, P2, R3, UR12, 0x2 ;  /* 0x0000000c03027c11 */ /* 0x002fc4000f8410ff */
[C---:B------:R-:W-:Y:S02]  /*30f0*/  IADD3 R9, P4, PT, R5.reuse, R8, RZ ;  /* 0x0000000805097210 */ /* 0x040fe40007f9e0ff */
[----:B------:R-:W-:Y:S02]  /*3100*/  IADD3 R11, P5, PT, R5, R10, RZ ;  /* 0x0000000a050b7210 */ /* 0x000fe40007fbe0ff */
[----:B------:R-:W-:Y:S02]  /*3110*/  LEA.HI.X R3, R3, UR13, R6, 0x2, P2 ;  /* 0x0000000d03037c11 */ /* 0x000fe400090f1406 */
[----:B------:R-:W-:Y:S02]  /*3120*/  LEA.HI.X.SX32 R14, R4, RZ, 0x1, P3 ;  /* 0x000000ff040e7211 */ /* 0x000fe400018f0eff */
[----:B------:R-:W-:Y:S01]  /*3130*/  LEA R6, P2, R7, UR12, 0x2 ;  /* 0x0000000c07067c11 */ /* 0x000fe2000f8410ff */
[----:B------:R1:W-:Y:S01]  /*3140*/  STG.E desc[UR8][R2.64], R38 ;  /* 0x0000002602007986 */ /* 0x0003e2000c101908 */
[----:B------:R-:W-:-:S02]  /*3150*/  LEA.HI.X.SX32 R12, R8, RZ, 0x1, P4 ;  /* 0x000000ff080c7211 */ /* 0x000fc400020f0eff */
[----:B------:R-:W-:Y:S02]  /*3160*/  LEA.HI.X.SX32 R4, R10, RZ, 0x1, P5 ;  /* 0x000000ff0a047211 */ /* 0x000fe400028f0eff */
[----:B------:R-:W-:Y:S02]  /*3170*/  LEA R8, P3, R9, UR12, 0x2 ;  /* 0x0000000c09087c11 */ /* 0x000fe4000f8610ff */
[----:B------:R-:W-:Y:S02]  /*3180*/  LEA R10, P4, R11, UR12, 0x2 ;  /* 0x0000000c0b0a7c11 */ /* 0x000fe4000f8810ff */
[----:B------:R-:W-:Y:S02]  /*3190*/  LEA.HI.X R7, R7, UR13, R14, 0x2, P2 ;  /* 0x0000000d07077c11 */ /* 0x000fe400090f140e */
[----:B------:R-:W-:Y:S02]  /*31a0*/  LEA.HI.X R9, R9, UR13, R12, 0x2, P3 ;  /* 0x0000000d09097c11 */ /* 0x000fe400098f140c */
[----:B------:R-:W-:Y:S01]  /*31b0*/  LEA.HI.X R11, R11, UR13, R4, 0x2, P4 ;  /* 0x0000000d0b0b7c11 */ /* 0x000fe2000a0f1404 */
[----:B------:R1:W-:Y:S04]  /*31c0*/  STG.E desc[UR8][R6.64], R36 ;  /* 0x0000002406007986 */ /* 0x0003e8000c101908 */
[----:B------:R1:W-:Y:S04]  /*31d0*/  STG.E desc[UR8][R8.64], R34 ;  /* 0x0000002208007986 */ /* 0x0003e8000c101908 */
[----:B------:R1:W-:Y:S02]  /*31e0*/  STG.E desc[UR8][R10.64], R26 ;  /* 0x0000001a0a007986 */ /* 0x0003e4000c101908 */
.L_x_14:
[----:B------:R-:W-:Y:S05]  /*31f0*/  BSYNC.RECONVERGENT B0 ;  /* 0x0000000000007941 */ /* 0x000fea0003800200 */
.L_x_13:
[----:B------:R-:W-:Y:S04]  /*3200*/  BSSY.RECONVERGENT B0, `(.L_x_15) ;  /* 0x000001e000007945 */ /* 0x000fe80003800200 */
[----:B------:R-:W-:Y:S05]  /*3210*/  @P0 BRA `(.L_x_16) ;  /* 0x0000000000700947 */ /* 0x000fea0003800000 */
[----:B------:R-:W2:Y:S01]  /*3220*/  LDCU.64 UR12, c[0x0][0x390] ;  /* 0x00007200ff0c77ac */ /* 0x000ea20008000a00 */
[----:B01----:R-:W-:Y:S01]  /*3230*/  SHF.L.U32 R2, R0, 0x5, RZ ;  /* 0x0000000500027819 */ /* 0x003fe200000006ff */
        /* <DEDUP_REMOVED lines=9> */
[----:B--2---:R-:W-:-:S02]  /*32d0*/  LEA R2, P0, R3, UR12, 0x2 ;  /* 0x0000000c03027c11 */ /* 0x004fc4000f8010ff */
        /* <DEDUP_REMOVED lines=16> */
.L_x_16:
[----:B------:R-:W-:Y:S05]  /*33e0*/  BSYNC.RECONVERGENT B0 ;  /* 0x0000000000007941 */ /* 0x000fea0003800200 */
.L_x_15:
[----:B------:R-:W-:Y:S05]  /*33f0*/  @P1 EXIT ;  /* 0x000000000000194d */ /* 0x000fea0003800000 */
[----:B------:R-:W3:Y:S01]  /*3400*/  LDCU.64 UR12, c[0x0][0x390] ;  /* 0x00007200ff0c77ac */ /* 0x000ee20008000a00 */
[----:B012---:R-:W-:Y:S01]  /*3410*/  IMAD R2, R0, 0x30, RZ ;  /* 0x0000003000027824 */ /* 0x007fe200078e02ff */
[----:B------:R-:W-:-:S04]  /*3420*/  UIADD3 UR5, UPT, UPT, UR4, 0x30, URZ ;  /* 0x0000003004057890 */ /* 0x000fc8000fffe0ff */
[C---:B------:R-:W-:Y:S01]  /*3430*/  IADD3 R3, P0, PT, R5.reuse, R2, RZ ;  /* 0x0000000205037210 */ /* 0x040fe20007f1e0ff */
[----:B------:R-:W-:Y:S02]  /*3440*/  UIADD3 UR6, UPT, UPT, UR4, UR5, URZ ;  /* 0x0000000504067290 */ /* 0x000fe4000fffe0ff */
[----:B------:R-:W-:Y:S02]  /*3450*/  ULEA UR7, UR10, UR5, 0x5 ;  /* 0x000000050a077291 */ /* 0x000fe4000f8e28ff */
[----:B------:R-:W-:Y:S01]  /*3460*/  IMAD R4, R0, UR5, RZ ;  /* 0x0000000500047c24 */ /* 0x000fe2000f8e02ff */
[----:B------:R-:W-:Y:S01]  /*3470*/  LEA.HI.X.SX32 R8, R2, RZ, 0x1, P0 ;  /* 0x000000ff02087211 */ /* 0x000fe200000f0eff */
[C---:B------:R-:W-:Y:S02]  /*3480*/  IMAD R6, R0.reuse, UR6, RZ ;  /* 0x0000000600067c24 */ /* 0x040fe4000f8e02ff */
[----:B------:R-:W-:Y:S01]  /*3490*/  IMAD R0, R0, UR7, RZ ;  /* 0x0000000700007c24 */ /* 0x000fe2000f8e02ff */
[----:B------:R-:W-:-:S02]  /*34a0*/  IADD3 R11, P1, PT, R5, R4, RZ ;  /* 0x00000004050b7210 */ /* 0x000fc40007f3e0ff */
[----:B---3--:R-:W-:Y:S02]  /*34b0*/  LEA R2, P0, R3, UR12, 0x2 ;  /* 0x0000000c03027c11 */ /* 0x008fe4000f8010ff */
[C---:B------:R-:W-:Y:S02]  /*34c0*/  IADD3 R7, P2, PT, R5.reuse, R6, RZ ;  /* 0x0000000605077210 */ /* 0x040fe40007f5e0ff */
[----:B------:R-:W-:Y:S02]  /*34d0*/  IADD3 R9, P3, PT, R5, R0, RZ ;  /* 0x0000000005097210 */ /* 0x000fe40007f7e0ff */
[----:B------:R-:W-:Y:S02]  /*34e0*/  LEA.HI.X R3, R3, UR13, R8, 0x2, P0 ;  /* 0x0000000d03037c11 */ /* 0x000fe400080f1408 */
[----:B------:R-:W-:Y:S02]  /*34f0*/  LEA.HI.X.SX32 R12, R4, RZ, 0x1, P1 ;  /* 0x000000ff040c7211 */ /* 0x000fe400008f0eff */
[----:B------:R-:W-:Y:S01]  /*3500*/  LEA R4, P0, R11, UR12, 0x2 ;  /* 0x0000000c0b047c11 */ /* 0x000fe2000f8010ff */
[----:B------:R-:W-:Y:S01]  /*3510*/  STG.E desc[UR8][R2.64], R23 ;  /* 0x0000001702007986 */ /* 0x000fe2000c101908 */
[----:B------:R-:W-:-:S02]  /*3520*/  LEA.HI.X.SX32 R10, R6, RZ, 0x1, P2 ;  /* 0x000000ff060a7211 */ /* 0x000fc400010f0eff */
[----:B------:R-:W-:Y:S02]  /*3530*/  LEA R6, P1, R7, UR12, 0x2 ;  /* 0x0000000c07067c11 */ /* 0x000fe4000f8210ff */
[----:B------:R-:W-:Y:S02]  /*3540*/  LEA.HI.X.SX32 R0, R0, RZ, 0x1, P3 ;  /* 0x000000ff00007211 */ /* 0x000fe400018f0eff */
[----:B------:R-:W-:Y:S02]  /*3550*/  LEA R8, P2, R9, UR12, 0x2 ;  /* 0x0000000c09087c11 */ /* 0x000fe4000f8410ff */
[----:B------:R-:W-:Y:S02]  /*3560*/  LEA.HI.X R5, R11, UR13, R12, 0x2, P0 ;  /* 0x0000000d0b057c11 */ /* 0x000fe400080f140c */
[----:B------:R-:W-:Y:S02]  /*3570*/  LEA.HI.X R7, R7, UR13, R10, 0x2, P1 ;  /* 0x0000000d07077c11 */ /* 0x000fe400088f140a */
[----:B------:R-:W-:Y:S01]  /*3580*/  LEA.HI.X R9, R9, UR13, R0, 0x2, P2 ;  /* 0x0000000d09097c11 */ /* 0x000fe200090f1400 */
[----:B------:R-:W-:Y:S04]  /*3590*/  STG.E desc[UR8][R4.64], R42 ;  /* 0x0000002a04007986 */ /* 0x000fe8000c101908 */
[----:B------:R-:W-:Y:S04]  /*35a0*/  STG.E desc[UR8][R6.64], R40 ;  /* 0x0000002806007986 */ /* 0x000fe8000c101908 */
[----:B------:R-:W-:Y:S01]  /*35b0*/  STG.E desc[UR8][R8.64], R22 ;  /* 0x0000001608007986 */ /* 0x000fe2000c101908 */
[----:B------:R-:W-:Y:S05]  /*35c0*/  EXIT ;  /* 0x000000000000794d */ /* 0x000fea0003800000 */
.L_x_17:
[----:B------:R-:W-:-:S00]  /*35d0*/  BRA `(.L_x_17) ;  /* 0xfffffffc00fc7947 */ /* 0x000fc0000383ffff */
[----:B------:R-:W-:-:S00]  /*35e0*/  NOP ;  /* 0x0000000000007918 */ /* 0x000fc00000000000 */
        /* <DEDUP_REMOVED lines=9> */
.L_x_126:


//--------------------- .text._Z23conv2d_update_gradInputILi16ELi16ELi2ELi4ELi16EEvPfS0_S0_iiiiiiiiiii --------------------------
	.section	.text._Z23conv2d_update_gradInputILi16ELi16ELi2ELi4ELi16EEvPfS0_S0_iiiiiiiiiii,"ax",@progbits
	.align	128
        .global         _Z23conv2d_update_gradInputILi16ELi16ELi2ELi4ELi16EEvPfS0_S0_iiiiiiiiiii
        .type           _Z23conv2d_update_gradInputILi16ELi16ELi2ELi4ELi16EEvPfS0_S0_iiiiiiiiiii,@function
        .size           _Z23conv2d_update_gradInputILi16ELi16ELi2ELi4ELi16EEvPfS0_S0_iiiiiiiiiii,(.L_x_127 - _Z23conv2d_update_gradInputILi16ELi16ELi2ELi4ELi16EEvPfS0_S0_iiiiiiiiiii)
        .other          _Z23conv2d_update_gradInputILi16ELi16ELi2ELi4ELi16EEvPfS0_S0_iiiiiiiiiii,@"STO_CUDA_ENTRY STV_DEFAULT"
_Z23conv2d_update_gradInputILi16ELi16ELi2ELi4ELi16EEvPfS0_S0_iiiiiiiiiii:
.text._Z23conv2d_update_gradInputILi16ELi16ELi2ELi4ELi16EEvPfS0_S0_iiiiiiiiiii:
[----:B------:R-:W-:Y:S01]  /*0000*/  LDC R1, c[0x0][0x37c] ;  /* 0x0000df00ff017b82 */ /* 0x000fe20000000800 */
[----:B------:R-:W0:Y:S07]  /*0010*/  LDCU UR6, c[0x0][0x39c] ;  /* 0x00007380ff0677ac */ /* 0x000e2e0008000800 */
[----:B------:R-:W1:Y:S01]  /*0020*/  LDC R4, c[0x0][0x3a4] ;  /* 0x0000e900ff047b82 */ /* 0x000e620000000800 */
[----:B------:R-:W2:Y:S01]  /*0030*/  S2R R0, SR_CTAID.Y ;  /* 0x0000000000007919 */ /* 0x000ea20000002600 */
[----:B------:R-:W-:Y:S01]  /*0040*/  HFMA2 R31, -RZ, RZ, 0, 0 ;  /* 0x00000000ff1f7431 */ /* 0x000fe200000001ff */
[----:B------:R-:W3:Y:S01]  /*0050*/  LDCU UR7, c[0x0][0x3b0] ;  /* 0x00007600ff0777ac */ /* 0x000ee20008000800 */
[----:B------:R-:W-:-:S02]  /*0060*/  HFMA2 R35, -RZ, RZ, 0, 0 ;  /* 0x00000000ff237431 */ /* 0x000fc400000001ff */
[----:B------:R-:W-:Y:S01]  /*0070*/  IMAD.MOV.U32 R29, RZ, RZ, RZ ;  /* 0x000000ffff1d7224 */ /* 0x000fe200078e00ff */
[----:B------:R-:W-:Y:S01]  /*0080*/  MOV R33, RZ ;  /* 0x000000ff00217202 */ /* 0x000fe20000000f00 */
[----:B------:R-:W4:Y:S01]  /*0090*/  LDCU UR10, c[0x0][0x3a8] ;  /* 0x00007500ff0a77ac */ /* 0x000f220008000800 */
[----:B------:R-:W5:Y:S01]  /*00a0*/  LDC R6, c[0x0][0x3c0] ;  /* 0x0000f000ff067b82 */ /* 0x000f620000000800 */
[----:B------:R-:W-:Y:S01]  /*00b0*/  MOV R37, RZ ;  /* 0x000000ff00257202 */ /* 0x000fe20000000f00 */
[----:B------:R-:W1:Y:S01]  /*00c0*/  LDCU.64 UR8, c[0x0][0x358] ;  /* 0x00006b00ff0877ac */ /* 0x000e620008000a00 */
        /* <DEDUP_REMOVED lines=10> */
[----:B------:R-:W3:Y:S08]  /*0170*/  I2F.U32.RP R5, UR5 ;  /* 0x0000000500057d06 */ /* 0x000ef00008209000 */
[----:B0-----:R-:W-:Y:S01]  /*0180*/  MUFU.RCP R7, R7 ;  /* 0x0000000700077308 */ /* 0x001fe20000001000 */
[----:B-1----:R-:W-:-:S07]  /*0190*/  USHF.L.U32 UR4, UR4, 0x5, URZ ;  /* 0x0000000504047899 */ /* 0x002fce00080006ff */
[----:B---3--:R-:W0:Y:S02]  /*01a0*/  MUFU.RCP R5, R5 ;  /* 0x0000000500057308 */ /* 0x008e240000001000 */
[----:B0-----:R-:W-:-:S06]  /*01b0*/  IADD3 R2, PT, PT, R5, 0xffffffe, RZ ;  /* 0x0ffffffe05027810 */ /* 0x001fcc0007ffe0ff */
[----:B------:R0:W1:Y:S02]  /*01c0*/  F2I.FTZ.U32.TRUNC.NTZ R3, R2 ;  /* 0x0000000200037305 */ /* 0x000064000021f000 */
[----:B0-----:R-:W-:Y:S02]  /*01d0*/  HFMA2 R2, -RZ, RZ, 0, 0 ;  /* 0x00000000ff027431 */ /* 0x001fe400000001ff */
[----:B-1----:R-:W-:-:S04]  /*01e0*/  IMAD R9, R9, R3, RZ ;  /* 0x0000000309097224 */ /* 0x002fc800078e02ff */
[----:B------:R-:W-:Y:S02]  /*01f0*/  IMAD.HI.U32 R3, R3, R9, R2 ;  /* 0x0000000903037227 */ /* 0x000fe400078e0002 */
[----:B------:R-:W0:Y:S04]  /*0200*/  LDC.64 R8, c[0x0][0x3b8] ;  /* 0x0000ee00ff087b82 */ /* 0x000e280000000a00 */
[----:B--2---:R-:W-:-:S05]  /*0210*/  IMAD.HI.U32 R5, R3, R0, RZ ;  /* 0x0000000003057227 */ /* 0x004fca00078e00ff */
[----:B------:R-:W-:-:S05]  /*0220*/  IADD3 R3, PT, PT, -R5, RZ, RZ ;  /* 0x000000ff05037210 */ /* 0x000fca0007ffe1ff */
[----:B------:R-:W-:Y:S02]  /*0230*/  IMAD R2, R3, UR5, R0 ;  /* 0x0000000503027c24 */ /* 0x000fe4000f8e0200 */
[----:B------:R-:W-:-:S03]  /*0240*/  VIADD R3, R7, 0xffffffe ;  /* 0x0ffffffe07037836 */ /* 0x000fc60000000000 */
[----:B------:R-:W-:-:S03]  /*0250*/  ISETP.GE.U32.AND P0, PT, R2, UR5, PT ;  /* 0x0000000502007c0c */ /* 0x000fc6000bf06070 */
[----:B------:R-:W1:Y:S10]  /*0260*/  F2I.FTZ.U32.TRUNC.NTZ R3, R3 ;  /* 0x0000000300037305 */ /* 0x000e74000021f000 */
[----:B------:R-:W-:-:S02]  /*0270*/  @P0 IADD3 R2, PT, PT, R2, -UR5, RZ ;  /* 0x8000000502020c10 */ /* 0x000fc4000fffe0ff */
[----:B------:R-:W-:Y:S02]  /*0280*/  @P0 IADD3 R5, PT, PT, R5, 0x1, RZ ;  /* 0x0000000105050810 */ /* 0x000fe40007ffe0ff */
[----:B------:R-:W-:Y:S01]  /*0290*/  ISETP.GE.U32.AND P1, PT, R2, UR5, PT ;  /* 0x0000000502007c0c */ /* 0x000fe2000bf26070 */
[----:B------:R-:W-:Y:S01]  /*02a0*/  IMAD.MOV.U32 R2, RZ, RZ, RZ ;  /* 0x000000ffff027224 */ /* 0x000fe200078e00ff */
[----:B-1----:R-:W-:-:S05]  /*02b0*/  IADD3 R7, PT, PT, RZ, -R3, RZ ;  /* 0x80000003ff077210 */ /* 0x002fca0007ffe0ff */
[----:B------:R-:W-:-:S04]  /*02c0*/  IMAD R7, R7, R14, RZ ;  /* 0x0000000e07077224 */ /* 0x000fc800078e02ff */
[----:B------:R-:W-:Y:S01]  /*02d0*/  IMAD.HI.U32 R3, R3, R7, R2 ;  /* 0x0000000703037227 */ /* 0x000fe200078e0002 */
[----:B0-----:R-:W-:Y:S02]  /*02e0*/  IABS R2, R9 ;  /* 0x0000000900027213 */ /* 0x001fe40000000000 */
[----:B------:R-:W-:Y:S02]  /*02f0*/  @P1 IADD3 R5, PT, PT, R5, 0x1, RZ ;  /* 0x0000000105051810 */ /* 0x000fe40007ffe0ff */
[----:B------:R-:W-:Y:S01]  /*0300*/  @!P2 LOP3.LUT R5, RZ, UR5, RZ, 0x33, !PT ;  /* 0x00000005ff05ac12 */ /* 0x000fe2000f8e33ff */
[----:B------:R-:W0:Y:S03]  /*0310*/  I2F.RP R13, R2 ;  /* 0x00000002000d7306 */ /* 0x000e260000209400 */
[----:B------:R-:W-:Y:S02]  /*0320*/  IABS R10, R5 ;  /* 0x00000005000a7213 */ /* 0x000fe40000000000 */
[----:B------:R-:W-:-:S02]  /*0330*/  IADD3 R27, PT, PT, -R5, RZ, RZ ;  /* 0x000000ff051b7210 */ /* 0x000fc40007ffe1ff */
[----:B------:R-:W-:Y:S02]  /*0340*/  MOV R7, R10 ;  /* 0x0000000a00077202 */ /* 0x000fe40000000f00 */
[----:B-----5:R-:W-:-:S03]  /*0350*/  IABS R10, R6 ;  /* 0x00000006000a7213 */ /* 0x020fc60000000000 */
[----:B------:R-:W-:Y:S01]  /*0360*/  IMAD.HI.U32 R12, R3, R7, RZ ;  /* 0x00000007030c7227 */ /* 0x000fe200078e00ff */
[----:B------:R-:W1:Y:S04]  /*0370*/  I2F.RP R11, R10 ;  /* 0x0000000a000b7306 */ /* 0x000e680000209400 */
[----:B------:R-:W-:-:S04]  /*0380*/  IADD3 R3, PT, PT, -R12, RZ, RZ ;  /* 0x000000ff0c037210 */ /* 0x000fc80007ffe1ff */
[----:B0-----:R-:W0:Y:S01]  /*0390*/  MUFU.RCP R13, R13 ;  /* 0x0000000d000d7308 */ /* 0x001e220000001000 */
[----:B------:R-:W-:Y:S01]  /*03a0*/  IMAD R3, R14, R3, R7 ;  /* 0x000000030e037224 */ /* 0x000fe200078e0207 */
[----:B------:R-:W-:-:S04]  /*03b0*/  LOP3.LUT R7, R5, R4, RZ, 0x3c, !PT ;  /* 0x0000000405077212 */ /* 0x000fc800078e3cff */
[----:B------:R-:W-:Y:S02]  /*03c0*/  ISETP.GT.U32.AND P1, PT, R14, R3, PT ;  /* 0x000000030e00720c */ /* 0x000fe40003f24070 */
[----:B-1----:R-:W1:Y:S01]  /*03d0*/  MUFU.RCP R11, R11 ;  /* 0x0000000b000b7308 */ /* 0x002e620000001000 */
[----:B------:R-:W-:Y:S02]  /*03e0*/  ISETP.GE.AND P2, PT, R7, RZ, PT ;  /* 0x000000ff0700720c */ /* 0x000fe40003f46270 */
[----:B0-----:R-:W-:-:S08]  /*03f0*/  IADD3 R18, PT, PT, R13, 0xffffffe, RZ ;  /* 0x0ffffffe0d127810 */ /* 0x001fd00007ffe0ff */
[-C--:B------:R-:W-:Y:S01]  /*0400*/  @!P1 IADD3 R3, PT, PT, R3, -R14.reuse, RZ ;  /* 0x8000000e03039210 */ /* 0x080fe20007ffe0ff */
[----:B------:R-:W-:Y:S01]  /*0410*/  @!P1 VIADD R12, R12, 0x1 ;  /* 0x000000010c0c9836 */ /* 0x000fe20000000000 */
[----:B------:R0:W2:Y:S01]  /*0420*/  F2I.FTZ.U32.TRUNC.NTZ R19, R18 ;  /* 0x0000001200137305 */ /* 0x0000a2000021f000 */
[----:B------:R-:W-:Y:S02]  /*0430*/  ISETP.NE.AND P1, PT, R4, RZ, PT ;  /* 0x000000ff0400720c */ /* 0x000fe40003f25270 */
[----:B------:R-:W-:Y:S02]  /*0440*/  ISETP.GE.U32.AND P0, PT, R3, R14, PT ;  /* 0x0000000e0300720c */ /* 0x000fe40003f06070 */
[----:B------:R-:W3:Y:S01]  /*0450*/  LDC R3, c[0x0][0x3ac] ;  /* 0x0000eb00ff037b82 */ /* 0x000ee20000000800 */
[----:B-1----:R-:W-:Y:S01]  /*0460*/  IADD3 R14, PT, PT, R11, 0xffffffe, RZ ;  /* 0x0ffffffe0b0e7810 */ /* 0x002fe20007ffe0ff */
[----:B0-----:R-:W-:-:S03]  /*0470*/  HFMA2 R18, -RZ, RZ, 0, 0 ;  /* 0x00000000ff127431 */ /* 0x001fc600000001ff */
[----:B------:R0:W1:Y:S01]  /*0480*/  F2I.FTZ.U32.TRUNC.NTZ R15, R14 ;  /* 0x0000000e000f7305 */ /* 0x000062000021f000 */
[----:B--2---:R-:W-:-:S05]  /*0490*/  IADD3 R11, PT, PT, RZ, -R19, RZ ;  /* 0x80000013ff0b7210 */ /* 0x004fca0007ffe0ff */
[----:B------:R-:W-:Y:S01]  /*04a0*/  @P0 IADD3 R12, PT, PT, R12, 0x1, RZ ;  /* 0x000000010c0c0810 */ /* 0x000fe20007ffe0ff */
[----:B0-----:R-:W-:-:S03]  /*04b0*/  IMAD.MOV.U32 R14, RZ, RZ, RZ ;  /* 0x000000ffff0e7224 */ /* 0x001fc600078e00ff */
[----:B------:R-:W-:Y:S01]  /*04c0*/  @!P2 IADD3 R12, PT, PT, -R12, RZ, RZ ;  /* 0x000000ff0c0ca210 */ /* 0x000fe20007ffe1ff */
[----:B------:R-:W-:Y:S01]  /*04d0*/  IMAD R11, R11, R2, RZ ;  /* 0x000000020b0b7224 */ /* 0x000fe200078e02ff */
[----:B------:R-:W-:Y:S02]  /*04e0*/  @!P1 LOP3.LUT R12, RZ, R4, RZ, 0x33, !PT ;  /* 0x00000004ff0c9212 */ /* 0x000fe400078e33ff */
[----:B-1----:R-:W-:Y:S01]  /*04f0*/  IADD3 R17, PT, PT, RZ, -R15, RZ ;  /* 0x8000000fff117210 */ /* 0x002fe20007ffe0ff */
[----:B------:R-:W-:Y:S01]  /*0500*/  IMAD.HI.U32 R19, R19, R11, R18 ;  /* 0x0000000b13137227 */ /* 0x000fe200078e0012 */
[C---:B------:R-:W-:Y:S02]  /*0510*/  IADD3 R7, PT, PT, -R12.reuse, RZ, RZ ;  /* 0x000000ff0c077210 */ /* 0x040fe40007ffe1ff */
[----:B------:R-:W-:Y:S01]  /*0520*/  MOV R11, R17 ;  /* 0x00000011000b7202 */ /* 0x000fe20000000f00 */
[----:B---3--:R-:W-:Y:S01]  /*0530*/  IMAD.IADD R16, R12, 0x1, -R3 ;  /* 0x000000010c107824 */ /* 0x008fe200078e0a03 */
[----:B------:R-:W-:Y:S01]  /*0540*/  IABS R25, R12 ;  /* 0x0000000c00197213 */ /* 0x000fe20000000000 */
[----:B------:R-:W-:-:S02]  /*0550*/  IMAD R7, R4, R7, R5 ;  /* 0x0000000704077224 */ /* 0x000fc400078e0205 */
[----:B------:R-:W-:Y:S01]  /*0560*/  IMAD R11, R11, R10, RZ ;  /* 0x0000000a0b0b7224 */ /* 0x000fe200078e02ff */
[----:B------:R-:W-:Y:S01]  /*0570*/  IABS R13, R16 ;  /* 0x00000010000d7213 */ /* 0x000fe20000000000 */
[----:B------:R-:W-:Y:S01]  /*0580*/  IMAD R3, R3, UR7, RZ ;  /* 0x0000000703037c24 */ /* 0x000fe2000f8e02ff */
[----:B------:R-:W-:Y:S01]  /*0590*/  IABS R23, R7 ;  /* 0x0000000700177213 */ /* 0x000fe20000000000 */
[----:B------:R-:W-:Y:S01]  /*05a0*/  IMAD.HI.U32 R14, R15, R11, R14 ;  /* 0x0000000b0f0e7227 */ /* 0x000fe200078e000e */
[----:B------:R-:W-:Y:S02]  /*05b0*/  IADD3 R21, PT, PT, R7, -UR7, RZ ;  /* 0x8000000707157c10 */ /* 0x000fe4000fffe0ff */
[----:B------:R-:W-:Y:S01]  /*05c0*/  LOP3.LUT R16, R16, R9, RZ, 0x3c, !PT ;  /* 0x0000000910107212 */ /* 0x000fe200078e3cff */
[C---:B------:R-:W-:Y:S01]  /*05d0*/  IMAD.HI.U32 R17, R19.reuse, R13, RZ ;  /* 0x0000000d13117227 */ /* 0x040fe200078e00ff */
[----:B------:R-:W-:Y:S02]  /*05e0*/  IABS R15, R21 ;  /* 0x00000015000f7213 */ /* 0x000fe40000000000 */
[----:B------:R-:W-:Y:S01]  /*05f0*/  ISETP.GE.AND P6, PT, R16, RZ, PT ;  /* 0x000000ff1000720c */ /* 0x000fe20003fc6270 */
[----:B------:R-:W-:Y:S01]  /*0600*/  IMAD.HI.U32 R19, R19, R25, RZ ;  /* 0x0000001913137227 */ /* 0x000fe200078e00ff */
[----:B------:R-:W-:-:S02]  /*0610*/  IADD3 R18, PT, PT, -R17, RZ, RZ ;  /* 0x000000ff11127210 */ /* 0x000fc40007ffe1ff */
[----:B------:R-:W-:Y:S02]  /*0620*/  LOP3.LUT R21, R21, R6, RZ, 0x3c, !PT ;  /* 0x0000000615157212 */ /* 0x000fe400078e3cff */
[----:B------:R-:W-:Y:S01]  /*0630*/  IADD3 R22, PT, PT, -R19, RZ, RZ ;  /* 0x000000ff13167210 */ /* 0x000fe20007ffe1ff */
[----:B------:R-:W-:Y:S02]  /*0640*/  IMAD R11, R2, R18, R13 ;  /* 0x00000012020b7224 */ /* 0x000fe400078e020d */
[----:B------:R-:W-:-:S03]  /*0650*/  IMAD.HI.U32 R13, R14, R23, RZ ;  /* 0x000000170e0d7227 */ /* 0x000fc600078e00ff */
[----:B------:R-:W-:Y:S01]  /*0660*/  ISETP.GT.U32.AND P2, PT, R2, R11, PT ;  /* 0x0000000b0200720c */ /* 0x000fe20003f44070 */
[----:B------:R-:W-:Y:S01]  /*0670*/  IMAD.HI.U32 R14, R14, R15, RZ ;  /* 0x0000000f0e0e7227 */ /* 0x000fe200078e00ff */
[----:B------:R-:W-:-:S03]  /*0680*/  IADD3 R20, PT, PT, -R13, RZ, RZ ;  /* 0x000000ff0d147210 */ /* 0x000fc60007ffe1ff */
[----:B------:R-:W-:Y:S02]  /*0690*/  IMAD.MOV R18, RZ, RZ, -R14 ;  /* 0x000000ffff127224 */ /* 0x000fe400078e0a0e */
[C---:B------:R-:W-:Y:S02]  /*06a0*/  IMAD R23, R10.reuse, R20, R23 ;  /* 0x000000140a177224 */ /* 0x040fe400078e0217 */
[----:B------:R-:W-:Y:S01]  /*06b0*/  IMAD R15, R10, R18, R15 ;  /* 0x000000120a0f7224 */ /* 0x000fe200078e020f */
[----:B------:R-:W-:Y:S01]  /*06c0*/  LOP3.LUT R18, R7, R6, RZ, 0x3c, !PT ;  /* 0x0000000607127212 */ /* 0x000fe200078e3cff */
[----:B------:R-:W-:Y:S01]  /*06d0*/  IMAD R25, R2, R22, R25 ;  /* 0x0000001602197224 */ /* 0x000fe200078e0219 */
[C---:B------:R-:W-:Y:S02]  /*06e0*/  ISETP.GT.U32.AND P1, PT, R10.reuse, R23, PT ;  /* 0x000000170a00720c */ /* 0x040fe40003f24070 */
[----:B------:R-:W-:Y:S02]  /*06f0*/  @!P2 IADD3 R11, PT, PT, R11, -R2, RZ ;  /* 0x800000020b0ba210 */ /* 0x000fe40007ffe0ff */
[----:B------:R-:W-:-:S02]  /*0700*/  ISETP.GT.U32.AND P0, PT, R10, R15, PT ;  /* 0x0000000f0a00720c */ /* 0x000fc40003f04070 */
[----:B------:R-:W-:Y:S01]  /*0710*/  ISETP.GE.U32.AND P4, PT, R11, R2, PT ;  /* 0x000000020b00720c */ /* 0x000fe20003f86070 */
[----:B------:R-:W-:Y:S01]  /*0720*/  IMAD R11, R27, UR5, R0 ;  /* 0x000000051b0b7c24 */ /* 0x000fe2000f8e0200 */
[----:B------:R-:W-:Y:S01]  /*0730*/  ISETP.GT.U32.AND P5, PT, R2, R25, PT ;  /* 0x000000190200720c */ /* 0x000fe20003fa4070 */
[----:B------:R-:W0:Y:S01]  /*0740*/  LDCU UR5, c[0x0][0x3a0] ;  /* 0x00007400ff0577ac */ /* 0x000e220008000800 */
[----:B------:R-:W-:Y:S01]  /*0750*/  @!P2 IADD3 R17, PT, PT, R17, 0x1, RZ ;  /* 0x000000011111a810 */ /* 0x000fe20007ffe0ff */
[----:B------:R-:W-:Y:S01]  /*0760*/  HFMA2 R27, -RZ, RZ, 0, 0 ;  /* 0x00000000ff1b7431 */ /* 0x000fe200000001ff */
[----:B------:R-:W-:Y:S01]  /*0770*/  ISETP.GE.AND P3, PT, R18, RZ, PT ;  /* 0x000000ff1200720c */ /* 0x000fe20003f66270 */
[----:B------:R-:W-:Y:S01]  /*0780*/  @!P1 IMAD.IADD R23, R23, 0x1, -R10 ;  /* 0x0000000117179824 */ /* 0x000fe200078e0a0a */
[----:B------:R-:W1:Y:S01]  /*0790*/  S2R R18, SR_TID.X ;  /* 0x0000000000127919 */ /* 0x000e620000002100 */
[----:B------:R-:W-:Y:S02]  /*07a0*/  @!P1 IADD3 R13, PT, PT, R13, 0x1, RZ ;  /* 0x000000010d0d9810 */ /* 0x000fe40007ffe0ff */
[----:B------:R-:W-:-:S02]  /*07b0*/  @!P0 IADD3 R15, PT, PT, R15, -R10, RZ ;  /* 0x8000000a0f0f8210 */ /* 0x000fc40007ffe0ff */
[----:B------:R-:W-:Y:S02]  /*07c0*/  @P4 IADD3 R17, PT, PT, R17, 0x1, RZ ;  /* 0x0000000111114810 */ /* 0x000fe40007ffe0ff */
[----:B------:R-:W-:Y:S02]  /*07d0*/  ISETP.GE.U32.AND P4, PT, R23, R10, PT ;  /* 0x0000000a1700720c */ /* 0x000fe40003f86070 */
[----:B------:R-:W-:Y:S01]  /*07e0*/  @!P5 IADD3 R25, PT, PT, R25, -R2, RZ ;  /* 0x800000021919d210 */ /* 0x000fe20007ffe0ff */
[----:B------:R-:W2:Y:S01]  /*07f0*/  LDC R23, c[0x0][0x3b4] ;  /* 0x0000ed00ff177b82 */ /* 0x000ea20000000800 */
[----:B------:R-:W-:Y:S01]  /*0800*/  ISETP.GE.U32.AND P1, PT, R15, R10, PT ;  /* 0x0000000a0f00720c */ /* 0x000fe20003f26070 */
[----:B------:R-:W-:Y:S01]  /*0810*/  @!P6 IMAD.MOV R17, RZ, RZ, -R17 ;  /* 0x000000ffff11e224 */ /* 0x000fe200078e0a11 */
[----:B------:R-:W-:Y:S01]  /*0820*/  @!P0 IADD3 R14, PT, PT, R14, 0x1, RZ ;  /* 0x000000010e0e8810 */ /* 0x000fe20007ffe0ff */
[----:B------:R-:W3:Y:S01]  /*0830*/  S2R R15, SR_TID.Y ;  /* 0x00000000000f7919 */ /* 0x000ee20000002200 */
[----:B------:R-:W-:-:S02]  /*0840*/  ISETP.GE.U32.AND P0, PT, R25, R2, PT ;  /* 0x000000021900720c */ /* 0x000fc40003f06070 */
[----:B------:R-:W-:Y:S02]  /*0850*/  LOP3.LUT R0, R12, R9, RZ, 0x3c, !PT ;  /* 0x000000090c007212 */ /* 0x000fe400078e3cff */
[----:B------:R-:W-:Y:S02]  /*0860*/  ISETP.GE.AND P2, PT, R21, RZ, PT ;  /* 0x000000ff1500720c */ /* 0x000fe40003f46270 */
[----:B------:R-:W-:Y:S02]  /*0870*/  @P4 IADD3 R13, PT, PT, R13, 0x1, RZ ;  /* 0x000000010d0d4810 */ /* 0x000fe40007ffe0ff */
[----:B------:R-:W-:Y:S02]  /*0880*/  ISETP.GE.AND P6, PT, R0, RZ, PT ;  /* 0x000000ff0000720c */ /* 0x000fe40003fc6270 */
[----:B------:R-:W-:Y:S02]  /*0890*/  @!P5 IADD3 R19, PT, PT, R19, 0x1, RZ ;  /* 0x000000011313d810 */ /* 0x000fe40007ffe0ff */
[----:B------:R-:W-:-:S02]  /*08a0*/  MOV R0, R13 ;  /* 0x0000000d00007202 */ /* 0x000fc40000000f00 */
[----:B------:R-:W-:Y:S02]  /*08b0*/  ISETP.NE.AND P5, PT, R9, RZ, PT ;  /* 0x000000ff0900720c */ /* 0x000fe40003fa5270 */
[----:B------:R-:W-:Y:S01]  /*08c0*/  LOP3.LUT R2, RZ, R9, RZ, 0x33, !PT ;  /* 0x00000009ff027212 */ /* 0x000fe200078e33ff */
[----:B------:R-:W-:Y:S01]  /*08d0*/  @!P3 IMAD.MOV R0, RZ, RZ, -R0 ;  /* 0x000000ffff00b224 */ /* 0x000fe200078e0a00 */
[----:B------:R-:W-:Y:S02]  /*08e0*/  @P1 IADD3 R14, PT, PT, R14, 0x1, RZ ;  /* 0x000000010e0e1810 */ /* 0x000fe40007ffe0ff */
[----:B------:R-:W-:Y:S02]  /*08f0*/  @P0 IADD3 R19, PT, PT, R19, 0x1, RZ ;  /* 0x0000000113130810 */ /* 0x000fe40007ffe0ff */
[----:B------:R-:W-:Y:S02]  /*0900*/  SEL R17, R2, R17, !P5 ;  /* 0x0000001102117207 */ /* 0x000fe40006800000 */
[----:B------:R-:W-:-:S02]  /*0910*/  ISETP.NE.AND P0, PT, R6, RZ, PT ;  /* 0x000000ff0600720c */ /* 0x000fc40003f05270 */
[----:B------:R-:W-:Y:S02]  /*0920*/  LOP3.LUT R13, RZ, R6, RZ, 0x33, !PT ;  /* 0x00000006ff0d7212 */ /* 0x000fe400078e33ff */
[----:B------:R-:W-:Y:S02]  /*0930*/  @!P2 IADD3 R14, PT, PT, -R14, RZ, RZ ;  /* 0x000000ff0e0ea210 */ /* 0x000fe40007ffe1ff */
[----:B------:R-:W-:Y:S02]  /*0940*/  VIMNMX R25, PT, PT, R17, -0x1, !PT ;  /* 0xffffffff11197848 */ /* 0x000fe40007fe0100 */
[----:B------:R-:W-:Y:S02]  /*0950*/  @!P6 IADD3 R19, PT, PT, -R19, RZ, RZ ;  /* 0x000000ff1313e210 */ /* 0x000fe40007ffe1ff */
[----:B------:R-:W-:Y:S01]  /*0960*/  SEL R17, R13, R0, !P0 ;  /* 0x000000000d117207 */ /* 0x000fe20004000000 */
[----:B------:R-:W-:Y:S01]  /*0970*/  IMAD R21, R25, R9, R9 ;  /* 0x0000000919157224 */ /* 0x000fe200078e0209 */
[----:B------:R-:W-:Y:S01]  /*0980*/  SEL R13, R13, R14, !P0 ;  /* 0x0000000e0d0d7207 */ /* 0x000fe20004000000 */
[----:B--2---:R-:W-:Y:S01]  /*0990*/  IMAD R0, R8, R23, RZ ;  /* 0x0000001708007224 */ /* 0x004fe200078e02ff */
[----:B------:R-:W-:Y:S01]  /*09a0*/  SEL R2, R2, R19, !P5 ;  /* 0x0000001302027207 */ /* 0x000fe20006800000 */
[----:B------:R-:W-:Y:S01]  /*09b0*/  IMAD R10, R25, R8, R8 ;  /* 0x00000008190a7224 */ /* 0x000fe200078e0208 */
[----:B------:R-:W-:-:S02]  /*09c0*/  VIMNMX R13, PT, PT, R13, -0x1, !PT ;  /* 0xffffffff0d0d7848 */ /* 0x000fc40007fe0100 */
[----:B------:R-:W-:Y:S01]  /*09d0*/  VIADDMNMX R2, R23, 0xffffffff, R2, PT ;  /* 0xffffffff17027846 */ /* 0x000fe20003800102 */
[----:B------:R-:W-:Y:S01]  /*09e0*/  IMAD.MOV.U32 R23, RZ, RZ, RZ ;  /* 0x000000ffff177224 */ /* 0x000fe200078e00ff */
[----:B------:R-:W-:Y:S02]  /*09f0*/  IADD3 R21, PT, PT, R12, -R21, RZ ;  /* 0x800000150c157210 */ /* 0x000fe40007ffe0ff */
[----:B------:R-:W-:Y:S02]  /*0a00*/  VIADDMNMX R14, R8, 0xffffffff, R17, PT ;  /* 0xffffffff080e7846 */ /* 0x000fe40003800111 */
[----:B------:R-:W-:Y:S02]  /*0a10*/  IADD3 R19, PT, PT, R13, 0x1, RZ ;  /* 0x000000010d137810 */ /* 0x000fe40007ffe0ff */
[----:B-1----:R-:W-:Y:S01]  /*0a20*/  IADD3 R12, PT, PT, R18, UR4, RZ ;  /* 0x00000004120c7c10 */ /* 0x002fe2000fffe0ff */
[----:B----4-:R-:W-:Y:S01]  /*0a30*/  UIMAD UR4, UR4, UR10, URZ ;  /* 0x0000000a040472a4 */ /* 0x010fe2000f8e02ff */
[----:B------:R-:W-:Y:S01]  /*0a40*/  IADD3 R8, PT, PT, -R25, R2, RZ ;  /* 0x0000000219087210 */ /* 0x000fe20007ffe1ff */
[----:B------:R-:W-:Y:S01]  /*0a50*/  IMAD.SHL.U32 R2, R11, 0x40, RZ ;  /* 0x000000400b027824 */ /* 0x000fe200078e00ff */
[----:B------:R-:W-:Y:S01]  /*0a60*/  IADD3 R17, PT, PT, -R19, R14, RZ ;  /* 0x0000000e13117210 */ /* 0x000fe20007ffe1ff */
[----:B---3--:R-:W-:Y:S01]  /*0a70*/  IMAD R11, R12, UR6, R15 ;  /* 0x000000060c0b7c24 */ /* 0x008fe2000f8e020f */
[----:B------:R-:W-:Y:S01]  /*0a80*/  LOP3.LUT R12, RZ, R13, RZ, 0x33, !PT ;  /* 0x0000000dff0c7212 */ /* 0x000fe200078e33ff */
[----:B------:R-:W-:-:S02]  /*0a90*/  IMAD R7, R2, R3, R7 ;  /* 0x0000000302077224 */ /* 0x000fc400078e0207 */
[----:B0-----:R-:W-:Y:S01]  /*0aa0*/  IMAD R13, R4, UR5, RZ ;  /* 0x00000005040d7c24 */ /* 0x001fe2000f8e02ff */
[----:B------:R-:W-:Y:S01]  /*0ab0*/  IADD3 R14, PT, PT, R2, R11, RZ ;  /* 0x0000000b020e7210 */ /* 0x000fe20007ffe0ff */
[----:B------:R-:W-:Y:S02]  /*0ac0*/  IMAD R4, R17, R8, R8 ;  /* 0x0000000811047224 */ /* 0x000fe400078e0208 */
[----:B------:R-:W-:Y:S02]  /*0ad0*/  IMAD R12, R12, R6, R7 ;  /* 0x000000060c0c7224 */ /* 0x000fe400078e0207 */
[----:B------:R-:W-:Y:S02]  /*0ae0*/  IMAD R6, R4, UR10, RZ ;  /* 0x0000000a04067c24 */ /* 0x000fe4000f8e02ff */
[----:B------:R-:W-:Y:S02]  /*0af0*/  IMAD R11, R0, UR4, R19 ;  /* 0x00000004000b7c24 */ /* 0x000fe4000f8e0213 */
[----:B------:R-:W-:Y:S01]  /*0b00*/  IMAD R7, R21, UR7, R12 ;  /* 0x0000000715077c24 */ /* 0x000fe2000f8e020c */
[----:B------:R-:W-:Y:S01]  /*0b10*/  ISETP.GE.AND P0, PT, R6, 0x1, PT ;  /* 0x000000010600780c */ /* 0x000fe20003f06270 */
[----:B------:R-:W-:Y:S01]  /*0b20*/  IMAD R5, R14, R13, R5 ;  /* 0x0000000d0e057224 */ /* 0x000fe200078e0205 */
[----:B------:R-:W-:-:S02]  /*0b30*/  IADD3 R8, PT, PT, R10, R11, RZ ;  /* 0x0000000b0a087210 */ /* 0x000fc40007ffe0ff */
[----:B------:R-:W-:-:S09]  /*0b40*/  MOV R13, RZ ;  /* 0x000000ff000d7202 */ /* 0x000fd20000000f00 */
[----:B------:R-:W-:Y:S05]  /*0b50*/  @!P0 BRA `(.L_x_18) ;  /* 0x0000001800088947 */ /* 0x000fea0003800000 */
[----:B------:R-:W0:Y:S01]  /*0b60*/  S2R R12, SR_CgaCtaId ;  /* 0x00000000000c7919 */ /* 0x000e220000008800 */
[----:B------:R-:W-:Y:S01]  /*0b70*/  MOV R10, 0x400 ;  /* 0x00000400000a7802 */ /* 0x000fe20000000f00 */
[----:B------:R-:W-:Y:S01]  /*0b80*/  IMAD R14, R9, UR7, RZ ;  /* 0x00000007090e7c24 */ /* 0x000fe2000f8e02ff */
[----:B------:R-:W-:Y:S01]  /*0b90*/  LEA.HI R15, R18, R15, RZ, 0x1c ;  /* 0x0000000f120f7211 */ /* 0x000fe200078fe0ff */
[----:B------:R-:W-:Y:S01]  /*0ba0*/  IMAD R19, R0, UR10, RZ ;  /* 0x0000000a00137c24 */ /* 0x000fe2000f8e02ff */
[----:B------:R-:W-:Y:S01]  /*0bb0*/  IADD3 R11, PT, PT, R10, 0x1100, RZ ;  /* 0x000011000a0b7810 */ /* 0x000fe20007ffe0ff */
[----:B------:R-:W-:Y:S01]  /*0bc0*/  UMOV UR4, URZ ;  /* 0x000000ff00047c82 */ /* 0x000fe20008000000 */
[----:B------:R-:W-:Y:S02]  /*0bd0*/  IADD3 R17, PT, PT, R17, 0x1, RZ ;  /* 0x0000000111117810 */ /* 0x000fe40007ffe0ff */
[----:B------:R-:W-:Y:S02]  /*0be0*/  MOV R31, RZ ;  /* 0x000000ff001f7202 */ /* 0x000fe40000000f00 */
[----:B0-----:R-:W-:-:S02]  /*0bf0*/  LEA R11, R12, R11, 0x18 ;  /* 0x0000000b0c0b7211 */ /* 0x001fc400078ec0ff */
[----:B------:R-:W-:-:S03]  /*0c00*/  LEA R9, R12, R10, 0x18 ;  /* 0x0000000a0c097211 */ /* 0x000fc600078ec0ff */
[C---:B------:R-:W-:Y:S01]  /*0c10*/  IMAD R16, R18.reuse, 0x44, R11 ;  /* 0x0000004412107824 */ /* 0x040fe200078e020b */
[----:B------:R-:W-:-:S04]  /*0c20*/  LOP3.LUT R18, R18, 0xf, RZ, 0xc0, !PT ;  /* 0x0000000f12127812 */ /* 0x000fc800078ec0ff */
[----:B------:R-:W-:-:S07]  /*0c30*/  LEA R9, R18, R9, 0x2 ;  /* 0x0000000912097211 */ /* 0x000fce00078e10ff */
.L_x_31:
[----:B------:R-:W-:Y:S01]  /*0c40*/  IADD3 R21, PT, PT, R18, UR4, RZ ;  /* 0x0000000412157c10 */ /* 0x000fe2000fffe0ff */
[----:B------:R-:W0:Y:S01]  /*0c50*/  LDCU.64 UR10, c[0x0][0x388] ;  /* 0x00007100ff0a77ac */ /* 0x000e220008000a00 */
[----:B------:R-:W-:Y:S02]  /*0c60*/  BSSY.RECONVERGENT B0, `(.L_x_19) ;  /* 0x0000087000007945 */ /* 0x000fe40003800200 */
[----:B------:R-:W-:Y:S01]  /*0c70*/  ISETP.GE.AND P0, PT, R21, R6, PT ;  /* 0x000000061500720c */ /* 0x000fe20003f06270 */
[----:B------:R-:W1:-:S12]  /*0c80*/  LDCU.64 UR12, c[0x0][0x380] ;  /* 0x00007000ff0c77ac */ /* 0x000e580008000a00 */
[----:B------:R-:W-:Y:S05]  /*0c90*/  @!P0 BRA `(.L_x_20) ;  /* 0x0000000000408947 */ /* 0x000fea0003800000 */
[----:B------:R-:W-:-:S13]  /*0ca0*/  ISETP.GT.U32.AND P0, PT, R15, 0x3f, PT ;  /* 0x0000003f0f00780c */ /* 0x000fda0003f04070 */
[----:B------:R-:W-:Y:S05]  /*0cb0*/  @P0 BRA `(.L_x_21) ;  /* 0x0000000800040947 */ /* 0x000fea0003800000 */
[----:B------:R-:W2:Y:S01]  /*0cc0*/  S2UR UR6, SR_CgaCtaId ;  /* 0x00000000000679c3 */ /* 0x000ea20000008800 */
[----:B------:R-:W-:Y:S01]  /*0cd0*/  UMOV UR5, 0x400 ;  /* 0x0000040000057882 */ /* 0x000fe20000000000 */
[----:B------:R-:W-:Y:S01]  /*0ce0*/  IMAD R10, R15, 0x11, R18 ;  /* 0x000000110f0a7824 */ /* 0x000fe200078e0212 */
[----:B------:R-:W-:Y:S01]  /*0cf0*/  BSSY.RECONVERGENT B1, `(.L_x_22) ;  /* 0x0000009000017945 */ /* 0x000fe20003800200 */
[----:B------:R-:W-:Y:S01]  /*0d00*/  IMAD.MOV.U32 R11, RZ, RZ, R15 ;  /* 0x000000ffff0b7224 */ /* 0x000fe200078e000f */
[----:B--2---:R-:W-:-:S06]  /*0d10*/  ULEA UR5, UR6, UR5, 0x18 ;  /* 0x0000000506057291 */ /* 0x004fcc000f8ec0ff */
[----:B------:R-:W-:-:S07]  /*0d20*/  LEA R10, R10, UR5, 0x2 ;  /* 0x000000050a0a7c11 */ /* 0x000fce000f8e10ff */
.L_x_23:
[C---:B------:R-:W-:Y:S01]  /*0d30*/  ISETP.GE.U32.AND P0, PT, R11.reuse, 0x30, PT ;  /* 0x000000300b00780c */ /* 0x040fe20003f06070 */
[----:B------:R2:W-:Y:S01]  /*0d40*/  STS [R10], RZ ;  /* 0x000000ff0a007388 */ /* 0x0005e20000000800 */
[----:B------:R-:W-:Y:S02]  /*0d50*/  IADD3 R11, PT, PT, R11, 0x10, RZ ;  /* 0x000000100b0b7810 */ /* 0x000fe40007ffe0ff */
[----:B--2---:R-:W-:-:S09]  /*0d60*/  IADD3 R10, PT, PT, R10, 0x440, RZ ;  /* 0x000004400a0a7810 */ /* 0x004fd20007ffe0ff */
[----:B------:R-:W-:Y:S05]  /*0d70*/  @!P0 BRA `(.L_x_23) ;  /* 0xfffffffc00ec8947 */ /* 0x000fea000383ffff */
[----:B01----:R-:W-:Y:S05]  /*0d80*/  BSYNC.RECONVERGENT B1 ;  /* 0x0000000000017941 */ /* 0x003fea0003800200 */
.L_x_22:
[----:B------:R-:W-:Y:S05]  /*0d90*/  BRA `(.L_x_21) ;  /* 0x0000000400cc7947 */ /* 0x000fea0003800000 */
.L_x_20:
[-C--:B------:R-:W-:Y:S01]  /*0da0*/  IABS R20, R4.reuse ;  /* 0x0000000400147213 */ /* 0x080fe20000000000 */
[----:B------:R-:W-:Y:S01]  /*0db0*/  BSSY.RECONVERGENT B1, `(.L_x_24) ;  /* 0x0000056000017945 */ /* 0x000fe20003800200 */
[----:B------:R-:W-:Y:S02]  /*0dc0*/  IABS R24, R21 ;  /* 0x0000001500187213 */ /* 0x000fe40000000000 */
[----:B------:R-:W2:Y:S01]  /*0dd0*/  I2F.RP R12, R20 ;  /* 0x00000014000c7306 */ /* 0x000ea20000209400 */
[----:B------:R-:W-:-:S07]  /*0de0*/  IABS R22, R4 ;  /* 0x0000000400167213 */ /* 0x000fce0000000000 */
[----:B--2---:R-:W2:Y:S02]  /*0df0*/  MUFU.RCP R12, R12 ;  /* 0x0000000c000c7308 */ /* 0x004ea40000001000 */
[----:B--2---:R-:W-:Y:S02]  /*0e00*/  IADD3 R10, PT, PT, R12, 0xffffffe, RZ ;  /* 0x0ffffffe0c0a7810 */ /* 0x004fe40007ffe0ff */
[----:B------:R-:W-:-:S04]  /*0e10*/  IABS R12, R17 ;  /* 0x00000011000c7213 */ /* 0x000fc80000000000 */
[----:B------:R2:W3:Y:S02]  /*0e20*/  F2I.FTZ.U32.TRUNC.NTZ R11, R10 ;  /* 0x0000000a000b7305 */ /* 0x0004e4000021f000 */
[----:B--2---:R-:W-:Y:S01]  /*0e30*/  HFMA2 R10, -RZ, RZ, 0, 0 ;  /* 0x00000000ff0a7431 */ /* 0x004fe200000001ff */
[----:B---3--:R-:W-:-:S05]  /*0e40*/  IADD3 R25, PT, PT, RZ, -R11, RZ ;  /* 0x8000000bff197210 */ /* 0x008fca0007ffe0ff */
[----:B------:R-:W-:-:S04]  /*0e50*/  IMAD R25, R25, R20, RZ ;  /* 0x0000001419197224 */ /* 0x000fc800078e02ff */
[----:B------:R-:W-:-:S04]  /*0e60*/  IMAD.HI.U32 R11, R11, R25, R10 ;  /* 0x000000190b0b7227 */ /* 0x000fc800078e000a */
[----:B------:R-:W-:Y:S02]  /*0e70*/  IMAD.MOV R10, RZ, RZ, -R22 ;  /* 0x000000ffff0a7224 */ /* 0x000fe400078e0a16 */
[----:B------:R-:W-:Y:S01]  /*0e80*/  IMAD.HI.U32 R25, R11, R24, RZ ;  /* 0x000000180b197227 */ /* 0x000fe200078e00ff */
[----:B------:R-:W2:Y:S03]  /*0e90*/  I2F.RP R22, R12 ;  /* 0x0000000c00167306 */ /* 0x000ea60000209400 */
[----:B------:R-:W-:Y:S01]  /*0ea0*/  IMAD R11, R25, R10, R24 ;  /* 0x0000000a190b7224 */ /* 0x000fe200078e0218 */
[----:B------:R-:W-:Y:S02]  /*0eb0*/  LOP3.LUT R10, R21, R4, RZ, 0x3c, !PT ;  /* 0x00000004150a7212 */ /* 0x000fe400078e3cff */
[----:B------:R-:W-:Y:S02]  /*0ec0*/  IABS R24, R17 ;  /* 0x0000001100187213 */ /* 0x000fe40000000000 */
[----:B------:R-:W-:-:S02]  /*0ed0*/  ISETP.GT.U32.AND P1, PT, R20, R11, PT ;  /* 0x0000000b1400720c */ /* 0x000fc40003f24070 */
[----:B------:R-:W-:Y:S02]  /*0ee0*/  ISETP.GE.AND P2, PT, R10, RZ, PT ;  /* 0x000000ff0a00720c */ /* 0x000fe40003f46270 */
[----:B------:R-:W-:Y:S01]  /*0ef0*/  IADD3 R24, PT, PT, RZ, -R24, RZ ;  /* 0x80000018ff187210 */ /* 0x000fe20007ffe0ff */
[----:B--2---:R-:W2:Y:S08]  /*0f00*/  MUFU.RCP R22, R22 ;  /* 0x0000001600167308 */ /* 0x004eb00000001000 */
[----:B------:R-:W-:-:S02]  /*0f10*/  @!P1 IADD3 R11, PT, PT, R11, -R20, RZ ;  /* 0x800000140b0b9210 */ /* 0x000fc40007ffe0ff */
[----:B------:R-:W-:Y:S02]  /*0f20*/  @!P1 IADD3 R25, PT, PT, R25, 0x1, RZ ;  /* 0x0000000119199810 */ /* 0x000fe40007ffe0ff */
[----:B------:R-:W-:Y:S02]  /*0f30*/  ISETP.GE.U32.AND P0, PT, R11, R20, PT ;  /* 0x000000140b00720c */ /* 0x000fe40003f06070 */
[----:B------:R-:W-:Y:S02]  /*0f40*/  ISETP.NE.AND P1, PT, R4, RZ, PT ;  /* 0x000000ff0400720c */ /* 0x000fe40003f25270 */
[----:B--2---:R-:W-:-:S04]  /*0f50*/  IADD3 R10, PT, PT, R22, 0xffffffe, RZ ;  /* 0x0ffffffe160a7810 */ /* 0x004fc80007ffe0ff */
[----:B------:R2:W3:Y:S05]  /*0f60*/  F2I.FTZ.U32.TRUNC.NTZ R11, R10 ;  /* 0x0000000a000b7305 */ /* 0x0004ea000021f000 */
[----:B------:R-:W-:-:S04]  /*0f70*/  @P0 IADD3 R25, PT, PT, R25, 0x1, RZ ;  /* 0x0000000119190810 */ /* 0x000fc80007ffe0ff */
[----:B------:R-:W-:Y:S02]  /*0f80*/  @!P2 IADD3 R25, PT, PT, -R25, RZ, RZ ;  /* 0x000000ff1919a210 */ /* 0x000fe40007ffe1ff */
[----:B------:R-:W-:Y:S02]  /*0f90*/  @!P1 LOP3.LUT R25, RZ, R4, RZ, 0x33, !PT ;  /* 0x00000004ff199212 */ /* 0x000fe400078e33ff */
[----:B--2---:R-:W-:Y:S02]  /*0fa0*/  MOV R10, RZ ;  /* 0x000000ff000a7202 */ /* 0x004fe40000000f00 */
[----:B------:R-:W-:Y:S01]  /*0fb0*/  IADD3 R20, PT, PT, -R25, RZ, RZ ;  /* 0x000000ff19147210 */ /* 0x000fe20007ffe1ff */
[----:B---3--:R-:W-:-:S04]  /*0fc0*/  IMAD.MOV R22, RZ, RZ, -R11 ;  /* 0x000000ffff167224 */ /* 0x008fc800078e0a0b */
[----:B------:R-:W-:Y:S02]  /*0fd0*/  IMAD R20, R4, R20, R21 ;  /* 0x0000001404147224 */ /* 0x000fe400078e0215 */
[----:B------:R-:W-:-:S03]  /*0fe0*/  IMAD R21, R22, R12, RZ ;  /* 0x0000000c16157224 */ /* 0x000fc600078e02ff */
[----:B------:R-:W-:Y:S01]  /*0ff0*/  IABS R22, R20 ;  /* 0x0000001400167213 */ /* 0x000fe20000000000 */
[----:B------:R-:W-:-:S03]  /*1000*/  IMAD.HI.U32 R10, R11, R21, R10 ;  /* 0x000000150b0a7227 */ /* 0x000fc600078e000a */
[----:B------:R-:W-:Y:S02]  /*1010*/  MOV R11, R22 ;  /* 0x00000016000b7202 */ /* 0x000fe40000000f00 */
[----:B------:R-:W-:-:S03]  /*1020*/  MOV R22, R24 ;  /* 0x0000001800167202 */ /* 0x000fc60000000f00 */
[----:B------:R-:W-:Y:S01]  /*1030*/  IMAD.HI.U32 R21, R10, R11, RZ ;  /* 0x0000000b0a157227 */ /* 0x000fe200078e00ff */
[----:B------:R-:W-:-:S03]  /*1040*/  LOP3.LUT R10, R20, R17, RZ, 0x3c, !PT ;  /* 0x00000011140a7212 */ /* 0x000fc600078e3cff */
[----:B------:R-:W-:Y:S01]  /*1050*/  IMAD R11, R21, R22, R11 ;  /* 0x00000016150b7224 */ /* 0x000fe200078e020b */
[----:B------:R-:W-:-:S04]  /*1060*/  ISETP.GE.AND P2, PT, R10, RZ, PT ;  /* 0x000000ff0a00720c */ /* 0x000fc80003f46270 */
[----:B------:R-:W-:-:S13]  /*1070*/  ISETP.GT.U32.AND P1, PT, R12, R11, PT ;  /* 0x0000000b0c00720c */ /* 0x000fda0003f24070 */
[----:B------:R-:W-:Y:S01]  /*1080*/  @!P1 IMAD.IADD R11, R11, 0x1, -R12 ;  /* 0x000000010b0b9824 */ /* 0x000fe200078e0a0c */
[----:B------:R-:W-:Y:S02]  /*1090*/  @!P1 IADD3 R21, PT, PT, R21, 0x1, RZ ;  /* 0x0000000115159810 */ /* 0x000fe40007ffe0ff */
[----:B------:R-:W-:Y:S02]  /*10a0*/  ISETP.NE.AND P1, PT, R17, RZ, PT ;  /* 0x000000ff1100720c */ /* 0x000fe40003f25270 */
[----:B------:R-:W-:-:S13]  /*10b0*/  ISETP.GE.U32.AND P0, PT, R11, R12, PT ;  /* 0x0000000c0b00720c */ /* 0x000fda0003f06070 */
[----:B------:R-:W-:Y:S02]  /*10c0*/  @P0 IADD3 R21, PT, PT, R21, 0x1, RZ ;  /* 0x0000000115150810 */ /* 0x000fe40007ffe0ff */
[----:B------:R-:W-:Y:S02]  /*10d0*/  ISETP.GT.U32.AND P0, PT, R15, 0x3f, PT ;  /* 0x0000003f0f00780c */ /* 0x000fe40003f04070 */
[----:B------:R-:W-:Y:S02]  /*10e0*/  @!P2 IADD3 R21, PT, PT, -R21, RZ, RZ ;  /* 0x000000ff1515a210 */ /* 0x000fe40007ffe1ff */
[----:B------:R-:W-:-:S04]  /*10f0*/  @!P1 LOP3.LUT R21, RZ, R17, RZ, 0x33, !PT ;  /* 0x00000011ff159212 */ /* 0x000fc800078e33ff */
[----:B------:R-:W-:-:S05]  /*1100*/  IADD3 R12, PT, PT, -R21, RZ, RZ ;  /* 0x000000ff150c7210 */ /* 0x000fca0007ffe1ff */
[----:B------:R-:W-:Y:S01]  /*1110*/  IMAD R12, R17, R12, R20 ;  /* 0x0000000c110c7224 */ /* 0x000fe200078e0214 */
[----:B------:R-:W-:Y:S06]  /*1120*/  @P0 BRA `(.L_x_25) ;  /* 0x0000000000780947 */ /* 0x000fec0003800000 */
[----:B------:R-:W2:Y:S01]  /*1130*/  LDCU UR5, c[0x0][0x3c0] ;  /* 0x00007800ff0577ac */ /* 0x000ea20008000800 */
[----:B------:R-:W3:Y:S01]  /*1140*/  LDC R20, c[0x0][0x39c] ;  /* 0x0000e700ff147b82 */ /* 0x000ee20000000800 */
[----:B------:R-:W-:Y:S01]  /*1150*/  MOV R24, R15 ;  /* 0x0000000f00187202 */ /* 0x000fe20000000f00 */
[----:B------:R-:W4:Y:S01]  /*1160*/  LDCU UR6, c[0x0][0x39c] ;  /* 0x00007380ff0677ac */ /* 0x000f220008000800 */
[----:B--2---:R-:W-:Y:S02]  /*1170*/  IMAD R10, R12, UR5, RZ ;  /* 0x000000050c0a7c24 */ /* 0x004fe4000f8e02ff */
[----:B----4-:R-:W-:Y:S02]  /*1180*/  IMAD R11, R3, UR6, RZ ;  /* 0x00000006030b7c24 */ /* 0x010fe4000f8e02ff */
[----:B------:R-:W-:-:S04]  /*1190*/  IMAD R10, R14, R21, R10 ;  /* 0x000000150e0a7224 */ /* 0x000fc800078e020a */
[----:B------:R-:W-:Y:S01]  /*11a0*/  IMAD R10, R25, R11, -R10 ;  /* 0x0000000b190a7224 */ /* 0x000fe200078e0a0a */
[----:B------:R-:W-:-:S04]  /*11b0*/  SHF.R.S32.HI R11, RZ, 0x1f, R7 ;  /* 0x0000001fff0b7819 */ /* 0x000fc80000011407 */
[----:B------:R-:W-:-:S04]  /*11c0*/  IADD3 R22, P0, PT, R7, R10, RZ ;  /* 0x0000000a07167210 */ /* 0x000fc80007f1e0ff */
[----:B------:R-:W-:-:S09]  /*11d0*/  LEA.HI.X.SX32 R26, R10, R11, 0x1, P0 ;  /* 0x0000000b0a1a7211 */ /* 0x000fd200000f0eff */
.L_x_29:
[----:B------:R-:W-:Y:S01]  /*11e0*/  IMAD.IADD R11, R2, 0x1, R24 ;  /* 0x00000001020b7824 */ /* 0x000fe200078e0218 */
[----:B------:R-:W-:Y:S04]  /*11f0*/  BSSY.RECONVERGENT B2, `(.L_x_26) ;  /* 0x000000e000027945 */ /* 0x000fe80003800200 */
[----:B---3--:R-:W-:-:S13]  /*1200*/  ISETP.GE.AND P0, PT, R11, R20, PT ;  /* 0x000000140b00720c */ /* 0x008fda0003f06270 */
[----:B--2---:R-:W-:Y:S05]  /*1210*/  @P0 BRA `(.L_x_27) ;  /* 0x0000000000240947 */ /* 0x004fea0003800000 */
[----:B------:R-:W-:-:S05]  /*1220*/  IMAD R11, R24, R3, RZ ;  /* 0x00000003180b7224 */ /* 0x000fca00078e02ff */
[----:B------:R-:W-:-:S04]  /*1230*/  IADD3 R28, P0, PT, R11, R22, RZ ;  /* 0x000000160b1c7210 */ /* 0x000fc80007f1e0ff */
[----:B------:R-:W-:Y:S02]  /*1240*/  LEA.HI.X.SX32 R11, R11, R26, 0x1, P0 ;  /* 0x0000001a0b0b7211 */ /* 0x000fe400000f0eff */
[----:B0-----:R-:W-:-:S04]  /*1250*/  LEA R10, P0, R28, UR10, 0x2 ;  /* 0x0000000a1c0a7c11 */ /* 0x001fc8000f8010ff */
[----:B------:R-:W-:-:S05]  /*1260*/  LEA.HI.X R11, R28, UR11, R11, 0x2, P0 ;  /* 0x0000000b1c0b7c11 */ /* 0x000fca00080f140b */
[----:B------:R-:W2:Y:S01]  /*1270*/  LDG.E R10, desc[UR8][R10.64] ;  /* 0x000000080a0a7981 */ /* 0x000ea2000c1e1900 */
[----:B------:R-:W-:-:S05]  /*1280*/  IMAD R28, R24, 0x44, R9 ;  /* 0x00000044181c7824 */ /* 0x000fca00078e0209 */
[----:B--2---:R0:W-:Y:S01]  /*1290*/  STS [R28], R10 ;  /* 0x0000000a1c007388 */ /* 0x0041e20000000800 */
[----:B------:R-:W-:Y:S05]  /*12a0*/  BRA `(.L_x_28) ;  /* 0x0000000000087947 */ /* 0x000fea0003800000 */
.L_x_27:
[----:B------:R-:W-:-:S05]  /*12b0*/  IMAD R10, R24, 0x44, R9 ;  /* 0x00000044180a7824 */ /* 0x000fca00078e0209 */
[----:B------:R2:W-:Y:S02]  /*12c0*/  STS [R10], RZ ;  /* 0x000000ff0a007388 */ /* 0x0005e40000000800 */
.L_x_28:
[----:B01----:R-:W-:Y:S05]  /*12d0*/  BSYNC.RECONVERGENT B2 ;  /* 0x0000000000027941 */ /* 0x003fea0003800200 */
.L_x_26:
[C---:B------:R-:W-:Y:S02]  /*12e0*/  ISETP.GE.U32.AND P0, PT, R24.reuse, 0x30, PT ;  /* 0x000000301800780c */ /* 0x040fe40003f06070 */
[----:B------:R-:W-:-:S11]  /*12f0*/  IADD3 R24, PT, PT, R24, 0x10, RZ ;  /* 0x0000001018187810 */ /* 0x000fd60007ffe0ff */
[----:B------:R-:W-:Y:S05]  /*1300*/  @!P0 BRA `(.L_x_29) ;  /* 0xfffffffc00b48947 */ /* 0x000fea000383ffff */
.L_x_25:
[----:B01----:R-:W-:Y:S05]  /*1310*/  BSYNC.RECONVERGENT B1 ;  /* 0x0000000000017941 */ /* 0x003fea0003800200 */
.L_x_24:
[----:B------:R-:W-:-:S13]  /*1320*/  ISETP.GT.U32.AND P0, PT, R15, 0x1f, PT ;  /* 0x0000001f0f00780c */ /* 0x000fda0003f04070 */
[----:B------:R-:W-:Y:S05]  /*1330*/  @P0 BRA `(.L_x_21) ;  /* 0x0000000000640947 */ /* 0x000fea0003800000 */
[----:B------:R-:W0:Y:S01]  /*1340*/  LDCU UR5, c[0x0][0x3b8] ;  /* 0x00007700ff0577ac */ /* 0x000e220008000800 */
[----:B------:R-:W1:Y:S01]  /*1350*/  S2UR UR6, SR_CgaCtaId ;  /* 0x00000000000679c3 */ /* 0x000e620000008800 */
[----:B--2---:R-:W-:Y:S01]  /*1360*/  IMAD R10, R25, R0, RZ ;  /* 0x00000000190a7224 */ /* 0x004fe200078e02ff */
[----:B------:R-:W-:Y:S02]  /*1370*/  SHF.R.S32.HI R11, RZ, 0x1f, R8 ;  /* 0x0000001fff0b7819 */ /* 0x000fe40000011408 */
[----:B------:R-:W-:Y:S01]  /*1380*/  MOV R20, R15 ;  /* 0x0000000f00147202 */ /* 0x000fe20000000f00 */
[----:B0-----:R-:W-:Y:S01]  /*1390*/  IMAD R21, R21, UR5, R10 ;  /* 0x0000000515157c24 */ /* 0x001fe2000f8e020a */
[----:B------:R-:W-:Y:S02]  /*13a0*/  UMOV UR5, 0x400 ;  /* 0x0000040000057882 */ /* 0x000fe40000000000 */
[----:B------:R-:W-:Y:S02]  /*13b0*/  UIADD3 UR5, UPT, UPT, UR5, 0x1100, URZ ;  /* 0x0000110005057890 */ /* 0x000fe4000fffe0ff */
[----:B------:R-:W-:-:S02]  /*13c0*/  IADD3 R21, PT, PT, R12, R21, RZ ;  /* 0x000000150c157210 */ /* 0x000fc40007ffe0ff */
[----:B-1----:R-:W-:Y:S02]  /*13d0*/  ULEA UR5, UR6, UR5, 0x18 ;  /* 0x0000000506057291 */ /* 0x002fe4000f8ec0ff */
[----:B------:R-:W-:Y:S02]  /*13e0*/  IADD3 R12, P0, PT, R8, R21, RZ ;  /* 0x00000015080c7210 */ /* 0x000fe40007f1e0ff */
[----:B------:R-:W-:Y:S02]  /*13f0*/  SHF.R.S32.HI R10, RZ, 0x1f, R21 ;  /* 0x0000001fff0a7819 */ /* 0x000fe40000011415 */
[----:B------:R-:W-:Y:S02]  /*1400*/  LEA R21, R18, UR5, 0x2 ;  /* 0x0000000512157c11 */ /* 0x000fe4000f8e10ff */
[----:B------:R-:W-:-:S07]  /*1410*/  IADD3.X R24, PT, PT, R11, R10, RZ, P0, !PT ;  /* 0x0000000a0b187210 */ /* 0x000fce00007fe4ff */
.L_x_30:
[----:B------:R-:W-:-:S05]  /*1420*/  IMAD R11, R19, R20, RZ ;  /* 0x00000014130b7224 */ /* 0x000fca00078e02ff */
[----:B------:R-:W-:-:S04]  /*1430*/  IADD3 R22, P0, PT, R11, R12, RZ ;  /* 0x0000000c0b167210 */ /* 0x000fc80007f1e0ff */
[----:B------:R-:W-:Y:S02]  /*1440*/  LEA.HI.X.SX32 R11, R11, R24, 0x1, P0 ;  /* 0x000000180b0b7211 */ /* 0x000fe400000f0eff */
[----:B---3--:R-:W-:-:S04]  /*1450*/  LEA R10, P0, R22, UR12, 0x2 ;  /* 0x0000000c160a7c11 */ /* 0x008fc8000f8010ff */
[----:B------:R-:W-:-:S05]  /*1460*/  LEA.HI.X R11, R22, UR13, R11, 0x2, P0 ;  /* 0x0000000d160b7c11 */ /* 0x000fca00080f140b */
[----:B------:R-:W2:Y:S01]  /*1470*/  LDG.E R10, desc[UR8][R10.64] ;  /* 0x000000080a0a7981 */ /* 0x000ea2000c1e1900 */
[C---:B------:R-:W-:Y:S01]  /*1480*/  IMAD R25, R20.reuse, 0x44, R21 ;  /* 0x0000004414197824 */ /* 0x040fe200078e0215 */
[C---:B------:R-:W-:Y:S02]  /*1490*/  ISETP.GE.U32.AND P0, PT, R20.reuse, 0x10, PT ;  /* 0x000000101400780c */ /* 0x040fe40003f06070 */
[----:B------:R-:W-:Y:S02]  /*14a0*/  IADD3 R20, PT, PT, R20, 0x10, RZ ;  /* 0x0000001014147810 */ /* 0x000fe40007ffe0ff */
[----:B--2---:R3:W-:Y:S09]  /*14b0*/  STS [R25], R10 ;  /* 0x0000000a19007388 */ /* 0x0047f20000000800 */
[----:B------:R-:W-:Y:S05]  /*14c0*/  @!P0 BRA `(.L_x_30) ;  /* 0xfffffffc00d48947 */ /* 0x000fea000383ffff */
.L_x_21:
[----:B01----:R-:W-:Y:S05]  /*14d0*/  BSYNC.RECONVERGENT B0 ;  /* 0x0000000000007941 */ /* 0x003fea0003800200 */
.L_x_19:
[----:B------:R-:W0:Y:S01]  /*14e0*/  S2R R11, SR_CgaCtaId ;  /* 0x00000000000b7919 */ /* 0x000e220000008800 */
[----:B--23--:R-:W-:Y:S01]  /*14f0*/  MOV R10, 0x400 ;  /* 0x00000400000a7802 */ /* 0x00cfe20000000f00 */
[----:B------:R-:W-:Y:S01]  /*1500*/  UIADD3 UR4, UPT, UPT, UR4, 0x10, URZ ;  /* 0x0000001004047890 */ /* 0x000fe2000fffe0ff */
[----:B------:R-:W1:Y:S01]  /*1510*/  S2R R21, SR_TID.Y ;  /* 0x0000000000157919 */ /* 0x000e620000002200 */
[----:B------:R-:W-:Y:S04]  /*1520*/  BAR.SYNC.DEFER_BLOCKING 0x0 ;  /* 0x0000000000007b1d */ /* 0x000fe80000010000 */
[----:B------:R-:W-:Y:S02]  /*1530*/  ISETP.LE.AND P0, PT, R6, UR4, PT ;  /* 0x0000000406007c0c */ /* 0x000fe4000bf03270 */
[----:B0-----:R-:W-:Y:S01]  /*1540*/  LEA R10, R11, R10, 0x18 ;  /* 0x0000000a0b0a7211 */ /* 0x001fe200078ec0ff */
[----:B------:R-:W-:Y:S04]  /*1550*/  LDS R22, [R16] ;  /* 0x0000000010167984 */ /* 0x000fe80000000800 */
[----:B-1----:R-:W-:Y:S01]  /*1560*/  IMAD R21, R21, 0x44, R10 ;  /* 0x0000004415157824 */ /* 0x002fe200078e020a */
[----:B------:R-:W-:Y:S04]  /*1570*/  LDS R12, [R16+0x440] ;  /* 0x00044000100c7984 */ /* 0x000fe80000000800 */
[----:B------:R-:W0:Y:S04]  /*1580*/  LDS R24, [R21+0x440] ;  /* 0x0004400015187984 */ /* 0x000e280000000800 */
[----:B------:R-:W1:Y:S04]  /*1590*/  LDS R26, [R21+0x880] ;  /* 0x00088000151a7984 */ /* 0x000e680000000800 */
[----:B------:R-:W2:Y:S04]  /*15a0*/  LDS R10, [R21] ;  /* 0x00000000150a7984 */ /* 0x000ea80000000800 */
[----:B------:R-:W3:Y:S04]  /*15b0*/  LDS R20, [R21+0xcc0] ;  /* 0x000cc00015147984 */ /* 0x000ee80000000800 */
[----:B------:R-:W-:Y:S04]  /*15c0*/  LDS R28, [R21+0x4] ;  /* 0x00000400151c7984 */ /* 0x000fe80000000800 */
[----:B------:R-:W-:Y:S04]  /*15d0*/  LDS R32, [R21+0x884] ;  /* 0x0008840015207984 */ /* 0x000fe80000000800 */
[----:B------:R-:W-:Y:S04]  /*15e0*/  LDS R25, [R21+0x448] ;  /* 0x0004480015197984 */ /* 0x000fe80000000800 */
[----:B------:R-:W-:Y:S01]  /*15f0*/  LDS R30, [R21+0x44c] ;  /* 0x00044c00151e7984 */ /* 0x000fe20000000800 */
[----:B0-----:R-:W-:Y:S01]  /*1600*/  FFMA R27, R22, R24, R27 ;  /* 0x00000018161b7223 */ /* 0x001fe2000000001b */
[----:B------:R-:W-:-:S02]  /*1610*/  FFMA R37, R24, R12, R37 ;  /* 0x0000000c18257223 */ /* 0x000fc40000000025 */
[----:B------:R-:W0:Y:S01]  /*1620*/  LDS R24, [R16+0x444] ;  /* 0x0004440010187984 */ /* 0x000e220000000800 */
[----:B-1----:R-:W-:Y:S01]  /*1630*/  FFMA R35, R22, R26, R35 ;  /* 0x0000001a16237223 */ /* 0x002fe20000000023 */
[----:B------:R-:W-:Y:S02]  /*1640*/  FFMA R33, R26, R12, R33 ;  /* 0x0000000c1a217223 */ /* 0x000fe40000000021 */
[----:B------:R-:W1:Y:S01]  /*1650*/  LDS R26, [R16+0x4] ;  /* 0x00000400101a7984 */ /* 0x000e620000000800 */
[----:B--2---:R-:W-:Y:S01]  /*1660*/  FFMA R23, R22, R10, R23 ;  /* 0x0000000a16177223 */ /* 0x004fe20000000017 */
[----:B------:R-:W-:Y:S02]  /*1670*/  FFMA R11, R10, R12, R13 ;  /* 0x0000000c0a0b7223 */ /* 0x000fe4000000000d */
[----:B------:R-:W2:Y:S01]  /*1680*/  LDS R10, [R21+0x444] ;  /* 0x00044400150a7984 */ /* 0x000ea20000000800 */
[----:B---3--:R-:W-:Y:S01]  /*1690*/  FFMA R29, R22, R20, R29 ;  /* 0x00000014161d7223 */ /* 0x008fe2000000001d */
[----:B------:R-:W-:-:S02]  /*16a0*/  FFMA R31, R20, R12, R31 ;  /* 0x0000000c141f7223 */ /* 0x000fc4000000001f */
[----:B------:R-:W3:Y:S04]  /*16b0*/  LDS R20, [R21+0xcc4] ;  /* 0x000cc40015147984 */ /* 0x000ee80000000800 */
[----:B------:R-:W4:Y:S04]  /*16c0*/  LDS R12, [R16+0x8] ;  /* 0x00000800100c7984 */ /* 0x000f280000000800 */
[----:B------:R-:W5:Y:S04]  /*16d0*/  LDS R22, [R21+0x8] ;  /* 0x0000080015167984 */ /* 0x000f680000000800 */
[----:B------:R-:W5:Y:S01]  /*16e0*/  LDS R13, [R16+0x448] ;  /* 0x00044800100d7984 */ /* 0x000f620000000800 */
[----:B0-----:R-:W-:Y:S01]  /*16f0*/  FFMA R11, R28, R24, R11 ;  /* 0x000000181c0b7223 */ /* 0x001fe2000000000b */
[C---:B-1----:R-:W-:Y:S01]  /*1700*/  FFMA R23, R26.reuse, R28, R23 ;  /* 0x0000001c1a177223 */ /* 0x042fe20000000017 */
[----:B------:R-:W-:Y:S01]  /*1710*/  FFMA R34, R26, R32, R35 ;  /* 0x000000201a227223 */ /* 0x000fe20000000023 */
[----:B------:R-:W-:Y:S01]  /*1720*/  FFMA R32, R32, R24, R33 ;  /* 0x0000001820207223 */ /* 0x000fe20000000021 */
[----:B------:R-:W0:Y:S01]  /*1730*/  LDS R35, [R21+0x888] ;  /* 0x0008880015237984 */ /* 0x000e220000000800 */
[----:B--2---:R-:W-:Y:S01]  /*1740*/  FFMA R27, R26, R10, R27 ;  /* 0x0000000a1a1b7223 */ /* 0x004fe2000000001b */
[----:B------:R-:W-:-:S02]  /*1750*/  FFMA R10, R10, R24, R37 ;  /* 0x000000180a0a7223 */ /* 0x000fc40000000025 */
[----:B------:R-:W1:Y:S01]  /*1760*/  LDS R33, [R16+0xc] ;  /* 0x00000c0010217984 */ /* 0x000e620000000800 */
[----:B---3--:R-:W-:Y:S01]  /*1770*/  FFMA R26, R26, R20, R29 ;  /* 0x000000141a1a7223 */ /* 0x008fe2000000001d */
[----:B------:R-:W-:Y:S02]  /*1780*/  FFMA R24, R20, R24, R31 ;  /* 0x0000001814187223 */ /* 0x000fe4000000001f */
[----:B------:R-:W2:Y:S01]  /*1790*/  LDS R29, [R21+0xcc8] ;  /* 0x000cc800151d7984 */ /* 0x000ea20000000800 */
[----:B----4-:R-:W-:-:S03]  /*17a0*/  FFMA R27, R12, R25, R27 ;  /* 0x000000190c1b7223 */ /* 0x010fc6000000001b */
[----:B------:R-:W3:Y:S01]  /*17b0*/  LDS R20, [R21+0x88c] ;  /* 0x00088c0015147984 */ /* 0x000ee20000000800 */
[----:B-----5:R-:W-:-:S03]  /*17c0*/  FFMA R28, R12, R22, R23 ;  /* 0x000000160c1c7223 */ /* 0x020fc60000000017 */
[----:B------:R-:W4:Y:S01]  /*17d0*/  LDS R23, [R16+0x44c] ;  /* 0x00044c0010177984 */ /* 0x000f220000000800 */
[-C--:B------:R-:W-:Y:S01]  /*17e0*/  FFMA R22, R22, R13.reuse, R11 ;  /* 0x0000000d16167223 */ /* 0x080fe2000000000b */
[----:B------:R-:W-:Y:S02]  /*17f0*/  FFMA R25, R25, R13, R10 ;  /* 0x0000000d19197223 */ /* 0x000fe4000000000a */
[----:B------:R-:W5:Y:S04]  /*1800*/  LDS R11, [R21+0xc] ;  /* 0x00000c00150b7984 */ /* 0x000f680000000800 */
[----:B------:R-:W5:Y:S04]  /*1810*/  LDS R10, [R21+0xccc] ;  /* 0x000ccc00150a7984 */ /* 0x000f680000000800 */
[----:B------:R-:W-:Y:S01]  /*1820*/  LDS R31, [R16+0x454] ;  /* 0x00045400101f7984 */ /* 0x000fe20000000800 */
[----:B0-----:R-:W-:Y:S01]  /*1830*/  FFMA R37, R12, R35, R34 ;  /* 0x000000230c257223 */ /* 0x001fe20000000022 */
[----:B------:R-:W-:-:S02]  /*1840*/  FFMA R35, R35, R13, R32 ;  /* 0x0000000d23237223 */ /* 0x000fc40000000020 */
[----:B------:R-:W-:Y:S01]  /*1850*/  LDS R32, [R21+0x890] ;  /* 0x0008900015207984 */ /* 0x000fe20000000800 */
[----:B-1----:R-:W-:Y:S01]  /*1860*/  FFMA R27, R33, R30, R27 ;  /* 0x0000001e211b7223 */ /* 0x002fe2000000001b */
[----:B--2---:R-:W-:Y:S01]  /*1870*/  FFMA R12, R12, R29, R26 ;  /* 0x0000001d0c0c7223 */ /* 0x004fe2000000001a */
[----:B------:R-:W-:Y:S01]  /*1880*/  FFMA R13, R29, R13, R24 ;  /* 0x0000000d1d0d7223 */ /* 0x000fe20000000018 */
[----:B------:R-:W-:Y:S01]  /*1890*/  LDS R26, [R16+0x14] ;  /* 0x00001400101a7984 */ /* 0x000fe20000000800 */
[----:B---3--:R-:W-:-:S03]  /*18a0*/  FFMA R37, R33, R20, R37 ;  /* 0x0000001421257223 */ /* 0x008fc60000000025 */
[----:B------:R-:W0:Y:S01]  /*18b0*/  LDS R29, [R16+0x10] ;  /* 0x00001000101d7984 */ /* 0x000e220000000800 */
[-C--:B----4-:R-:W-:Y:S01]  /*18c0*/  FFMA R35, R20, R23.reuse, R35 ;  /* 0x0000001714237223 */ /* 0x090fe20000000023 */
[----:B------:R-:W-:Y:S02]  /*18d0*/  FFMA R30, R30, R23, R25 ;  /* 0x000000171e1e7223 */ /* 0x000fe40000000019 */
[----:B------:R-:W1:Y:S01]  /*18e0*/  LDS R24, [R16+0x450] ;  /* 0x0004500010187984 */ /* 0x000e620000000800 */
[----:B-----5:R-:W-:Y:S01]  /*18f0*/  FFMA R28, R33, R11, R28 ;  /* 0x0000000b211c7223 */ /* 0x020fe2000000001c */
[-C--:B------:R-:W-:Y:S02]  /*1900*/  FFMA R11, R11, R23.reuse, R22 ;  /* 0x000000170b0b7223 */ /* 0x080fe40000000016 */
[----:B------:R-:W2:Y:S01]  /*1910*/  LDS R20, [R21+0x450] ;  /* 0x0004500015147984 */ /* 0x000ea20000000800 */
[----:B------:R-:W-:Y:S01]  /*1920*/  FFMA R33, R33, R10, R12 ;  /* 0x0000000a21217223 */ /* 0x000fe2000000000c */
[----:B------:R-:W-:-:S02]  /*1930*/  FFMA R23, R10, R23, R13 ;  /* 0x000000170a177223 */ /* 0x000fc4000000000d */
[----:B------:R-:W3:Y:S04]  /*1940*/  LDS R22, [R21+0x10] ;  /* 0x0000100015167984 */ /* 0x000ee80000000800 */
[----:B------:R-:W4:Y:S04]  /*1950*/  LDS R12, [R21+0xcd0] ;  /* 0x000cd000150c7984 */ /* 0x000f280000000800 */
[----:B------:R-:W5:Y:S04]  /*1960*/  LDS R10, [R21+0x14] ;  /* 0x00001400150a7984 */ /* 0x000f680000000800 */
[----:B------:R-:W5:Y:S01]  /*1970*/  LDS R25, [R21+0x454] ;  /* 0x0004540015197984 */ /* 0x000f620000000800 */
[----:B0-----:R-:W-:-:S03]  /*1980*/  FFMA R34, R29, R32, R37 ;  /* 0x000000201d227223 */ /* 0x001fc60000000025 */
[----:B------:R-:W-:Y:S01]  /*1990*/  LDS R37, [R21+0x47c] ;  /* 0x00047c0015257984 */ /* 0x000fe20000000800 */
[----:B-1----:R-:W-:-:S03]  /*19a0*/  FFMA R32, R32, R24, R35 ;  /* 0x0000001820207223 */ /* 0x002fc60000000023 */
[----:B------:R-:W-:Y:S01]  /*19b0*/  LDS R35, [R21+0xcd4] ;  /* 0x000cd40015237984 */ /* 0x000fe20000000800 */
[----:B--2---:R-:W-:Y:S01]  /*19c0*/  FFMA R30, R20, R24, R30 ;  /* 0x00000018141e7223 */ /* 0x004fe2000000001e */
[C---:B------:R-:W-:Y:S02]  /*19d0*/  FFMA R27, R29.reuse, R20, R27 ;  /* 0x000000141d1b7223 */ /* 0x040fe4000000001b */
[----:B------:R-:W-:Y:S01]  /*19e0*/  LDS R20, [R21+0x898] ;  /* 0x0008980015147984 */ /* 0x000fe20000000800 */
[C---:B---3--:R-:W-:Y:S01]  /*19f0*/  FFMA R13, R29.reuse, R22, R28 ;  /* 0x000000161d0d7223 */ /* 0x048fe2000000001c */
[-C--:B------:R-:W-:Y:S02]  /*1a00*/  FFMA R11, R22, R24.reuse, R11 ;  /* 0x00000018160b7223 */ /* 0x080fe4000000000b */
[----:B------:R-:W-:Y:S01]  /*1a10*/  LDS R22, [R21+0x458] ;  /* 0x0004580015167984 */ /* 0x000fe20000000800 */
[----:B----4-:R-:W-:Y:S01]  /*1a20*/  FFMA R24, R12, R24, R23 ;  /* 0x000000180c187223 */ /* 0x010fe20000000017 */
[----:B------:R-:W-:-:S02]  /*1a30*/  FFMA R28, R29, R12, R33 ;  /* 0x0000000c1d1c7223 */ /* 0x000fc40000000021 */
[----:B------:R-:W0:Y:S01]  /*1a40*/  LDS R23, [R21+0x894] ;  /* 0x0008940015177984 */ /* 0x000e220000000800 */
[----:B-----5:R-:W-:Y:S01]  /*1a50*/  FFMA R12, R26, R10, R13 ;  /* 0x0000000a1a0c7223 */ /* 0x020fe2000000000d */
[----:B------:R-:W-:Y:S02]  /*1a60*/  FFMA R10, R10, R31, R11 ;  /* 0x0000001f0a0a7223 */ /* 0x000fe4000000000b */
[----:B------:R-:W1:Y:S01]  /*1a70*/  LDS R33, [R16+0x18] ;  /* 0x0000180010217984 */ /* 0x000e620000000800 */
[C---:B------:R-:W-:Y:S01]  /*1a80*/  FFMA R27, R26.reuse, R25, R27 ;  /* 0x000000191a1b7223 */ /* 0x040fe2000000001b */
[----:B------:R-:W-:Y:S02]  /*1a90*/  FFMA R25, R25, R31, R30 ;  /* 0x0000001f19197223 */ /* 0x000fe4000000001e */
[----:B------:R-:W2:Y:S04]  /*1aa0*/  LDS R13, [R21+0x18] ;  /* 0x00001800150d7984 */ /* 0x000ea80000000800 */
[----:B------:R-:W3:Y:S04]  /*1ab0*/  LDS R29, [R16+0x458] ;  /* 0x00045800101d7984 */ /* 0x000ee80000000800 */
[----:B------:R-:W4:Y:S01]  /*1ac0*/  LDS R30, [R21+0xcd8] ;  /* 0x000cd800151e7984 */ /* 0x000f220000000800 */
[C---:B0-----:R-:W-:Y:S01]  /*1ad0*/  FFMA R11, R26.reuse, R23, R34 ;  /* 0x000000171a0b7223 */ /* 0x041fe20000000022 */
[-C--:B------:R-:W-:Y:S01]  /*1ae0*/  FFMA R23, R23, R31.reuse, R32 ;  /* 0x0000001f17177223 */ /* 0x080fe20000000020 */
[----:B------:R-:W-:Y:S01]  /*1af0*/  FFMA R31, R35, R31, R24 ;  /* 0x0000001f231f7223 */ /* 0x000fe20000000018 */
[----:B------:R-:W-:Y:S01]  /*1b00*/  FFMA R26, R26, R35, R28 ;  /* 0x000000231a1a7223 */ /* 0x000fe2000000001c */
[C---:B-1----:R-:W-:Y:S01]  /*1b10*/  FFMA R11, R33.reuse, R20, R11 ;  /* 0x00000014210b7223 */ /* 0x042fe2000000000b */
[----:B------:R-:W-:Y:S01]  /*1b20*/  LDS R24, [R21+0x1c] ;  /* 0x00001c0015187984 */ /* 0x000fe20000000800 */
[----:B--2---:R-:W-:-:S03]  /*1b30*/  FFMA R12, R33, R13, R12 ;  /* 0x0000000d210c7223 */ /* 0x004fc6000000000c */
[----:B------:R-:W-:Y:S01]  /*1b40*/  LDS R28, [R21+0x89c] ;  /* 0x00089c00151c7984 */ /* 0x000fe20000000800 */
[-C--:B---3--:R-:W-:Y:S01]  /*1b50*/  FFMA R13, R13, R29.reuse, R10 ;  /* 0x0000001d0d0d7223 */ /* 0x088fe2000000000a */
[C---:B------:R-:W-:Y:S01]  /*1b60*/  FFMA R10, R33.reuse, R22, R27 ;  /* 0x00000016210a7223 */ /* 0x040fe2000000001b */
[-C--:B------:R-:W-:Y:S01]  /*1b70*/  FFMA R22, R22, R29.reuse, R25 ;  /* 0x0000001d16167223 */ /* 0x080fe20000000019 */
[-C--:B------:R-:W-:Y:S01]  /*1b80*/  FFMA R20, R20, R29.reuse, R23 ;  /* 0x0000001d14147223 */ /* 0x080fe20000000017 */
[----:B------:R-:W0:Y:S01]  /*1b90*/  LDS R25, [R16+0x1c] ;  /* 0x00001c0010197984 */ /* 0x000e220000000800 */
[----:B----4-:R-:W-:Y:S01]  /*1ba0*/  FFMA R26, R33, R30, R26 ;  /* 0x0000001e211a7223 */ /* 0x010fe2000000001a */
[----:B------:R-:W-:Y:S02]  /*1bb0*/  FFMA R30, R30, R29, R31 ;  /* 0x0000001d1e1e7223 */ /* 0x000fe4000000001f */
[----:B------:R-:W1:Y:S04]  /*1bc0*/  LDS R23, [R16+0x45c] ;  /* 0x00045c0010177984 */ /* 0x000e680000000800 */
[----:B------:R-:W2:Y:S04]  /*1bd0*/  LDS R27, [R21+0x45c] ;  /* 0x00045c00151b7984 */ /* 0x000ea80000000800 */
[----:B------:R-:W3:Y:S04]  /*1be0*/  LDS R33, [R21+0xcdc] ;  /* 0x000cdc0015217984 */ /* 0x000ee80000000800 */
[----:B------:R-:W-:Y:S04]  /*1bf0*/  LDS R32, [R16+0x20] ;  /* 0x0000200010207984 */ /* 0x000fe80000000800 */
[----:B------:R-:W4:Y:S04]  /*1c00*/  LDS R31, [R21+0x20] ;  /* 0x00002000151f7984 */ /* 0x000f280000000800 */
[----:B------:R-:W5:Y:S04]  /*1c10*/  LDS R34, [R16+0x460] ;  /* 0x0004600010227984 */ /* 0x000f680000000800 */
[----:B------:R-:W5:Y:S01]  /*1c20*/  LDS R29, [R21+0x460] ;  /* 0x00046000151d7984 */ /* 0x000f620000000800 */
[C---:B0-----:R-:W-:Y:S01]  /*1c30*/  FFMA R35, R25.reuse, R24, R12 ;  /* 0x0000001819237223 */ /* 0x041fe2000000000c */
[----:B------:R-:W-:-:S02]  /*1c40*/  FFMA R11, R25, R28, R11 ;  /* 0x0000001c190b7223 */ /* 0x000fc4000000000b */
[----:B------:R-:W-:Y:S01]  /*1c50*/  LDS R12, [R16+0x24] ;  /* 0x00002400100c7984 */ /* 0x000fe20000000800 */
[----:B-1----:R-:W-:Y:S01]  /*1c60*/  FFMA R24, R24, R23, R13 ;  /* 0x0000001718187223 */ /* 0x002fe2000000000d */
[----:B--2---:R-:W-:Y:S01]  /*1c70*/  FFMA R13, R25, R27, R10 ;  /* 0x0000001b190d7223 */ /* 0x004fe2000000000a */
[-C--:B------:R-:W-:Y:S01]  /*1c80*/  FFMA R22, R27, R23.reuse, R22 ;  /* 0x000000171b167223 */ /* 0x080fe20000000016 */
[----:B------:R-:W0:Y:S01]  /*1c90*/  LDS R10, [R21+0x8a0] ;  /* 0x0008a000150a7984 */ /* 0x000e220000000800 */
[----:B------:R-:W-:Y:S01]  /*1ca0*/  FFMA R27, R28, R23, R20 ;  /* 0x000000171c1b7223 */ /* 0x000fe20000000014 */
[----:B---3--:R-:W-:Y:S01]  /*1cb0*/  FFMA R25, R25, R33, R26 ;  /* 0x0000002119197223 */ /* 0x008fe2000000001a */
[----:B------:R-:W-:Y:S01]  /*1cc0*/  FFMA R23, R33, R23, R30 ;  /* 0x0000001721177223 */ /* 0x000fe2000000001e */
[----:B------:R-:W1:Y:S04]  /*1cd0*/  LDS R28, [R21+0xce0] ;  /* 0x000ce000151c7984 */ /* 0x000e680000000800 */
[----:B------:R-:W2:Y:S01]  /*1ce0*/  LDS R20, [R21+0x8a4] ;  /* 0x0008a40015147984 */ /* 0x000ea20000000800 */
[----:B----4-:R-:W-:-:S03]  /*1cf0*/  FFMA R35, R32, R31, R35 ;  /* 0x0000001f20237223 */ /* 0x010fc60000000023 */
[----:B------:R-:W3:Y:S01]  /*1d00*/  LDS R33, [R21+0x24] ;  /* 0x0000240015217984 */ /* 0x000ee20000000800 */
[----:B-----5:R-:W-:-:S03]  /*1d10*/  FFMA R24, R31, R34, R24 ;  /* 0x000000221f187223 */ /* 0x020fc60000000018 */
[----:B------:R-:W4:Y:S01]  /*1d20*/  LDS R31, [R16+0x464] ;  /* 0x00046400101f7984 */ /* 0x000f220000000800 */
[C---:B------:R-:W-:Y:S01]  /*1d30*/  FFMA R13, R32.reuse, R29, R13 ;  /* 0x0000001d200d7223 */ /* 0x040fe2000000000d */
[----:B------:R-:W-:Y:S02]  /*1d40*/  FFMA R29, R29, R34, R22 ;  /* 0x000000221d1d7223 */ /* 0x000fe40000000016 */
[----:B------:R-:W5:Y:S04]  /*1d50*/  LDS R26, [R21+0x464] ;  /* 0x00046400151a7984 */ /* 0x000f680000000800 */
[----:B------:R-:W5:Y:S01]  /*1d60*/  LDS R22, [R21+0xce4] ;  /* 0x000ce40015167984 */ /* 0x000f620000000800 */
[----:B0-----:R-:W-:Y:S01]  /*1d70*/  FFMA R11, R32, R10, R11 ;  /* 0x0000000a200b7223 */ /* 0x001fe2000000000b */
[----:B------:R-:W-:-:S02]  /*1d80*/  FFMA R27, R10, R34, R27 ;  /* 0x000000220a1b7223 */ /* 0x000fc4000000001b */
[----:B------:R-:W-:Y:S01]  /*1d90*/  LDS R10, [R21+0x468] ;  /* 0x00046800150a7984 */ /* 0x000fe20000000800 */
[----:B-1----:R-:W-:Y:S01]  /*1da0*/  FFMA R25, R32, R28, R25 ;  /* 0x0000001c20197223 */ /* 0x002fe20000000019 */
[----:B------:R-:W-:Y:S02]  /*1db0*/  FFMA R23, R28, R34, R23 ;  /* 0x000000221c177223 */ /* 0x000fe40000000017 */
[----:B------:R-:W-:Y:S01]  /*1dc0*/  LDS R32, [R21+0xce8] ;  /* 0x000ce80015207984 */ /* 0x000fe20000000800 */
[----:B--2---:R-:W-:-:S03]  /*1dd0*/  FFMA R11, R12, R20, R11 ;  /* 0x000000140c0b7223 */ /* 0x004fc6000000000b */
[----:B------:R-:W-:Y:S01]  /*1de0*/  LDS R28, [R16+0x46c] ;  /* 0x00046c00101c7984 */ /* 0x000fe20000000800 */
[----:B---3--:R-:W-:-:S03]  /*1df0*/  FFMA R35, R12, R33, R35 ;  /* 0x000000210c237223 */ /* 0x008fc60000000023 */
[----:B------:R-:W-:Y:S01]  /*1e00*/  LDS R34, [R16+0x34] ;  /* 0x0000340010227984 */ /* 0x000fe20000000800 */
[-C--:B----4-:R-:W-:Y:S01]  /*1e10*/  FFMA R24, R33, R31.reuse, R24 ;  /* 0x0000001f21187223 */ /* 0x090fe20000000018 */
[-C--:B------:R-:W-:Y:S02]  /*1e20*/  FFMA R20, R20, R31.reuse, R27 ;  /* 0x0000001f14147223 */ /* 0x080fe4000000001b */
[----:B------:R-:W-:Y:S01]  /*1e30*/  LDS R27, [R21+0x28] ;  /* 0x00002800151b7984 */ /* 0x000fe20000000800 */
[----:B-----5:R-:W-:Y:S01]  /*1e40*/  FFMA R13, R12, R26, R13 ;  /* 0x0000001a0c0d7223 */ /* 0x020fe2000000000d */
[-C--:B------:R-:W-:Y:S02]  /*1e50*/  FFMA R29, R26, R31.reuse, R29 ;  /* 0x0000001f1a1d7223 */ /* 0x080fe4000000001d */
[----:B------:R-:W0:Y:S01]  /*1e60*/  LDS R26, [R16+0x28] ;  /* 0x00002800101a7984 */ /* 0x000e220000000800 */
[----:B------:R-:W-:Y:S01]  /*1e70*/  FFMA R25, R12, R22, R25 ;  /* 0x000000160c197223 */ /* 0x000fe20000000019 */
[----:B------:R-:W-:-:S02]  /*1e80*/  FFMA R30, R22, R31, R23 ;  /* 0x0000001f161e7223 */ /* 0x000fc40000000017 */
[----:B------:R-:W1:Y:S04]  /*1e90*/  LDS R33, [R16+0x468] ;  /* 0x0004680010217984 */ /* 0x000e680000000800 */
[----:B------:R-:W2:Y:S04]  /*1ea0*/  LDS R12, [R21+0x8a8] ;  /* 0x0008a800150c7984 */ /* 0x000ea80000000800 */
[----:B------:R-:W-:Y:S04]  /*1eb0*/  LDS R22, [R16+0x2c] ;  /* 0x00002c0010167984 */ /* 0x000fe80000000800 */
[----:B------:R-:W3:Y:S04]  /*1ec0*/  LDS R31, [R21+0x2c] ;  /* 0x00002c00151f7984 */ /* 0x000ee80000000800 */
[----:B------:R-:W4:Y:S01]  /*1ed0*/  LDS R23, [R21+0x46c] ;  /* 0x00046c0015177984 */ /* 0x000f220000000800 */
[C---:B0-----:R-:W-:Y:S01]  /*1ee0*/  FFMA R35, R26.reuse, R27, R35 ;  /* 0x0000001b1a237223 */ /* 0x041fe20000000023 */
[C---:B------:R-:W-:Y:S01]  /*1ef0*/  FFMA R13, R26.reuse, R10, R13 ;  /* 0x0000000a1a0d7223 */ /* 0x040fe2000000000d */
[----:B------:R-:W-:Y:S01]  /*1f00*/  FFMA R25, R26, R32, R25 ;  /* 0x000000201a197223 */ /* 0x000fe20000000019 */
[-C--:B-1----:R-:W-:Y:S01]  /*1f10*/  FFMA R24, R27, R33.reuse, R24 ;  /* 0x000000211b187223 */ /* 0x082fe20000000018 */
[----:B------:R-:W-:-:S02]  /*1f20*/  FFMA R10, R10, R33, R29 ;  /* 0x000000210a0a7223 */ /* 0x000fc4000000001d */
[----:B------:R-:W-:Y:S01]  /*1f30*/  LDS R29, [R21+0x470] ;  /* 0x00047000151d7984 */ /* 0x000fe20000000800 */
[----:B--2---:R-:W-:Y:S01]  /*1f40*/  FFMA R11, R26, R12, R11 ;  /* 0x0000000c1a0b7223 */ /* 0x004fe2000000000b */
[-C--:B------:R-:W-:Y:S01]  /*1f50*/  FFMA R27, R12, R33.reuse, R20 ;  /* 0x000000210c1b7223 */ /* 0x080fe20000000014 */
[----:B------:R-:W-:Y:S01]  /*1f60*/  FFMA R33, R32, R33, R30 ;  /* 0x0000002120217223 */ /* 0x000fe2000000001e */
[----:B------:R-:W0:Y:S04]  /*1f70*/  LDS R12, [R21+0x8ac] ;  /* 0x0008ac00150c7984 */ /* 0x000e280000000800 */
[----:B------:R-:W1:Y:S01]  /*1f80*/  LDS R30, [R21+0xcec] ;  /* 0x000cec00151e7984 */ /* 0x000e620000000800 */
[----:B---3--:R-:W-:Y:S01]  /*1f90*/  FFMA R35, R22, R31, R35 ;  /* 0x0000001f16237223 */ /* 0x008fe20000000023 */
[----:B------:R-:W-:-:S02]  /*1fa0*/  FFMA R31, R31, R28, R24 ;  /* 0x0000001c1f1f7223 */ /* 0x000fc40000000018 */
[----:B------:R-:W2:Y:S01]  /*1fb0*/  LDS R24, [R16+0x30] ;  /* 0x0000300010187984 */ /* 0x000ea20000000800 */
[C---:B----4-:R-:W-:Y:S01]  /*1fc0*/  FFMA R32, R22.reuse, R23, R13 ;  /* 0x0000001716207223 */ /* 0x050fe2000000000d */
[----:B------:R-:W-:Y:S02]  /*1fd0*/  FFMA R10, R23, R28, R10 ;  /* 0x0000001c170a7223 */ /* 0x000fe4000000000a */
[----:B------:R-:W3:Y:S04]  /*1fe0*/  LDS R26, [R21+0x30] ;  /* 0x00003000151a7984 */ /* 0x000ee80000000800 */
[----:B------:R-:W4:Y:S04]  /*1ff0*/  LDS R20, [R16+0x470] ;  /* 0x0004700010147984 */ /* 0x000f280000000800 */
[----:B------:R-:W5:Y:S04]  /*2000*/  LDS R13, [R21+0x8b0] ;  /* 0x0008b000150d7984 */ /* 0x000f680000000800 */
[----:B------:R-:W5:Y:S01]  /*2010*/  LDS R23, [R21+0xcf0] ;  /* 0x000cf00015177984 */ /* 0x000f620000000800 */
[----:B0-----:R-:W-:Y:S01]  /*2020*/  FFMA R11, R22, R12, R11 ;  /* 0x0000000c160b7223 */ /* 0x001fe2000000000b */
[----:B------:R-:W-:Y:S01]  /*2030*/  FFMA R12, R12, R28, R27 ;  /* 0x0000001c0c0c7223 */ /* 0x000fe2000000001b */
[----:B-1----:R-:W-:Y:S01]  /*2040*/  FFMA R22, R22, R30, R25 ;  /* 0x0000001e16167223 */ /* 0x002fe20000000019 */
[----:B------:R-:W-:Y:S01]  /*2050*/  FFMA R28, R30, R28, R33 ;  /* 0x0000001c1e1c7223 */ /* 0x000fe20000000021 */
[----:B------:R-:W-:Y:S01]  /*2060*/  LDS R25, [R21+0x474] ;  /* 0x0004740015197984 */ /* 0x000fe20000000800 */
[----:B--2---:R-:W-:-:S03]  /*2070*/  FFMA R32, R24, R29, R32 ;  /* 0x0000001d18207223 */ /* 0x004fc60000000020 */
[----:B------:R-:W0:Y:S01]  /*2080*/  LDS R30, [R21+0x34] ;  /* 0x00003400151e7984 */ /* 0x000e220000000800 */
[----:B---3--:R-:W-:-:S03]  /*2090*/  FFMA R35, R24, R26, R35 ;  /* 0x0000001a18237223 */ /* 0x008fc60000000023 */
[----:B------:R-:W-:Y:S01]  /*20a0*/  LDS R33, [R21+0x8bc] ;  /* 0x0008bc0015217984 */ /* 0x000fe20000000800 */
[-C--:B----4-:R-:W-:Y:S01]  /*20b0*/  FFMA R31, R26, R20.reuse, R31 ;  /* 0x000000141a1f7223 */ /* 0x090fe2000000001f */
[-C--:B------:R-:W-:Y:S02]  /*20c0*/  FFMA R26, R29, R20.reuse, R10 ;  /* 0x000000141d1a7223 */ /* 0x080fe4000000000a */
[----:B------:R-:W1:Y:S01]  /*20d0*/  LDS R10, [R16+0x474] ;  /* 0x00047400100a7984 */ /* 0x000e620000000800 */
[C---:B-----5:R-:W-:Y:S01]  /*20e0*/  FFMA R11, R24.reuse, R13, R11 ;  /* 0x0000000d180b7223 */ /* 0x060fe2000000000b */
[-C--:B------:R-:W-:Y:S02]  /*20f0*/  FFMA R13, R13, R20.reuse, R12 ;  /* 0x000000140d0d7223 */ /* 0x080fe4000000000c */
[----:B------:R-:W2:Y:S01]  /*2100*/  LDS R12, [R21+0x8b4] ;  /* 0x0008b400150c7984 */ /* 0x000ea20000000800 */
[----:B------:R-:W-:Y:S01]  /*2110*/  FFMA R27, R24, R23, R22 ;  /* 0x00000017181b7223 */ /* 0x000fe20000000016 */
[----:B------:R-:W-:-:S02]  /*2120*/  FFMA R23, R23, R20, R28 ;  /* 0x0000001417177223 */ /* 0x000fc4000000001c */
[----:B------:R-:W3:Y:S04]  /*2130*/  LDS R24, [R21+0xcf4] ;  /* 0x000cf40015187984 */ /* 0x000ee80000000800 */
[----:B------:R-:W-:Y:S04]  /*2140*/  LDS R20, [R16+0x38] ;  /* 0x0000380010147984 */ /* 0x000fe80000000800 */
[----:B------:R-:W4:Y:S04]  /*2150*/  LDS R29, [R21+0x38] ;  /* 0x00003800151d7984 */ /* 0x000f280000000800 */
[----:B------:R-:W5:Y:S01]  /*2160*/  LDS R22, [R16+0x478] ;  /* 0x0004780010167984 */ /* 0x000f620000000800 */
[----:B0-----:R-:W-:Y:S01]  /*2170*/  FFMA R35, R34, R30, R35 ;  /* 0x0000001e22237223 */ /* 0x001fe20000000023 */
[-C--:B-1----:R-:W-:Y:S01]  /*2180*/  FFMA R30, R30, R10.reuse, R31 ;  /* 0x0000000a1e1e7223 */ /* 0x082fe2000000001f */
[----:B------:R-:W-:Y:S01]  /*2190*/  FFMA R31, R34, R25, R32 ;  /* 0x00000019221f7223 */ /* 0x000fe20000000020 */
[----:B------:R-:W-:-:S02]  /*21a0*/  FFMA R25, R25, R10, R26 ;  /* 0x0000000a19197223 */ /* 0x000fc4000000001a */
[----:B------:R-:W0:Y:S01]  /*21b0*/  LDS R26, [R21+0x478] ;  /* 0x00047800151a7984 */ /* 0x000e220000000800 */
[----:B--2---:R-:W-:Y:S01]  /*21c0*/  FFMA R11, R34, R12, R11 ;  /* 0x0000000c220b7223 */ /* 0x004fe2000000000b */
[----:B------:R-:W-:Y:S01]  /*21d0*/  FFMA R13, R12, R10, R13 ;  /* 0x0000000a0c0d7223 */ /* 0x000fe2000000000d */
[----:B---3--:R-:W-:Y:S01]  /*21e0*/  FFMA R27, R34, R24, R27 ;  /* 0x00000018221b7223 */ /* 0x008fe2000000001b */
[----:B------:R-:W1:Y:S01]  /*21f0*/  LDS R12, [R21+0x8b8] ;  /* 0x0008b800150c7984 */ /* 0x000e620000000800 */
[----:B------:R-:W-:-:S03]  /*2200*/  FFMA R23, R24, R10, R23 ;  /* 0x0000000a18177223 */ /* 0x000fc60000000017 */
[----:B------:R-:W2:Y:S01]  /*2210*/  LDS R34, [R21+0xcf8] ;  /* 0x000cf80015227984 */ /* 0x000ea20000000800 */
[----:B----4-:R-:W-:-:S03]  /*2220*/  FFMA R28, R20, R29, R35 ;  /* 0x0000001d141c7223 */ /* 0x010fc60000000023 */
[----:B------:R-:W-:Y:S01]  /*2230*/  LDS R10, [R16+0x47c] ;  /* 0x00047c00100a7984 */ /* 0x000fe20000000800 */
[----:B-----5:R-:W-:-:S03]  /*2240*/  FFMA R35, R29, R22, R30 ;  /* 0x000000161d237223 */ /* 0x020fc6000000001e */
[----:B------:R-:W3:Y:S04]  /*2250*/  LDS R24, [R21+0xcfc] ;  /* 0x000cfc0015187984 */ /* 0x000ee80000000800 */
[----:B------:R-:W4:Y:S04]  /*2260*/  LDS R30, [R21+0x3c] ;  /* 0x00003c00151e7984 */ /* 0x000f280000000800 */
[----:B------:R-:W5:Y:S01]  /*2270*/  LDS R29, [R16+0x3c] ;  /* 0x00003c00101d7984 */ /* 0x000f620000000800 */
[----:B0-----:R-:W-:Y:S01]  /*2280*/  FFMA R32, R20, R26, R31 ;  /* 0x0000001a14207223 */ /* 0x001fe2000000001f */
[----:B------:R-:W-:Y:S01]  /*2290*/  FFMA R36, R26, R22, R25 ;  /* 0x000000161a247223 */ /* 0x000fe20000000019 */
[----:B-1----:R-:W-:Y:S01]  /*22a0*/  FFMA R26, R20, R12, R11 ;  /* 0x0000000c141a7223 */ /* 0x002fe2000000000b */
[----:B------:R-:W-:Y:S01]  /*22b0*/  FFMA R12, R12, R22, R13 ;  /* 0x000000160c0c7223 */ /* 0x000fe2000000000d */
[----:B--2---:R-:W-:Y:S01]  /*22c0*/  FFMA R11, R20, R34, R27 ;  /* 0x00000022140b7223 */ /* 0x004fe2000000001b */
[----:B------:R-:W-:-:S04]  /*22d0*/  FFMA R31, R34, R22, R23 ;  /* 0x00000016221f7223 */ /* 0x000fc80000000017 */
[-C--:B---3--:R-:W-:Y:S01]  /*22e0*/  FFMA R31, R24, R10.reuse, R31 ;  /* 0x0000000a181f7223 */ /* 0x088fe2000000001f */
[----:B----4-:R-:W-:Y:S01]  /*22f0*/  FFMA R13, R30, R10, R35 ;  /* 0x0000000a1e0d7223 */ /* 0x010fe20000000023 */
[C---:B-----5:R-:W-:Y:S01]  /*2300*/  FFMA R23, R29.reuse, R30, R28 ;  /* 0x0000001e1d177223 */ /* 0x060fe2000000001c */
[C---:B------:R-:W-:Y:S01]  /*2310*/  FFMA R27, R29.reuse, R37, R32 ;  /* 0x000000251d1b7223 */ /* 0x040fe20000000020 */
[----:B------:R-:W-:Y:S01]  /*2320*/  FFMA R35, R29, R33, R26 ;  /* 0x000000211d237223 */ /* 0x000fe2000000001a */
[-C--:B------:R-:W-:Y:S01]  /*2330*/  FFMA R37, R37, R10.reuse, R36 ;  /* 0x0000000a25257223 */ /* 0x080fe20000000024 */
[----:B------:R-:W-:Y:S01]  /*2340*/  FFMA R33, R33, R10, R12 ;  /* 0x0000000a21217223 */ /* 0x000fe2000000000c */
[----:B------:R-:W-:Y:S01]  /*2350*/  FFMA R29, R29, R24, R11 ;  /* 0x000000181d1d7223 */ /* 0x000fe2000000000b */
[----:B------:R-:W-:Y:S06]  /*2360*/  BAR.SYNC.DEFER_BLOCKING 0x0 ;  /* 0x0000000000007b1d */ /* 0x000fec0000010000 */
[----:B------:R-:W-:Y:S05]  /*2370*/  @!P0 BRA `(.L_x_31) ;  /* 0xffffffe800308947 */ /* 0x000fea000383ffff */
.L_x_18:
[----:B------:R-:W0:Y:S01]  /*2380*/  S2R R3, SR_TID.Y ;  /* 0x0000000000037919 */ /* 0x000e220000002200 */
[----:B------:R-:W1:Y:S01]  /*2390*/  LDCU UR6, c[0x0][0x39c] ;  /* 0x00007380ff0677ac */ /* 0x000e620008000800 */
[----:B------:R-:W2:Y:S01]  /*23a0*/  LDC R0, c[0x0][0x3a0] ;  /* 0x0000e800ff007b82 */ /* 0x000ea20000000800 */
[----:B------:R-:W-:Y:S01]  /*23b0*/  BSSY.RECONVERGENT B0, `(.L_x_32) ;  /* 0x0000022000007945 */ /* 0x000fe20003800200 */
[----:B------:R-:W2:Y:S01]  /*23c0*/  LDCU UR5, c[0x0][0x3a4] ;  /* 0x00007480ff0577ac */ /* 0x000ea20008000800 */
[----:B-1----:R-:W-:Y:S01]  /*23d0*/  USHF.L.U32 UR4, UR6, 0x4, URZ ;  /* 0x0000000406047899 */ /* 0x002fe200080006ff */
[----:B--2---:R-:W-:Y:S02]  /*23e0*/  IMAD R0, R0, UR5, RZ ;  /* 0x0000000500007c24 */ /* 0x004fe4000f8e02ff */
[----:B0-----:R-:W-:-:S05]  /*23f0*/  IMAD.IADD R4, R2, 0x1, R3 ;  /* 0x0000000102047824 */ /* 0x001fca00078e0203 */
[C---:B------:R-:W-:Y:S02]  /*2400*/  ISETP.GE.U32.AND P2, PT, R4.reuse, UR6, PT ;  /* 0x0000000604007c0c */ /* 0x040fe4000bf46070 */
[C---:B------:R-:W-:Y:S02]  /*2410*/  IADD3 R6, PT, PT, R4.reuse, 0x10, RZ ;  /* 0x0000001004067810 */ /* 0x040fe40007ffe0ff */
[----:B------:R-:W-:Y:S02]  /*2420*/  IADD3 R8, PT, PT, R4, 0x20, RZ ;  /* 0x0000002004087810 */ /* 0x000fe40007ffe0ff */
[----:B------:R-:W-:Y:S02]  /*2430*/  ISETP.GE.U32.AND P3, PT, R6, UR6, PT ;  /* 0x0000000606007c0c */ /* 0x000fe4000bf66070 */
[----:B------:R-:W-:-:S04]  /*2440*/  IADD3 R4, PT, PT, R4, 0x30, RZ ;  /* 0x0000003004047810 */ /* 0x000fc80007ffe0ff */
[----:B------:R-:W-:Y:S01]  /*2450*/  ISETP.GE.U32.AND P1, PT, R4, UR6, PT ;  /* 0x0000000604007c0c */ /* 0x000fe2000bf26070 */
[----:B------:R-:W0:Y:S01]  /*2460*/  @!P2 LDC.64 R2, c[0x0][0x390] ;  /* 0x0000e400ff02ab82 */ /* 0x000e220000000a00 */
[----:B------:R-:W-:Y:S01]  /*2470*/  @!P2 IMAD R7, R0, UR4, RZ ;  /* 0x000000040007ac24 */ /* 0x000fe2000f8e02ff */
[----:B0-----:R-:W-:-:S04]  /*2480*/  @!P2 LEA R2, P0, R5, R2, 0x2 ;  /* 0x000000020502a211 */ /* 0x001fc800078010ff */
[----:B------:R-:W-:Y:S02]  /*2490*/  @!P2 LEA.HI.X R3, R5, R3, RZ, 0x2, P0 ;  /* 0x000000030503a211 */ /* 0x000fe400000f14ff */
[----:B------:R-:W-:Y:S01]  /*24a0*/  ISETP.GE.U32.AND P0, PT, R8, UR6, PT ;  /* 0x0000000608007c0c */ /* 0x000fe2000bf06070 */
[----:B------:R-:W-:Y:S02]  /*24b0*/  @!P2 IMAD.WIDE R6, R7, 0x4, R2 ;  /* 0x000000040706a825 */ /* 0x000fe400078e0202 */
[----:B------:R0:W-:Y:S04]  /*24c0*/  @!P2 STG.E desc[UR8][R2.64], R23 ;  /* 0x000000170200a986 */ /* 0x0001e8000c101908 */
[----:B------:R0:W-:Y:S01]  /*24d0*/  @!P2 STG.E desc[UR8][R6.64], R13 ;  /* 0x0000000d0600a986 */ /* 0x0001e2000c101908 */
[----:B------:R-:W-:Y:S05]  /*24e0*/  @P3 BRA `(.L_x_33) ;  /* 0x0000000000383947 */ /* 0x000fea0003800000 */
[----:B------:R-:W1:Y:S01]  /*24f0*/  LDCU.64 UR10, c[0x0][0x390] ;  /* 0x00007200ff0a77ac */ /* 0x000e620008000a00 */
[----:B0-----:R-:W-:Y:S01]  /*2500*/  SHF.L.U32 R2, R0, 0x4, RZ ;  /* 0x0000000400027819 */ /* 0x001fe200000006ff */
[----:B------:R-:W-:-:S03]  /*2510*/  UIADD3 UR5, UPT, UPT, UR4, 0x10, URZ ;  /* 0x0000001004057890 */ /* 0x000fc6000fffe0ff */
[----:B------:R-:W-:-:S04]  /*2520*/  IADD3 R3, P2, PT, R5, R2, RZ ;  /* 0x0000000205037210 */ /* 0x000fc80007f5e0ff */
[----:B------:R-:W-:Y:S01]  /*2530*/  LEA.HI.X.SX32 R8, R2, RZ, 0x1, P2 ;  /* 0x000000ff02087211 */ /* 0x000fe200010f0eff */
[----:B------:R-:W-:-:S05]  /*2540*/  IMAD R4, R0, UR5, RZ ;  /* 0x0000000500047c24 */ /* 0x000fca000f8e02ff */
[----:B------:R-:W-:Y:S02]  /*2550*/  IADD3 R7, P3, PT, R5, R4, RZ ;  /* 0x0000000405077210 */ /* 0x000fe40007f7e0ff */
[----:B-1----:R-:W-:Y:S02]  /*2560*/  LEA R2, P2, R3, UR10, 0x2 ;  /* 0x0000000a03027c11 */ /* 0x002fe4000f8410ff */
[----:B------:R-:W-:Y:S02]  /*2570*/  LEA.HI.X.SX32 R4, R4, RZ, 0x1, P3 ;  /* 0x000000ff04047211 */ /* 0x000fe400018f0eff */
[----:B------:R-:W-:Y:S02]  /*2580*/  LEA R6, P3, R7, UR10, 0x2 ;  /* 0x0000000a07067c11 */ /* 0x000fe4000f8610ff */
[----:B------:R-:W-:Y:S02]  /*2590*/  LEA.HI.X R3, R3, UR11, R8, 0x2, P2 ;  /* 0x0000000b03037c11 */ /* 0x000fe400090f1408 */
[----:B------:R-:W-:-:S03]  /*25a0*/  LEA.HI.X R7, R7, UR11, R4, 0x2, P3 ;  /* 0x0000000b07077c11 */ /* 0x000fc600098f1404 */
[----:B------:R1:W-:Y:S04]  /*25b0*/  STG.E desc[UR8][R2.64], R27 ;  /* 0x0000001b02007986 */ /* 0x0003e8000c101908 */
[----:B------:R1:W-:Y:S02]  /*25c0*/  STG.E desc[UR8][R6.64], R37 ;  /* 0x0000002506007986 */ /* 0x0003e4000c101908 */
.L_x_33:
[----:B------:R-:W-:Y:S05]  /*25d0*/  BSYNC.RECONVERGENT B0 ;  /* 0x0000000000007941 */ /* 0x000fea0003800200 */
.L_x_32:
[----:B------:R-:W-:Y:S04]  /*25e0*/  BSSY.RECONVERGENT B0, `(.L_x_34) ;  /* 0x0000010000007945 */ /* 0x000fe80003800200 */
[----:B------:R-:W-:Y:S05]  /*25f0*/  @P0 BRA `(.L_x_35) ;  /* 0x0000000000380947 */ /* 0x000fea0003800000 */
[----:B------:R-:W2:Y:S01]  /*2600*/  LDCU.64 UR10, c[0x0][0x390] ;  /* 0x00007200ff0a77ac */ /* 0x000ea20008000a00 */
[----:B01----:R-:W-:Y:S01]  /*2610*/  SHF.L.U32 R2, R0, 0x5, RZ ;  /* 0x0000000500027819 */ /* 0x003fe200000006ff */
[----:B------:R-:W-:-:S03]  /*2620*/  UIADD3 UR5, UPT, UPT, UR4, 0x20, URZ ;  /* 0x0000002004057890 */ /* 0x000fc6000fffe0ff */
[----:B------:R-:W-:-:S04]  /*2630*/  IADD3 R3, P0, PT, R5, R2, RZ ;  /* 0x0000000205037210 */ /* 0x000fc80007f1e0ff */
[----:B------:R-:W-:Y:S01]  /*2640*/  LEA.HI.X.SX32 R8, R2, RZ, 0x1, P0 ;  /* 0x000000ff02087211 */ /* 0x000fe200000f0eff */
[----:B------:R-:W-:-:S05]  /*2650*/  IMAD R4, R0, UR5, RZ ;  /* 0x0000000500047c24 */ /* 0x000fca000f8e02ff */
[----:B------:R-:W-:Y:S02]  /*2660*/  IADD3 R7, P2, PT, R5, R4, RZ ;  /* 0x0000000405077210 */ /* 0x000fe40007f5e0ff */
[----:B--2---:R-:W-:Y:S02]  /*2670*/  LEA R2, P0, R3, UR10, 0x2 ;  /* 0x0000000a03027c11 */ /* 0x004fe4000f8010ff */
[----:B------:R-:W-:Y:S02]  /*2680*/  LEA.HI.X.SX32 R4, R4, RZ, 0x1, P2 ;  /* 0x000000ff04047211 */ /* 0x000fe400010f0eff */
[----:B------:R-:W-:Y:S02]  /*2690*/  LEA R6, P2, R7, UR10, 0x2 ;  /* 0x0000000a07067c11 */ /* 0x000fe4000f8410ff */
[----:B------:R-:W-:Y:S02]  /*26a0*/  LEA.HI.X R3, R3, UR11, R8, 0x2, P0 ;  /* 0x0000000b03037c11 */ /* 0x000fe400080f1408 */
[----:B------:R-:W-:-:S03]  /*26b0*/  LEA.HI.X R7, R7, UR11, R4, 0x2, P2 ;  /* 0x0000000b07077c11 */ /* 0x000fc600090f1404 */
[----:B------:R2:W-:Y:S04]  /*26c0*/  STG.E desc[UR8][R2.64], R35 ;  /* 0x0000002302007986 */ /* 0x0005e8000c101908 */
[----:B------:R2:W-:Y:S02]  /*26d0*/  STG.E desc[UR8][R6.64], R33 ;  /* 0x0000002106007986 */ /* 0x0005e4000c101908 */
.L_x_35:
[----:B------:R-:W-:Y:S05]  /*26e0*/  BSYNC.RECONVERGENT B0 ;  /* 0x0000000000007941 */ /* 0x000fea0003800200 */
.L_x_34:
[----:B------:R-:W-:Y:S05]  /*26f0*/  @P1 EXIT ;  /* 0x000000000000194d */ /* 0x000fea0003800000 */
[----:B------:R-:W3:Y:S01]  /*2700*/  LDCU.64 UR6, c[0x0][0x390] ;  /* 0x00007200ff0677ac */ /* 0x000ee20008000a00 */
[----:B012---:R-:W-:Y:S01]  /*2710*/  IMAD R2, R0, 0x30, RZ ;  /* 0x0000003000027824 */ /* 0x007fe200078e02ff */
[----:B------:R-:W-:-:S04]  /*2720*/  UIADD3 UR5, UPT, UPT, UR4, 0x30, URZ ;  /* 0x0000003004057890 */ /* 0x000fc8000fffe0ff */
[----:B------:R-:W-:Y:S02]  /*2730*/  IADD3 R3, P0, PT, R5, R2, RZ ;  /* 0x0000000205037210 */ /* 0x000fe40007f1e0ff */
[----:B------:R-:W-:Y:S02]  /*2740*/  IMAD R0, R0, UR5, RZ ;  /* 0x0000000500007c24 */ /* 0x000fe4000f8e02ff */
[----:B------:R-:W-:-:S03]  /*2750*/  LEA.HI.X.SX32 R6, R2, RZ, 0x1, P0 ;  /* 0x000000ff02067211 */ /* 0x000fc600000f0eff */
[----:B------:R-:W-:Y:S02]  /*2760*/  IADD3 R5, P1, PT, R5, R0, RZ ;  /* 0x0000000005057210 */ /* 0x000fe40007f3e0ff */
[----:B---3--:R-:W-:Y:S02]  /*2770*/  LEA R2, P0, R3, UR6, 0x2 ;  /* 0x0000000603027c11 */ /* 0x008fe4000f8010ff */
[----:B------:R-:W-:Y:S02]  /*2780*/  LEA.HI.X.SX32 R0, R0, RZ, 0x1, P1 ;  /* 0x000000ff00007211 */ /* 0x000fe400008f0eff */
[----:B------:R-:W-:Y:S02]  /*2790*/  LEA R4, P1, R5, UR6, 0x2 ;  /* 0x0000000605047c11 */ /* 0x000fe4000f8210ff */
[----:B------:R-:W-:Y:S02]  /*27a0*/  LEA.HI.X R3, R3, UR7, R6, 0x2, P0 ;  /* 0x0000000703037c11 */ /* 0x000fe400080f1406 */
[----:B------:R-:W-:-:S03]  /*27b0*/  LEA.HI.X R5, R5, UR7, R0, 0x2, P1 ;  /* 0x0000000705057c11 */ /* 0x000fc600088f1400 */
[----:B------:R-:W-:Y:S04]  /*27c0*/  STG.E desc[UR8][R2.64], R29 ;  /* 0x0000001d02007986 */ /* 0x000fe8000c101908 */
[----:B------:R-:W-:Y:S01]  /*27d0*/  STG.E desc[UR8][R4.64], R31 ;  /* 0x0000001f04007986 */ /* 0x000fe2000c101908 */
[----:B------:R-:W-:Y:S05]  /*27e0*/  EXIT ;  /* 0x000000000000794d */ /* 0x000fea0003800000 */
.L_x_36:
        /* <DEDUP_REMOVED lines=9> */
.L_x_127:


//--------------------- .text._Z23conv2d_update_gradInputILi16ELi16ELi1ELi4ELi16EEvPfS0_S0_iiiiiiiiiii --------------------------
	.section	.text._Z23conv2d_update_gradInputILi16ELi16ELi1ELi4ELi16EEvPfS0_S0_iiiiiiiiiii,"ax",@progbits
	.align	128
        .global         _Z23conv2d_update_gradInputILi16ELi16ELi1ELi4ELi16EEvPfS0_S0_iiiiiiiiiii
        .type           _Z23conv2d_update_gradInputILi16ELi16ELi1ELi4ELi16EEvPfS0_S0_iiiiiiiiiii,@function
        .size           _Z23conv2d_update_gradInputILi16ELi16ELi1ELi4ELi16EEvPfS0_S0_iiiiiiiiiii,(.L_x_128 - _Z23conv2d_update_gradInputILi16ELi16ELi1ELi4ELi16EEvPfS0_S0_iiiiiiiiiii)
        .other          _Z23conv2d_update_gradInputILi16ELi16ELi1ELi4ELi16EEvPfS0_S0_iiiiiiiiiii,@"STO_CUDA_ENTRY STV_DEFAULT"
_Z23conv2d_update_gradInputILi16ELi16ELi1ELi4ELi16EEvPfS0_S0_iiiiiiiiiii:
.text._Z23conv2d_update_gradInputILi16ELi16ELi1ELi4ELi16EEvPfS0_S0_iiiiiiiiiii:
[----:B------:R-:W-:Y:S01]  /*0000*/  LDC R1, c[0x0][0x37c] ;  /* 0x0000df00ff017b82 */ /* 0x000fe20000000800 */
[----:B------:R-:W0:Y:S07]  /*0010*/  LDCU UR6, c[0x0][0x39c] ;  /* 0x00007380ff0677ac */ /* 0x000e2e0008000800 */
[----:B------:R-:W1:Y:S01]  /*0020*/  LDC R8, c[0x0][0x3a4] ;  /* 0x0000e900ff087b82 */ /* 0x000e620000000800 */
[----:B------:R-:W2:Y:S01]  /*0030*/  S2R R0, SR_CTAID.Y ;  /* 0x0000000000007919 */ /* 0x000ea20000002600 */
[----:B------:R-:W-:Y:S01]  /*0040*/  IMAD.MOV.U32 R24, RZ, RZ, RZ ;  /* 0x000000ffff187224 */ /* 0x000fe200078e00ff */
[----:B------:R-:W3:Y:S01]  /*0050*/  LDCU UR7, c[0x0][0x3b0] ;  /* 0x00007600ff0777ac */ /* 0x000ee20008000800 */
[----:B------:R-:W4:Y:S04]  /*0060*/  LDCU UR10, c[0x0][0x3a8] ;  /* 0x00007500ff0a77ac */ /* 0x000f280008000800 */
[----:B------:R-:W5:Y:S01]  /*0070*/  LDC R10, c[0x0][0x3c0] ;  /* 0x0000f000ff0a7b82 */ /* 0x000f620000000800 */
        /* <DEDUP_REMOVED lines=8> */
[----:B------:R-:W-:-:S03]  /*0100*/  IMAD R5, RZ, RZ, -UR5 ;  /* 0x80000005ff057e24 */ /* 0x000fc6000f8e02ff */
        /* <DEDUP_REMOVED lines=10> */
[----:B------:R-:W-:Y:S01]  /*01b0*/  IMAD.HI.U32 R3, R3, R5, R2 ;  /* 0x0000000503037227 */ /* 0x000fe200078e0002 */
[----:B------:R-:W-:-:S05]  /*01c0*/  IADD3 R5, PT, PT, R6, 0xffffffe, RZ ;  /* 0x0ffffffe06057810 */ /* 0x000fca0007ffe0ff */
[----:B--2---:R-:W-:Y:S01]  /*01d0*/  IMAD.HI.U32 R11, R3, R0, RZ ;  /* 0x00000000030b7227 */ /* 0x004fe200078e00ff */
[----:B------:R-:W0:Y:S03]  /*01e0*/  F2I.FTZ.U32.TRUNC.NTZ R5, R5 ;  /* 0x0000000500057305 */ /* 0x000e26000021f000 */
[----:B------:R-:W-:-:S04]  /*01f0*/  IMAD.MOV R3, RZ, RZ, -R11 ;  /* 0x000000ffff037224 */ /* 0x000fc800078e0a0b */
[----:B------:R-:W-:Y:S02]  /*0200*/  IMAD R4, R3, UR5, R0 ;  /* 0x0000000503047c24 */ /* 0x000fe4000f8e0200 */
[----:B------:R-:W1:Y:S03]  /*0210*/  LDC.64 R2, c[0x0][0x3b8] ;  /* 0x0000ee00ff027b82 */ /* 0x000e660000000a00 */
[----:B------:R-:W-:Y:S01]  /*0220*/  ISETP.GE.U32.AND P0, PT, R4, UR5, PT ;  /* 0x0000000504007c0c */ /* 0x000fe2000bf06070 */
[----:B0-----:R-:W-:-:S04]  /*0230*/  IMAD.MOV R7, RZ, RZ, -R5 ;  /* 0x000000ffff077224 */ /* 0x001fc800078e0a05 */
[----:B------:R-:W-:-:S08]  /*0240*/  IMAD R7, R7, R14, RZ ;  /* 0x0000000e07077224 */ /* 0x000fd000078e02ff */
[----:B------:R-:W-:Y:S01]  /*0250*/  @P0 VIADD R4, R4, -UR5 ;  /* 0x8000000504040c36 */ /* 0x000fe20008000000 */
[----:B------:R-:W-:-:S04]  /*0260*/  @P0 IADD3 R11, PT, PT, R11, 0x1, RZ ;  /* 0x000000010b0b0810 */ /* 0x000fc80007ffe0ff */
[----:B------:R-:W-:Y:S01]  /*0270*/  ISETP.GE.U32.AND P1, PT, R4, UR5, PT ;  /* 0x0000000504007c0c */ /* 0x000fe2000bf26070 */
[----:B------:R-:W-:-:S04]  /*0280*/  IMAD.MOV.U32 R4, RZ, RZ, RZ ;  /* 0x000000ffff047224 */ /* 0x000fc800078e00ff */
[----:B------:R-:W-:Y:S01]  /*0290*/  IMAD.HI.U32 R5, R5, R7, R4 ;  /* 0x0000000705057227 */ /* 0x000fe200078e0004 */
[----:B-1----:R-:W-:-:S04]  /*02a0*/  IABS R4, R3 ;  /* 0x0000000300047213 */ /* 0x002fc80000000000 */
[----:B------:R-:W0:Y:S03]  /*02b0*/  I2F.RP R13, R4 ;  /* 0x00000004000d7306 */ /* 0x000e260000209400 */
[----:B------:R-:W-:Y:S02]  /*02c0*/  @P1 IADD3 R11, PT, PT, R11, 0x1, RZ ;  /* 0x000000010b0b1810 */ /* 0x000fe40007ffe0ff */
[----:B------:R-:W-:-:S04]  /*02d0*/  @!P2 LOP3.LUT R11, RZ, UR5, RZ, 0x33, !PT ;  /* 0x00000005ff0bac12 */ /* 0x000fc8000f8e33ff */
[----:B------:R-:W-:Y:S02]  /*02e0*/  IABS R6, R11 ;  /* 0x0000000b00067213 */ /* 0x000fe40000000000 */
[----:B------:R-:W-:Y:S02]  /*02f0*/  IADD3 R27, PT, PT, -R11, RZ, RZ ;  /* 0x000000ff0b1b7210 */ /* 0x000fe40007ffe1ff */
[----:B------:R-:W-:Y:S02]  /*0300*/  MOV R7, R6 ;  /* 0x0000000600077202 */ /* 0x000fe40000000f00 */
[----:B-----5:R-:W-:Y:S01]  /*0310*/  IABS R6, R10 ;  /* 0x0000000a00067213 */ /* 0x020fe20000000000 */
[----:B0-----:R-:W0:Y:S02]  /*0320*/  MUFU.RCP R13, R13 ;  /* 0x0000000d000d7308 */ /* 0x001e240000001000 */
[----:B------:R-:W-:-:S04]  /*0330*/  IMAD.HI.U32 R12, R5, R7, RZ ;  /* 0x00000007050c7227 */ /* 0x000fc800078e00ff */
[----:B------:R-:W-:Y:S02]  /*0340*/  IMAD.MOV R5, RZ, RZ, -R12 ;  /* 0x000000ffff057224 */ /* 0x000fe400078e0a0c */
[----:B------:R-:W1:Y:S02]  /*0350*/  I2F.RP R9, R6 ;  /* 0x0000000600097306 */ /* 0x000e640000209400 */
[----:B------:R-:W-:Y:S01]  /*0360*/  IMAD R5, R14, R5, R7 ;  /* 0x000000050e057224 */ /* 0x000fe200078e0207 */
[----:B------:R-:W-:-:S04]  /*0370*/  LOP3.LUT R7, R11, R8, RZ, 0x3c, !PT ;  /* 0x000000080b077212 */ /* 0x000fc800078e3cff */
[----:B------:R-:W-:Y:S01]  /*0380*/  ISETP.GT.U32.AND P1, PT, R14, R5, PT ;  /* 0x000000050e00720c */ /* 0x000fe20003f24070 */
[----:B0-----:R-:W-:Y:S01]  /*0390*/  VIADD R18, R13, 0xffffffe ;  /* 0x0ffffffe0d127836 */ /* 0x001fe20000000000 */
[----:B------:R-:W-:-:S03]  /*03a0*/  ISETP.GE.AND P2, PT, R7, RZ, PT ;  /* 0x000000ff0700720c */ /* 0x000fc60003f46270 */
[----:B------:R0:W2:Y:S08]  /*03b0*/  F2I.FTZ.U32.TRUNC.NTZ R19, R18 ;  /* 0x0000001200137305 */ /* 0x0000b0000021f000 */
[-C--:B------:R-:W-:Y:S01]  /*03c0*/  @!P1 IADD3 R5, PT, PT, R5, -R14.reuse, RZ ;  /* 0x8000000e05059210 */ /* 0x080fe20007ffe0ff */
[----:B-1----:R-:W1:Y:S01]  /*03d0*/  MUFU.RCP R9, R9 ;  /* 0x0000000900097308 */ /* 0x002e620000001000 */
[----:B------:R-:W-:Y:S01]  /*03e0*/  @!P1 IADD3 R12, PT, PT, R12, 0x1, RZ ;  /* 0x000000010c0c9810 */ /* 0x000fe20007ffe0ff */
[----:B0-----:R-:W-:Y:S01]  /*03f0*/  IMAD.MOV.U32 R18, RZ, RZ, RZ ;  /* 0x000000ffff127224 */ /* 0x001fe200078e00ff */
[----:B------:R-:W-:-:S02]  /*0400*/  ISETP.GE.U32.AND P0, PT, R5, R14, PT ;  /* 0x0000000e0500720c */ /* 0x000fc40003f06070 */
[----:B------:R-:W0:Y:S01]  /*0410*/  LDC R5, c[0x0][0x3ac] ;  /* 0x0000eb00ff057b82 */ /* 0x000e220000000800 */
[----:B------:R-:W-:Y:S02]  /*0420*/  ISETP.NE.AND P1, PT, R8, RZ, PT ;  /* 0x000000ff0800720c */ /* 0x000fe40003f25270 */
[----:B--2---:R-:W-:-:S05]  /*0430*/  IADD3 R7, PT, PT, RZ, -R19, RZ ;  /* 0x80000013ff077210 */ /* 0x004fca0007ffe0ff */
[----:B------:R-:W-:-:S03]  /*0440*/  IMAD R7, R7, R4, RZ ;  /* 0x0000000407077224 */ /* 0x000fc600078e02ff */
[----:B------:R-:W-:Y:S01]  /*0450*/  @P0 IADD3 R12, PT, PT, R12, 0x1, RZ ;  /* 0x000000010c0c0810 */ /* 0x000fe20007ffe0ff */
[----:B-1----:R-:W-:Y:S02]  /*0460*/  VIADD R14, R9, 0xffffffe ;  /* 0x0ffffffe090e7836 */ /* 0x002fe40000000000 */
[----:B------:R-:W-:Y:S02]  /*0470*/  IMAD.HI.U32 R18, R19, R7, R18 ;  /* 0x0000000713127227 */ /* 0x000fe400078e0012 */
[----:B------:R1:W2:Y:S02]  /*0480*/  F2I.FTZ.U32.TRUNC.NTZ R15, R14 ;  /* 0x0000000e000f7305 */ /* 0x0002a4000021f000 */
[----:B------:R-:W-:Y:S01]  /*0490*/  @!P2 IMAD.MOV R12, RZ, RZ, -R12 ;  /* 0x000000ffff0ca224 */ /* 0x000fe200078e0a0c */
[----:B------:R-:W-:-:S04]  /*04a0*/  @!P1 LOP3.LUT R12, RZ, R8, RZ, 0x33, !PT ;  /* 0x00000008ff0c9212 */ /* 0x000fc800078e33ff */
[C---:B------:R-:W-:Y:S01]  /*04b0*/  IADD3 R9, PT, PT, -R12.reuse, RZ, RZ ;  /* 0x000000ff0c097210 */ /* 0x040fe20007ffe1ff */
[----:B0-----:R-:W-:Y:S02]  /*04c0*/  IMAD.IADD R16, R12, 0x1, -R5 ;  /* 0x000000010c107824 */ /* 0x001fe400078e0a05 */
[----:B-1----:R-:W-:Y:S01]  /*04d0*/  HFMA2 R14, -RZ, RZ, 0, 0 ;  /* 0x00000000ff0e7431 */ /* 0x002fe200000001ff */
[----:B------:R-:W-:Y:S01]  /*04e0*/  IABS R25, R12 ;  /* 0x0000000c00197213 */ /* 0x000fe20000000000 */
[----:B------:R-:W-:Y:S01]  /*04f0*/  IMAD R5, R5, UR7, RZ ;  /* 0x0000000705057c24 */ /* 0x000fe2000f8e02ff */
[----:B------:R-:W-:Y:S01]  /*0500*/  IABS R13, R16 ;  /* 0x00000010000d7213 */ /* 0x000fe20000000000 */
[----:B------:R-:W-:Y:S01]  /*0510*/  IMAD R9, R8, R9, R11 ;  /* 0x0000000908097224 */ /* 0x000fe200078e020b */
[----:B--2---:R-:W-:Y:S02]  /*0520*/  IADD3 R17, PT, PT, RZ, -R15, RZ ;  /* 0x8000000fff117210 */ /* 0x004fe40007ffe0ff */
[----:B------:R-:W-:Y:S01]  /*0530*/  LOP3.LUT R16, R16, R3, RZ, 0x3c, !PT ;  /* 0x0000000310107212 */ /* 0x000fe200078e3cff */
[----:B------:R-:W-:Y:S01]  /*0540*/  VIADD R19, R9, -UR7 ;  /* 0x8000000709137c36 */ /* 0x000fe20008000000 */
[----:B------:R-:W-:Y:S01]  /*0550*/  IABS R23, R9 ;  /* 0x0000000900177213 */ /* 0x000fe20000000000 */
[----:B------:R-:W-:Y:S01]  /*0560*/  IMAD.MOV.U32 R7, RZ, RZ, R17 ;  /* 0x000000ffff077224 */ /* 0x000fe200078e0011 */
[----:B------:R-:W-:Y:S01]  /*0570*/  ISETP.GE.AND P6, PT, R16, RZ, PT ;  /* 0x000000ff1000720c */ /* 0x000fe20003fc6270 */
[----:B------:R-:W-:Y:S01]  /*0580*/  IMAD.HI.U32 R17, R18, R13, RZ ;  /* 0x0000000d12117227 */ /* 0x000fe200078e00ff */
[----:B------:R-:W-:-:S02]  /*0590*/  IABS R21, R19 ;  /* 0x0000001300157213 */ /* 0x000fc40000000000 */
[----:B------:R-:W-:Y:S01]  /*05a0*/  LOP3.LUT R19, R19, R10, RZ, 0x3c, !PT ;  /* 0x0000000a13137212 */ /* 0x000fe200078e3cff */
[----:B------:R-:W-:Y:S01]  /*05b0*/  IMAD R7, R7, R6, RZ ;  /* 0x0000000607077224 */ /* 0x000fe200078e02ff */
[----:B------:R-:W-:-:S03]  /*05c0*/  IADD3 R20, PT, PT, -R17, RZ, RZ ;  /* 0x000000ff11147210 */ /* 0x000fc60007ffe1ff */
[----:B------:R-:W-:-:S04]  /*05d0*/  IMAD.HI.U32 R14, R15, R7, R14 ;  /* 0x000000070f0e7227 */ /* 0x000fc800078e000e */
[----:B------:R-:W-:Y:S02]  /*05e0*/  IMAD R7, R4, R20, R13 ;  /* 0x0000001404077224 */ /* 0x000fe400078e020d */
[----:B------:R-:W-:-:S03]  /*05f0*/  IMAD.HI.U32 R13, R14, R23, RZ ;  /* 0x000000170e0d7227 */ /* 0x000fc600078e00ff */
[----:B------:R-:W-:Y:S01]  /*0600*/  ISETP.GT.U32.AND P2, PT, R4, R7, PT ;  /* 0x000000070400720c */ /* 0x000fe20003f44070 */
[----:B------:R-:W-:Y:S01]  /*0610*/  IMAD.HI.U32 R15, R18, R25, RZ ;  /* 0x00000019120f7227 */ /* 0x000fe200078e00ff */
[----:B------:R-:W-:-:S03]  /*0620*/  IADD3 R20, PT, PT, -R13, RZ, RZ ;  /* 0x000000ff0d147210 */ /* 0x000fc60007ffe1ff */
[----:B------:R-:W-:-:S04]  /*0630*/  IMAD.HI.U32 R14, R14, R21, RZ ;  /* 0x000000150e0e7227 */ /* 0x000fc800078e00ff */
[C---:B------:R-:W-:Y:S02]  /*0640*/  IMAD R23, R6.reuse, R20, R23 ;  /* 0x0000001406177224 */ /* 0x040fe400078e0217 */
[----:B------:R-:W-:Y:S02]  /*0650*/  IMAD.MOV R22, RZ, RZ, -R15 ;  /* 0x000000ffff167224 */ /* 0x000fe400078e0a0f */
[----:B------:R-:W-:Y:S01]  /*0660*/  IMAD.MOV R18, RZ, RZ, -R14 ;  /* 0x000000ffff127224 */ /* 0x000fe200078e0a0e */
[----:B------:R-:W-:Y:S01]  /*0670*/  ISETP.GT.U32.AND P1, PT, R6, R23, PT ;  /* 0x000000170600720c */ /* 0x000fe20003f24070 */
[----:B------:R-:W-:Y:S01]  /*0680*/  @!P2 IMAD.IADD R7, R7, 0x1, -R4 ;  /* 0x000000010707a824 */ /* 0x000fe200078e0a04 */
[----:B------:R-:W-:Y:S01]  /*0690*/  @!P2 IADD3 R17, PT, PT, R17, 0x1, RZ ;  /* 0x000000011111a810 */ /* 0x000fe20007ffe0ff */
[----:B------:R-:W-:Y:S01]  /*06a0*/  IMAD R25, R4, R22, R25 ;  /* 0x0000001604197224 */ /* 0x000fe200078e0219 */
[----:B------:R-:W-:Y:S01]  /*06b0*/  ISETP.GE.AND P2, PT, R19, RZ, PT ;  /* 0x000000ff1300720c */ /* 0x000fe20003f46270 */
[----:B------:R-:W-:Y:S01]  /*06c0*/  IMAD R21, R6, R18, R21 ;  /* 0x0000001206157224 */ /* 0x000fe200078e0215 */
[----:B------:R-:W-:Y:S01]  /*06d0*/  ISETP.GE.U32.AND P4, PT, R7, R4, PT ;  /* 0x000000040700720c */ /* 0x000fe20003f86070 */
[----:B------:R-:W-:Y:S01]  /*06e0*/  IMAD R7, R27, UR5, R0 ;  /* 0x000000051b077c24 */ /* 0x000fe2000f8e0200 */
[----:B------:R-:W-:Y:S01]  /*06f0*/  ISETP.GT.U32.AND P5, PT, R4, R25, PT ;  /* 0x000000190400720c */ /* 0x000fe20003fa4070 */
[----:B------:R-:W0:Y:S01]  /*0700*/  S2R R19, SR_TID.X ;  /* 0x0000000000137919 */ /* 0x000e220000002100 */
[----:B------:R-:W-:Y:S01]  /*0710*/  ISETP.GT.U32.AND P0, PT, R6, R21, PT ;  /* 0x000000150600720c */ /* 0x000fe20003f04070 */
[----:B------:R-:W1:Y:S01]  /*0720*/  LDCU UR5, c[0x0][0x3a0] ;  /* 0x00007400ff0577ac */ /* 0x000e620008000800 */
[----:B------:R-:W-:-:S02]  /*0730*/  LOP3.LUT R18, R9, R10, RZ, 0x3c, !PT ;  /* 0x0000000a09127212 */ /* 0x000fc400078e3cff */
[-C--:B------:R-:W-:Y:S02]  /*0740*/  @!P1 IADD3 R23, PT, PT, R23, -R6.reuse, RZ ;  /* 0x8000000617179210 */ /* 0x080fe40007ffe0ff */
[----:B------:R-:W-:Y:S02]  /*0750*/  @!P1 IADD3 R13, PT, PT, R13, 0x1, RZ ;  /* 0x000000010d0d9810 */ /* 0x000fe40007ffe0ff */
[----:B------:R-:W-:Y:S02]  /*0760*/  ISETP.GE.AND P3, PT, R18, RZ, PT ;  /* 0x000000ff1200720c */ /* 0x000fe40003f66270 */
[----:B------:R-:W-:Y:S01]  /*0770*/  @P4 IADD3 R17, PT, PT, R17, 0x1, RZ ;  /* 0x0000000111114810 */ /* 0x000fe20007ffe0ff */
[----:B------:R-:W-:Y:S01]  /*0780*/  @!P5 IMAD.IADD R25, R25, 0x1, -R4 ;  /* 0x000000011919d824 */ /* 0x000fe200078e0a04 */
[----:B------:R-:W-:Y:S01]  /*0790*/  ISETP.GE.U32.AND P4, PT, R23, R6, PT ;  /* 0x000000061700720c */ /* 0x000fe20003f86070 */
[----:B------:R-:W-:Y:S01]  /*07a0*/  @!P0 IMAD.IADD R21, R21, 0x1, -R6 ;  /* 0x0000000115158824 */ /* 0x000fe200078e0a06 */
[----:B------:R-:W-:Y:S01]  /*07b0*/  LOP3.LUT R0, R12, R3, RZ, 0x3c, !PT ;  /* 0x000000030c007212 */ /* 0x000fe200078e3cff */
[----:B------:R-:W-:Y:S01]  /*07c0*/  @!P0 VIADD R14, R14, 0x1 ;  /* 0x000000010e0e8836 */ /* 0x000fe20000000000 */
[----:B------:R-:W-:Y:S01]  /*07d0*/  ISETP.GE.U32.AND P0, PT, R25, R4, PT ;  /* 0x000000041900720c */ /* 0x000fe20003f06070 */
[----:B------:R-:W2:Y:S01]  /*07e0*/  LDC R23, c[0x0][0x3b4] ;  /* 0x0000ed00ff177b82 */ /* 0x000ea20000000800 */
[----:B------:R-:W-:Y:S01]  /*07f0*/  ISETP.GE.U32.AND P1, PT, R21, R6, PT ;  /* 0x000000061500720c */ /* 0x000fe20003f26070 */
[----:B------:R-:W-:Y:S01]  /*0800*/  @!P6 IMAD.MOV R17, RZ, RZ, -R17 ;  /* 0x000000ffff11e224 */ /* 0x000fe200078e0a11 */
[----:B------:R-:W-:Y:S01]  /*0810*/  @!P5 IADD3 R15, PT, PT, R15, 0x1, RZ ;  /* 0x000000010f0fd810 */ /* 0x000fe20007ffe0ff */
[----:B-1----:R-:W-:Y:S01]  /*0820*/  IMAD R8, R8, UR5, RZ ;  /* 0x0000000508087c24 */ /* 0x002fe2000f8e02ff */
[----:B------:R-:W-:-:S02]  /*0830*/  ISETP.GE.AND P6, PT, R0, RZ, PT ;  /* 0x000000ff0000720c */ /* 0x000fc40003fc6270 */
[----:B------:R-:W1:Y:S01]  /*0840*/  S2R R0, SR_TID.Y ;  /* 0x0000000000007919 */ /* 0x000e620000002200 */
[----:B------:R-:W-:Y:S02]  /*0850*/  @P4 IADD3 R13, PT, PT, R13, 0x1, RZ ;  /* 0x000000010d0d4810 */ /* 0x000fe40007ffe0ff */
[----:B------:R-:W-:Y:S02]  /*0860*/  ISETP.NE.AND P5, PT, R3, RZ, PT ;  /* 0x000000ff0300720c */ /* 0x000fe40003fa5270 */
[----:B------:R-:W-:Y:S01]  /*0870*/  @P0 VIADD R15, R15, 0x1 ;  /* 0x000000010f0f0836 */ /* 0x000fe20000000000 */
[----:B------:R-:W-:Y:S01]  /*0880*/  ISETP.NE.AND P0, PT, R10, RZ, PT ;  /* 0x000000ff0a00720c */ /* 0x000fe20003f05270 */
[----:B------:R-:W-:Y:S01]  /*0890*/  IMAD.MOV.U32 R4, RZ, RZ, R13 ;  /* 0x000000ffff047224 */ /* 0x000fe200078e000d */
[----:B------:R-:W-:Y:S01]  /*08a0*/  LOP3.LUT R13, RZ, R10, RZ, 0x33, !PT ;  /* 0x0000000aff0d7212 */ /* 0x000fe200078e33ff */
[----:B------:R-:W-:Y:S01]  /*08b0*/  @P1 VIADD R14, R14, 0x1 ;  /* 0x000000010e0e1836 */ /* 0x000fe20000000000 */
[----:B------:R-:W-:-:S02]  /*08c0*/  MOV R21, R15 ;  /* 0x0000000f00157202 */ /* 0x000fc40000000f00 */
[----:B------:R-:W-:Y:S01]  /*08d0*/  @!P3 IADD3 R4, PT, PT, -R4, RZ, RZ ;  /* 0x000000ff0404b210 */ /* 0x000fe20007ffe1ff */
[----:B------:R-:W-:Y:S01]  /*08e0*/  @!P2 IMAD.MOV R14, RZ, RZ, -R14 ;  /* 0x000000ffff0ea224 */ /* 0x000fe200078e0a0e */
[----:B------:R-:W-:Y:S02]  /*08f0*/  LOP3.LUT R6, RZ, R3, RZ, 0x33, !PT ;  /* 0x00000003ff067212 */ /* 0x000fe400078e33ff */
[----:B------:R-:W-:Y:S01]  /*0900*/  SEL R15, R13, R4, !P0 ;  /* 0x000000040d0f7207 */ /* 0x000fe20004000000 */
[----:B--2---:R-:W-:Y:S01]  /*0910*/  IMAD R4, R2, R23, RZ ;  /* 0x0000001702047224 */ /* 0x004fe200078e02ff */
[----:B------:R-:W-:Y:S02]  /*0920*/  @!P6 IADD3 R21, PT, PT, -R21, RZ, RZ ;  /* 0x000000ff1515e210 */ /* 0x000fe40007ffe1ff */
[----:B------:R-:W-:Y:S02]  /*0930*/  SEL R13, R13, R14, !P0 ;  /* 0x0000000e0d0d7207 */ /* 0x000fe40004000000 */
[----:B------:R-:W-:-:S02]  /*0940*/  SEL R17, R6, R17, !P5 ;  /* 0x0000001106117207 */ /* 0x000fc40006800000 */
[----:B------:R-:W-:Y:S02]  /*0950*/  SEL R6, R6, R21, !P5 ;  /* 0x0000001506067207 */ /* 0x000fe40006800000 */
[----:B------:R-:W-:Y:S02]  /*0960*/  VIMNMX R13, PT, PT, R13, -0x1, !PT ;  /* 0xffffffff0d0d7848 */ /* 0x000fe40007fe0100 */
[----:B------:R-:W-:Y:S02]  /*0970*/  VIMNMX R25, PT, PT, R17, -0x1, !PT ;  /* 0xffffffff11197848 */ /* 0x000fe40007fe0100 */
[----:B------:R-:W-:Y:S01]  /*0980*/  VIADDMNMX R6, R23, 0xffffffff, R6, PT ;  /* 0xffffffff17067846 */ /* 0x000fe20003800106 */
[----:B------:R-:W-:Y:S01]  /*0990*/  VIADD R23, R13, 0x1 ;  /* 0x000000010d177836 */ /* 0x000fe20000000000 */
[----:B------:R-:W-:Y:S01]  /*09a0*/  VIADDMNMX R18, R2, 0xffffffff, R15, PT ;  /* 0xffffffff02127846 */ /* 0x000fe2000380010f */
[C---:B------:R-:W-:Y:S01]  /*09b0*/  IMAD R17, R25.reuse, R3, R3 ;  /* 0x0000000319117224 */ /* 0x040fe200078e0203 */
[C---:B------:R-:W-:Y:S01]  /*09c0*/  IADD3 R15, PT, PT, -R25.reuse, R6, RZ ;  /* 0x00000006190f7210 */ /* 0x040fe20007ffe1ff */
[----:B------:R-:W-:Y:S01]  /*09d0*/  IMAD R2, R25, R2, R2 ;  /* 0x0000000219027224 */ /* 0x000fe200078e0202 */
[----:B------:R-:W-:Y:S01]  /*09e0*/  SHF.L.U32 R6, R7, 0x6, RZ ;  /* 0x0000000607067819 */ /* 0x000fe200000006ff */
[----:B------:R-:W-:Y:S01]  /*09f0*/  IMAD.IADD R18, R18, 0x1, -R23 ;  /* 0x0000000112127824 */ /* 0x000fe200078e0a17 */
[----:B0-----:R-:W-:Y:S01]  /*0a00*/  IADD3 R21, PT, PT, R19, UR4, RZ ;  /* 0x0000000413157c10 */ /* 0x001fe2000fffe0ff */
[----:B------:R-:W-:Y:S01]  /*0a10*/  IMAD.IADD R17, R12, 0x1, -R17 ;  /* 0x000000010c117824 */ /* 0x000fe200078e0a11 */
[----:B------:R-:W-:Y:S01]  /*0a20*/  LOP3.LUT R12, RZ, R13, RZ, 0x33, !PT ;  /* 0x0000000dff0c7212 */ /* 0x000fe200078e33ff */
[----:B------:R-:W-:Y:S01]  /*0a30*/  IMAD R7, R18, R15, R15 ;  /* 0x0000000f12077224 */ /* 0x000fe200078e020f */
[----:B----4-:R-:W-:Y:S01]  /*0a40*/  UIMAD UR4, UR4, UR10, URZ ;  /* 0x0000000a040472a4 */ /* 0x010fe2000f8e02ff */
[----:B------:R-:W-:-:S02]  /*0a50*/  IMAD R13, R6, R5, R9 ;  /* 0x00000005060d7224 */ /* 0x000fc400078e0209 */
[----:B------:R-:W-:Y:S02]  /*0a60*/  IMAD R9, R7, UR10, RZ ;  /* 0x0000000a07097c24 */ /* 0x000fe4000f8e02ff */
[----:B-1----:R-:W-:Y:S02]  /*0a70*/  IMAD R21, R21, UR6, R0 ;  /* 0x0000000615157c24 */ /* 0x002fe4000f8e0200 */
[----:B------:R-:W-:Y:S01]  /*0a80*/  IMAD R12, R12, R10, R13 ;  /* 0x0000000a0c0c7224 */ /* 0x000fe200078e020d */
[----:B------:R-:W-:Y:S01]  /*0a90*/  ISETP.GE.AND P0, PT, R9, 0x1, PT ;  /* 0x000000010900780c */ /* 0x000fe20003f06270 */
[----:B------:R-:W-:Y:S02]  /*0aa0*/  IMAD.IADD R21, R6, 0x1, R21 ;  /* 0x0000000106157824 */ /* 0x000fe400078e0215 */
[----:B------:R-:W-:Y:S01]  /*0ab0*/  IMAD R13, R4, UR4, R23 ;  /* 0x00000004040d7c24 */ /* 0x000fe2000f8e0217 */
[----:B------:R-:W-:Y:S01]  /*0ac0*/  CS2R R22, SRZ ;  /* 0x0000000000167805 */ /* 0x000fe2000001ff00 */
[----:B------:R-:W-:-:S02]  /*0ad0*/  IMAD R10, R21, R8, R11 ;  /* 0x00000008150a7224 */ /* 0x000fc400078e020b */
[----:B------:R-:W-:Y:S02]  /*0ae0*/  HFMA2 R21, -RZ, RZ, 0, 0 ;  /* 0x00000000ff157431 */ /* 0x000fe400000001ff */
[----:B------:R-:W-:Y:S01]  /*0af0*/  IMAD R11, R17, UR7, R12 ;  /* 0x00000007110b7c24 */ /* 0x000fe2000f8e020c */
[----:B------:R-:W-:-:S03]  /*0b00*/  IADD3 R17, PT, PT, R2, R13, RZ ;  /* 0x0000000d02117210 */ /* 0x000fc60007ffe0ff */
[----:B------:R-:W-:Y:S05]  /*0b10*/  @!P0 BRA `(.L_x_37) ;  /* 0x0000001000b88947 */ /* 0x000fea0003800000 */
[----:B------:R-:W0:Y:S01]  /*0b20*/  S2R R15, SR_CgaCtaId ;  /* 0x00000000000f7919 */ /* 0x000e220000008800 */
[----:B------:R-:W-:Y:S01]  /*0b30*/  LEA.HI R12, R19, R0, RZ, 0x1c ;  /* 0x00000000130c7211 */ /* 0x000fe200078fe0ff */
[----:B------:R-:W-:Y:S01]  /*0b40*/  IMAD R13, R4, UR10, RZ ;  /* 0x0000000a040d7c24 */ /* 0x000fe2000f8e02ff */
[----:B------:R-:W-:Y:S01]  /*0b50*/  MOV R2, 0x400 ;  /* 0x0000040000027802 */ /* 0x000fe20000000f00 */
[----:B------:R-:W-:Y:S01]  /*0b60*/  IMAD.MOV.U32 R24, RZ, RZ, RZ ;  /* 0x000000ffff187224 */ /* 0x000fe200078e00ff */
[----:B------:R-:W-:Y:S01]  /*0b70*/  IADD3 R18, PT, PT, R18, 0x1, RZ ;  /* 0x0000000112127810 */ /* 0x000fe20007ffe0ff */
[----:B------:R-:W-:Y:S01]  /*0b80*/  IMAD R13, R12, R13, RZ ;  /* 0x0000000d0c0d7224 */ /* 0x000fe200078e02ff */
[----:B------:R-:W-:Y:S01]  /*0b90*/  UMOV UR4, URZ ;  /* 0x000000ff00047c82 */ /* 0x000fe20008000000 */
[----:B------:R-:W-:-:S03]  /*0ba0*/  VIADD R14, R2, 0x1100 ;  /* 0x00001100020e7836 */ /* 0x000fc60000000000 */
[----:B------:R-:W-:Y:S02]  /*0bb0*/  SHF.R.S32.HI R16, RZ, 0x1f, R13 ;  /* 0x0000001fff107819 */ /* 0x000fe4000001140d */
[----:B------:R-:W-:Y:S02]  /*0bc0*/  IADD3 R13, P0, PT, R17, R13, RZ ;  /* 0x0000000d110d7210 */ /* 0x000fe40007f1e0ff */
[----:B0-----:R-:W-:Y:S02]  /*0bd0*/  LEA R20, R15, R14, 0x18 ;  /* 0x0000000e0f147211 */ /* 0x001fe400078ec0ff */
[----:B------:R-:W-:Y:S01]  /*0be0*/  LEA.HI.X.SX32 R14, R17, R16, 0x1, P0 ;  /* 0x00000010110e7211 */ /* 0x000fe200000f0eff */
[----:B------:R-:W-:Y:S01]  /*0bf0*/  IMAD R16, R3, UR7, RZ ;  /* 0x0000000703107c24 */ /* 0x000fe2000f8e02ff */
[----:B------:R-:W-:Y:S01]  /*0c00*/  LEA R2, R15, R2, 0x18 ;  /* 0x000000020f027211 */ /* 0x000fe200078ec0ff */
[C---:B------:R-:W-:Y:S01]  /*0c10*/  IMAD R17, R19.reuse, 0x44, R20 ;  /* 0x0000004413117824 */ /* 0x040fe200078e0214 */
[----:B------:R-:W-:-:S02]  /*0c20*/  LOP3.LUT R19, R19, 0xf, RZ, 0xc0, !PT ;  /* 0x0000000f13137812 */ /* 0x000fc400078ec0ff */
[----:B------:R-:W-:Y:S02]  /*0c30*/  SHF.R.S32.HI R20, RZ, 0x1f, R11 ;  /* 0x0000001fff147819 */ /* 0x000fe4000001140b */
[----:B------:R-:W-:-:S07]  /*0c40*/  LEA R15, R19, R2, 0x2 ;  /* 0x00000002130f7211 */ /* 0x000fce00078e10ff */
.L_x_49:
[----:B------:R-:W-:Y:S01]  /*0c50*/  VIADD R26, R19, UR4 ;  /* 0x00000004131a7c36 */ /* 0x000fe20008000000 */
[----:B------:R-:W0:Y:S01]  /*0c60*/  LDCU.64 UR10, c[0x0][0x388] ;  /* 0x00007100ff0a77ac */ /* 0x000e220008000a00 */
[----:B------:R-:W-:Y:S03]  /*0c70*/  BSSY.RECONVERGENT B0, `(.L_x_38) ;  /* 0x000007f000007945 */ /* 0x000fe60003800200 */
[----:B------:R-:W-:-:S13]  /*0c80*/  ISETP.GE.AND P0, PT, R26, R9, PT ;  /* 0x000000091a00720c */ /* 0x000fda0003f06270 */
[----:B------:R-:W-:Y:S05]  /*0c90*/  @!P0 BRA `(.L_x_39) ;  /* 0x0000000000408947 */ /* 0x000fea0003800000 */
[----:B------:R-:W-:-:S13]  /*0ca0*/  ISETP.GT.U32.AND P0, PT, R12, 0x3f, PT ;  /* 0x0000003f0c00780c */ /* 0x000fda0003f04070 */
[----:B------:R-:W-:Y:S05]  /*0cb0*/  @P0 BRA `(.L_x_40) ;  /* 0x0000000400e80947 */ /* 0x000fea0003800000 */
[----:B------:R-:W1:Y:S01]  /*0cc0*/  S2UR UR6, SR_CgaCtaId ;  /* 0x00000000000679c3 */ /* 0x000e620000008800 */
[----:B------:R-:W-:Y:S01]  /*0cd0*/  UMOV UR5, 0x400 ;  /* 0x0000040000057882 */ /* 0x000fe20000000000 */
[----:B------:R-:W-:Y:S01]  /*0ce0*/  IMAD R2, R12, 0x11, R19 ;  /* 0x000000110c027824 */ /* 0x000fe200078e0213 */
[----:B------:R-:W-:Y:S01]  /*0cf0*/  BSSY.RECONVERGENT B1, `(.L_x_41) ;  /* 0x0000009000017945 */ /* 0x000fe20003800200 */
[----:B------:R-:W-:Y:S01]  /*0d00*/  MOV R3, R12 ;  /* 0x0000000c00037202 */ /* 0x000fe20000000f00 */
[----:B-1----:R-:W-:-:S06]  /*0d10*/  ULEA UR5, UR6, UR5, 0x18 ;  /* 0x0000000506057291 */ /* 0x002fcc000f8ec0ff */
[----:B------:R-:W-:-:S07]  /*0d20*/  LEA R2, R2, UR5, 0x2 ;  /* 0x0000000502027c11 */ /* 0x000fce000f8e10ff */
.L_x_42:
[C---:B------:R-:W-:Y:S01]  /*0d30*/  ISETP.GE.U32.AND P0, PT, R3.reuse, 0x30, PT ;  /* 0x000000300300780c */ /* 0x040fe20003f06070 */
[----:B------:R1:W-:Y:S01]  /*0d40*/  STS [R2], RZ ;  /* 0x000000ff02007388 */ /* 0x0003e20000000800 */
[----:B------:R-:W-:Y:S01]  /*0d50*/  VIADD R3, R3, 0x10 ;  /* 0x0000001003037836 */ /* 0x000fe20000000000 */
[----:B-1----:R-:W-:-:S10]  /*0d60*/  IADD3 R2, PT, PT, R2, 0x440, RZ ;  /* 0x0000044002027810 */ /* 0x002fd40007ffe0ff */
[----:B------:R-:W-:Y:S05]  /*0d70*/  @!P0 BRA `(.L_x_42) ;  /* 0xfffffffc00ec8947 */ /* 0x000fea000383ffff */
[----:B0-----:R-:W-:Y:S05]  /*0d80*/  BSYNC.RECONVERGENT B1 ;  /* 0x0000000000017941 */ /* 0x001fea0003800200 */
.L_x_41:
[----:B------:R-:W-:Y:S05]  /*0d90*/  BRA `(.L_x_40) ;  /* 0x0000000400b07947 */ /* 0x000fea0003800000 */
.L_x_39:
[-C--:B------:R-:W-:Y:S01]  /*0da0*/  IABS R25, R7.reuse ;  /* 0x0000000700197213 */ /* 0x080fe20000000000 */
[----:B------:R-:W-:Y:S01]  /*0db0*/  BSSY.RECONVERGENT B1, `(.L_x_43) ;  /* 0x0000057000017945 */ /* 0x000fe20003800200 */
[----:B------:R-:W-:Y:S02]  /*0dc0*/  IABS R30, R7 ;  /* 0x00000007001e7213 */ /* 0x000fe40000000000 */
[----:B------:R-:W1:Y:S02]  /*0dd0*/  I2F.RP R27, R25 ;  /* 0x00000019001b7306 */ /* 0x000e640000209400 */
[----:B------:R-:W-:-:S06]  /*0de0*/  IADD3 R31, PT, PT, RZ, -R30, RZ ;  /* 0x8000001eff1f7210 */ /* 0x000fcc0007ffe0ff */
[----:B-1----:R-:W1:Y:S02]  /*0df0*/  MUFU.RCP R27, R27 ;  /* 0x0000001b001b7308 */ /* 0x002e640000001000 */
[----:B-1----:R-:W-:Y:S01]  /*0e00*/  VIADD R2, R27, 0xffffffe ;  /* 0x0ffffffe1b027836 */ /* 0x002fe20000000000 */
[----:B------:R-:W-:-:S05]  /*0e10*/  IABS R27, R18 ;  /* 0x00000012001b7213 */ /* 0x000fca0000000000 */
[----:B------:R1:W2:Y:S02]  /*0e20*/  F2I.FTZ.U32.TRUNC.NTZ R3, R2 ;  /* 0x0000000200037305 */ /* 0x0002a4000021f000 */
[----:B-1----:R-:W-:Y:S01]  /*0e30*/  IMAD.MOV.U32 R2, RZ, RZ, RZ ;  /* 0x000000ffff027224 */ /* 0x002fe200078e00ff */
[----:B--2---:R-:W-:-:S05]  /*0e40*/  IADD3 R28, PT, PT, RZ, -R3, RZ ;  /* 0x80000003ff1c7210 */ /* 0x004fca0007ffe0ff */
[----:B------:R-:W-:Y:S01]  /*0e50*/  IMAD R29, R28, R25, RZ ;  /* 0x000000191c1d7224 */ /* 0x000fe200078e02ff */
[----:B------:R-:W-:-:S03]  /*0e60*/  IABS R28, R26 ;  /* 0x0000001a001c7213 */ /* 0x000fc60000000000 */
[----:B------:R-:W-:Y:S02]  /*0e70*/  IMAD.HI.U32 R3, R3, R29, R2 ;  /* 0x0000001d03037227 */ /* 0x000fe400078e0002 */
[----:B------:R-:W1:Y:S04]  /*0e80*/  I2F.RP R29, R27 ;  /* 0x0000001b001d7306 */ /* 0x000e680000209400 */
[----:B------:R-:W-:Y:S01]  /*0e90*/  IMAD.HI.U32 R2, R3, R28, RZ ;  /* 0x0000001c03027227 */ /* 0x000fe200078e00ff */
[----:B------:R-:W-:-:S03]  /*0ea0*/  LOP3.LUT R3, R26, R7, RZ, 0x3c, !PT ;  /* 0x000000071a037212 */ /* 0x000fc600078e3cff */
[----:B------:R-:W-:Y:S01]  /*0eb0*/  IMAD R28, R2, R31, R28 ;  /* 0x0000001f021c7224 */ /* 0x000fe200078e021c */
[----:B------:R-:W-:-:S04]  /*0ec0*/  ISETP.GE.AND P2, PT, R3, RZ, PT ;  /* 0x000000ff0300720c */ /* 0x000fc80003f46270 */
[----:B------:R-:W-:Y:S01]  /*0ed0*/  ISETP.GT.U32.AND P1, PT, R25, R28, PT ;  /* 0x0000001c1900720c */ /* 0x000fe20003f24070 */
[----:B-1----:R-:W1:-:S12]  /*0ee0*/  MUFU.RCP R29, R29 ;  /* 0x0000001d001d7308 */ /* 0x002e580000001000 */
[----:B------:R-:W-:Y:S02]  /*0ef0*/  @!P1 IMAD.IADD R28, R28, 0x1, -R25 ;  /* 0x000000011c1c9824 */ /* 0x000fe400078e0a19 */
[----:B------:R-:W-:Y:S01]  /*0f00*/  @!P1 VIADD R2, R2, 0x1 ;  /* 0x0000000102029836 */ /* 0x000fe20000000000 */
[----:B------:R-:W-:Y:S02]  /*0f10*/  ISETP.NE.AND P1, PT, R7, RZ, PT ;  /* 0x000000ff0700720c */ /* 0x000fe40003f25270 */
[----:B------:R-:W-:Y:S02]  /*0f20*/  ISETP.GE.U32.AND P0, PT, R28, R25, PT ;  /* 0x000000191c00720c */ /* 0x000fe40003f06070 */
[----:B-1----:R-:W-:Y:S02]  /*0f30*/  IADD3 R3, PT, PT, R29, 0xffffffe, RZ ;  /* 0x0ffffffe1d037810 */ /* 0x002fe40007ffe0ff */
[----:B------:R-:W-:-:S04]  /*0f40*/  IABS R28, R18 ;  /* 0x00000012001c7213 */ /* 0x000fc80000000000 */
[----:B------:R-:W1:Y:S01]  /*0f50*/  F2I.FTZ.U32.TRUNC.NTZ R3, R3 ;  /* 0x0000000300037305 */ /* 0x000e62000021f000 */
[----:B------:R-:W-:-:S04]  /*0f60*/  IADD3 R28, PT, PT, RZ, -R28, RZ ;  /* 0x8000001cff1c7210 */ /* 0x000fc80007ffe0ff */
[----:B------:R-:W-:-:S05]  /*0f70*/  @P0 IADD3 R2, PT, PT, R2, 0x1, RZ ;  /* 0x0000000102020810 */ /* 0x000fca0007ffe0ff */
[----:B------:R-:W-:-:S05]  /*0f80*/  IMAD.MOV.U32 R25, RZ, RZ, R2 ;  /* 0x000000ffff197224 */ /* 0x000fca00078e0002 */
[----:B------:R-:W-:Y:S01]  /*0f90*/  @!P2 IADD3 R25, PT, PT, -R25, RZ, RZ ;  /* 0x000000ff1919a210 */ /* 0x000fe20007ffe1ff */
[----:B-1----:R-:W-:Y:S01]  /*0fa0*/  IMAD.MOV R2, RZ, RZ, -R3 ;  /* 0x000000ffff027224 */ /* 0x002fe200078e0a03 */
[----:B------:R-:W-:-:S03]  /*0fb0*/  @!P1 LOP3.LUT R25, RZ, R7, RZ, 0x33, !PT ;  /* 0x00000007ff199212 */ /* 0x000fc600078e33ff */
[----:B------:R-:W-:Y:S01]  /*0fc0*/  IMAD R31, R2, R27, RZ ;  /* 0x0000001b021f7224 */ /* 0x000fe200078e02ff */
[----:B------:R-:W-:Y:S01]  /*0fd0*/  IADD3 R29, PT, PT, -R25, RZ, RZ ;  /* 0x000000ff191d7210 */ /* 0x000fe20007ffe1ff */
[----:B------:R-:W-:-:S04]  /*0fe0*/  IMAD.MOV.U32 R2, RZ, RZ, RZ ;  /* 0x000000ffff027224 */ /* 0x000fc800078e00ff */
[----:B------:R-:W-:Y:S02]  /*0ff0*/  IMAD R29, R7, R29, R26 ;  /* 0x0000001d071d7224 */ /* 0x000fe400078e021a */
[----:B------:R-:W-:-:S03]  /*1000*/  IMAD.HI.U32 R2, R3, R31, R2 ;  /* 0x0000001f03027227 */ /* 0x000fc600078e0002 */
[----:B------:R-:W-:-:S04]  /*1010*/  IABS R26, R29 ;  /* 0x0000001d001a7213 */ /* 0x000fc80000000000 */
[----:B------:R-:W-:Y:S02]  /*1020*/  MOV R3, R26 ;  /* 0x0000001a00037202 */ /* 0x000fe40000000f00 */
[----:B------:R-:W-:-:S03]  /*1030*/  MOV R26, R28 ;  /* 0x0000001c001a7202 */ /* 0x000fc60000000f00 */
[----:B------:R-:W-:-:S04]  /*1040*/  IMAD.HI.U32 R2, R2, R3, RZ ;  /* 0x0000000302027227 */ /* 0x000fc800078e00ff */
[----:B------:R-:W-:Y:S01]  /*1050*/  IMAD R26, R2, R26, R3 ;  /* 0x0000001a021a7224 */ /* 0x000fe200078e0203 */
[----:B------:R-:W-:-:S04]  /*1060*/  LOP3.LUT R3, R29, R18, RZ, 0x3c, !PT ;  /* 0x000000121d037212 */ /* 0x000fc800078e3cff */
[----:B------:R-:W-:Y:S02]  /*1070*/  ISETP.GT.U32.AND P1, PT, R27, R26, PT ;  /* 0x0000001a1b00720c */ /* 0x000fe40003f24070 */
[----:B------:R-:W-:-:S11]  /*1080*/  ISETP.GE.AND P2, PT, R3, RZ, PT ;  /* 0x000000ff0300720c */ /* 0x000fd60003f46270 */
[----:B------:R-:W-:Y:S01]  /*1090*/  @!P1 IMAD.IADD R26, R26, 0x1, -R27 ;  /* 0x000000011a1a9824 */ /* 0x000fe200078e0a1b */
[----:B------:R-:W-:Y:S02]  /*10a0*/  @!P1 IADD3 R2, PT, PT, R2, 0x1, RZ ;  /* 0x0000000102029810 */ /* 0x000fe40007ffe0ff */
[----:B------:R-:W-:Y:S02]  /*10b0*/  ISETP.NE.AND P1, PT, R18, RZ, PT ;  /* 0x000000ff1200720c */ /* 0x000fe40003f25270 */
[----:B------:R-:W-:-:S13]  /*10c0*/  ISETP.GE.U32.AND P0, PT, R26, R27, PT ;  /* 0x0000001b1a00720c */ /* 0x000fda0003f06070 */
[----:B------:R-:W-:Y:S02]  /*10d0*/  @P0 IADD3 R2, PT, PT, R2, 0x1, RZ ;  /* 0x0000000102020810 */ /* 0x000fe40007ffe0ff */
[----:B------:R-:W-:-:S03]  /*10e0*/  ISETP.GT.U32.AND P0, PT, R12, 0x3f, PT ;  /* 0x0000003f0c00780c */ /* 0x000fc60003f04070 */
[----:B------:R-:W-:-:S05]  /*10f0*/  IMAD.MOV.U32 R27, RZ, RZ, R2 ;  /* 0x000000ffff1b7224 */ /* 0x000fca00078e0002 */
[----:B------:R-:W-:Y:S02]  /*1100*/  @!P2 IADD3 R27, PT, PT, -R27, RZ, RZ ;  /* 0x000000ff1b1ba210 */ /* 0x000fe40007ffe1ff */
[----:B------:R-:W-:-:S04]  /*1110*/  @!P1 LOP3.LUT R27, RZ, R18, RZ, 0x33, !PT ;  /* 0x00000012ff1b9212 */ /* 0x000fc800078e33ff */
[----:B------:R-:W-:-:S05]  /*1120*/  IADD3 R26, PT, PT, -R27, RZ, RZ ;  /* 0x000000ff1b1a7210 */ /* 0x000fca0007ffe1ff */
[----:B------:R-:W-:Y:S01]  /*1130*/  IMAD R26, R18, R26, R29 ;  /* 0x0000001a121a7224 */ /* 0x000fe200078e021d */
[----:B------:R-:W-:Y:S06]  /*1140*/  @P0 BRA `(.L_x_44) ;  /* 0x0000000000740947 */ /* 0x000fec0003800000 */
[----:B------:R-:W1:Y:S01]  /*1150*/  LDCU UR5, c[0x0][0x3c0] ;  /* 0x00007800ff0577ac */ /* 0x000e620008000800 */
[----:B------:R-:W2:Y:S01]  /*1160*/  LDC R28, c[0x0][0x39c] ;  /* 0x0000e700ff1c7b82 */ /* 0x000ea20000000800 */
[----:B------:R-:W-:Y:S01]  /*1170*/  IMAD.MOV.U32 R30, RZ, RZ, R12 ;  /* 0x000000ffff1e7224 */ /* 0x000fe200078e000c */
[----:B------:R-:W3:Y:S01]  /*1180*/  LDCU UR6, c[0x0][0x39c] ;  /* 0x00007380ff0677ac */ /* 0x000ee20008000800 */
[----:B-1----:R-:W-:Y:S02]  /*1190*/  IMAD R2, R26, UR5, RZ ;  /* 0x000000051a027c24 */ /* 0x002fe4000f8e02ff */
[----:B---3--:R-:W-:Y:S02]  /*11a0*/  IMAD R3, R5, UR6, RZ ;  /* 0x0000000605037c24 */ /* 0x008fe4000f8e02ff */
[----:B------:R-:W-:-:S04]  /*11b0*/  IMAD R2, R16, R27, R2 ;  /* 0x0000001b10027224 */ /* 0x000fc800078e0202 */
[----:B------:R-:W-:-:S05]  /*11c0*/  IMAD R2, R25, R3, -R2 ;  /* 0x0000000319027224 */ /* 0x000fca00078e0a02 */
[----:B------:R-:W-:-:S04]  /*11d0*/  IADD3 R29, P0, PT, R11, R2, RZ ;  /* 0x000000020b1d7210 */ /* 0x000fc80007f1e0ff */
[----:B------:R-:W-:-:S09]  /*11e0*/  LEA.HI.X.SX32 R31, R2, R20, 0x1, P0 ;  /* 0x00000014021f7211 */ /* 0x000fd200000f0eff */
.L_x_48:
[----:B------:R-:W-:Y:S01]  /*11f0*/  IADD3 R3, PT, PT, R6, R30, RZ ;  /* 0x0000001e06037210 */ /* 0x000fe20007ffe0ff */
[----:B------:R-:W-:Y:S03]  /*1200*/  BSSY.RECONVERGENT B2, `(.L_x_45) ;  /* 0x000000e000027945 */ /* 0x000fe60003800200 */
[----:B--2---:R-:W-:-:S13]  /*1210*/  ISETP.GE.AND P0, PT, R3, R28, PT ;  /* 0x0000001c0300720c */ /* 0x004fda0003f06270 */
[----:B-1----:R-:W-:Y:S05]  /*1220*/  @P0 BRA `(.L_x_46) ;  /* 0x0000000000240947 */ /* 0x002fea0003800000 */
        /* <DEDUP_REMOVED lines=9> */
.L_x_46:
[----:B------:R-:W-:-:S05]  /*12c0*/  IMAD R2, R30, 0x44, R15 ;  /* 0x000000441e027824 */ /* 0x000fca00078e020f */
[----:B------:R1:W-:Y:S02]  /*12d0*/  STS [R2], RZ ;  /* 0x000000ff02007388 */ /* 0x0003e40000000800 */
.L_x_47:
[----:B0-----:R-:W-:Y:S05]  /*12e0*/  BSYNC.RECONVERGENT B2 ;  /* 0x0000000000027941 */ /* 0x001fea0003800200 */
.L_x_45:
[C---:B------:R-:W-:Y:S02]  /*12f0*/  ISETP.GE.U32.AND P0, PT, R30.reuse, 0x30, PT ;  /* 0x000000301e00780c */ /* 0x040fe40003f06070 */
[----:B------:R-:W-:-:S11]  /*1300*/  IADD3 R30, PT, PT, R30, 0x10, RZ ;  /* 0x000000101e1e7810 */ /* 0x000fd60007ffe0ff */
[----:B------:R-:W-:Y:S05]  /*1310*/  @!P0 BRA `(.L_x_48) ;  /* 0xfffffffc00b48947 */ /* 0x000fea000383ffff */
.L_x_44:
[----:B0-----:R-:W-:Y:S05]  /*1320*/  BSYNC.RECONVERGENT B1 ;  /* 0x0000000000017941 */ /* 0x001fea0003800200 */
.L_x_43:
[----:B------:R-:W-:-:S13]  /*1330*/  ISETP.GT.U32.AND P0, PT, R12, 0xf, PT ;  /* 0x0000000f0c00780c */ /* 0x000fda0003f04070 */
[----:B------:R-:W-:Y:S05]  /*1340*/  @P0 BRA `(.L_x_40) ;  /* 0x0000000000440947 */ /* 0x000fea0003800000 */
[----:B------:R-:W0:Y:S01]  /*1350*/  LDCU UR5, c[0x0][0x3b8] ;  /* 0x00007700ff0577ac */ /* 0x000e220008000800 */
[----:B-1----:R-:W-:Y:S01]  /*1360*/  IMAD R2, R25, R4, RZ ;  /* 0x0000000419027224 */ /* 0x002fe200078e02ff */
[----:B------:R-:W1:Y:S03]  /*1370*/  LDCU.64 UR6, c[0x0][0x380] ;  /* 0x00007000ff0677ac */ /* 0x000e660008000a00 */
[----:B0-----:R-:W-:-:S04]  /*1380*/  IMAD R27, R27, UR5, R2 ;  /* 0x000000051b1b7c24 */ /* 0x001fc8000f8e0202 */
[----:B------:R-:W-:-:S05]  /*1390*/  IMAD.IADD R26, R26, 0x1, R27 ;  /* 0x000000011a1a7824 */ /* 0x000fca00078e021b */
[----:B------:R-:W-:-:S04]  /*13a0*/  IADD3 R3, P0, PT, R26, R13, RZ ;  /* 0x0000000d1a037210 */ /* 0x000fc80007f1e0ff */
[----:B------:R-:W-:Y:S02]  /*13b0*/  LEA.HI.X.SX32 R26, R26, R14, 0x1, P0 ;  /* 0x0000000e1a1a7211 */ /* 0x000fe400000f0eff */
[----:B-1----:R-:W-:-:S04]  /*13c0*/  LEA R2, P0, R3, UR6, 0x2 ;  /* 0x0000000603027c11 */ /* 0x002fc8000f8010ff */
[----:B------:R-:W-:-:S05]  /*13d0*/  LEA.HI.X R3, R3, UR7, R26, 0x2, P0 ;  /* 0x0000000703037c11 */ /* 0x000fca00080f141a */
[----:B------:R-:W2:Y:S01]  /*13e0*/  LDG.E R2, desc[UR8][R2.64] ;  /* 0x0000000802027981 */ /* 0x000ea2000c1e1900 */
[----:B------:R-:W-:Y:S01]  /*13f0*/  MOV R25, 0x400 ;  /* 0x0000040000197802 */ /* 0x000fe20000000f00 */
[----:B------:R-:W0:Y:S03]  /*1400*/  S2R R26, SR_CgaCtaId ;  /* 0x00000000001a7919 */ /* 0x000e260000008800 */
[----:B------:R-:W-:-:S04]  /*1410*/  IADD3 R25, PT, PT, R25, 0x1100, RZ ;  /* 0x0000110019197810 */ /* 0x000fc80007ffe0ff */
[----:B0-----:R-:W-:-:S05]  /*1420*/  LEA R25, R26, R25, 0x18 ;  /* 0x000000191a197211 */ /* 0x001fca00078ec0ff */
[----:B------:R-:W-:-:S05]  /*1430*/  IMAD R26, R12, 0x44, R25 ;  /* 0x000000440c1a7824 */ /* 0x000fca00078e0219 */
[----:B------:R-:W-:-:S05]  /*1440*/  LEA R25, R19, R26, 0x2 ;  /* 0x0000001a13197211 */ /* 0x000fca00078e10ff */
[----:B--2---:R2:W-:Y:S02]  /*1450*/  STS [R25], R2 ;  /* 0x0000000219007388 */ /* 0x0045e40000000800 */
.L_x_40:
[----:B0-----:R-:W-:Y:S05]  /*1460*/  BSYNC.RECONVERGENT B0 ;  /* 0x0000000000007941 */ /* 0x001fea0003800200 */
.L_x_38:
[----:B------:R-:W0:Y:S01]  /*1470*/  S2R R3, SR_CgaCtaId ;  /* 0x0000000000037919 */ /* 0x000e220000008800 */
[----:B-12---:R-:W-:Y:S01]  /*1480*/  MOV R2, 0x400 ;  /* 0x0000040000027802 */ /* 0x006fe20000000f00 */
[----:B------:R-:W-:Y:S01]  /*1490*/  UIADD3 UR4, UPT, UPT, UR4, 0x10, URZ ;  /* 0x0000001004047890 */ /* 0x000fe2000fffe0ff */
[----:B------:R-:W-:Y:S05]  /*14a0*/  BAR.SYNC.DEFER_BLOCKING 0x0 ;  /* 0x0000000000007b1d */ /* 0x000fea0000010000 */
[----:B------:R-:W-:Y:S01]  /*14b0*/  ISETP.LE.AND P0, PT, R9, UR4, PT ;  /* 0x0000000409007c0c */ /* 0x000fe2000bf03270 */
[----:B------:R-:W-:Y:S01]  /*14c0*/  LDS R26, [R17] ;  /* 0x00000000111a7984 */ /* 0x000fe20000000800 */
[----:B0-----:R-:W-:-:S03]  /*14d0*/  LEA R3, R3, R2, 0x18 ;  /* 0x0000000203037211 */ /* 0x001fc600078ec0ff */
[----:B------:R-:W-:Y:S02]  /*14e0*/  LDS R25, [R17+0x4] ;  /* 0x0000040011197984 */ /* 0x000fe40000000800 */
[----:B------:R-:W-:-:S05]  /*14f0*/  IMAD R2, R0, 0x44, R3 ;  /* 0x0000004400027824 */ /* 0x000fca00078e0203 */
[----:B------:R-:W0:Y:S04]  /*1500*/  LDS R3, [R2] ;  /* 0x0000000002037984 */ /* 0x000e280000000800 */
[----:B------:R-:W1:Y:S04]  /*1510*/  LDS R31, [R2+0x4] ;  /* 0x00000400021f7984 */ /* 0x000e680000000800 */
[----:B------:R-:W2:Y:S04]  /*1520*/  LDS R27, [R2+0x440] ;  /* 0x00044000021b7984 */ /* 0x000ea80000000800 */
[----:B------:R-:W3:Y:S04]  /*1530*/  LDS R32, [R2+0x880] ;  /* 0x0008800002207984 */ /* 0x000ee80000000800 */
[----:B------:R-:W4:Y:S04]  /*1540*/  LDS R33, [R2+0x444] ;  /* 0x0004440002217984 */ /* 0x000f280000000800 */
[----:B------:R-:W5:Y:S04]  /*1550*/  LDS R29, [R2+0xcc0] ;  /* 0x000cc000021d7984 */ /* 0x000f680000000800 */
[----:B------:R-:W-:Y:S01]  /*1560*/  LDS R35, [R2+0x8] ;  /* 0x0000080002237984 */ /* 0x000fe20000000800 */
[----:B0-----:R-:W-:-:S03]  /*1570*/  FFMA R28, R26, R3, R21 ;  /* 0x000000031a1c7223 */ /* 0x001fc60000000015 */
[----:B------:R-:W-:Y:S01]  /*1580*/  LDS R3, [R17+0xc] ;  /* 0x00000c0011037984 */ /* 0x000fe20000000800 */
[----:B-1----:R-:W-:-:S03]  /*1590*/  FFMA R21, R25, R31, R28 ;  /* 0x0000001f19157223 */ /* 0x002fc6000000001c */
[----:B------:R-:W0:Y:S01]  /*15a0*/  LDS R31, [R2+0x884] ;  /* 0x00088400021f7984 */ /* 0x000e220000000800 */
[----:B--2---:R-:W-:-:S03]  /*15b0*/  FFMA R30, R26, R27, R22 ;  /* 0x0000001b1a1e7223 */ /* 0x004fc60000000016 */
[----:B------:R-:W-:Y:S01]  /*15c0*/  LDS R28, [R2+0xc] ;  /* 0x00000c00021c7984 */ /* 0x000fe20000000800 */
[----:B---3--:R-:W-:-:S03]  /*15d0*/  FFMA R22, R26, R32, R23 ;  /* 0x000000201a167223 */ /* 0x008fc60000000017 */
[----:B------:R-:W-:Y:S01]  /*15e0*/  LDS R32, [R2+0x448] ;  /* 0x0004480002207984 */ /* 0x000fe20000000800 */
[----:B----4-:R-:W-:-:S03]  /*15f0*/  FFMA R27, R25, R33, R30 ;  /* 0x00000021191b7223 */ /* 0x010fc6000000001e */
[----:B------:R-:W1:Y:S01]  /*1600*/  LDS R30, [R17+0x8] ;  /* 0x00000800111e7984 */ /* 0x000e620000000800 */
[----:B-----5:R-:W-:-:S03]  /*1610*/  FFMA R24, R26, R29, R24 ;  /* 0x0000001d1a187223 */ /* 0x020fc60000000018 */
[----:B------:R-:W2:Y:S04]  /*1620*/  LDS R33, [R2+0xcc4] ;  /* 0x000cc40002217984 */ /* 0x000ea80000000800 */
[----:B------:R-:W3:Y:S04]  /*1630*/  LDS R29, [R2+0x888] ;  /* 0x00088800021d7984 */ /* 0x000ee80000000800 */
[----:B------:R-:W4:Y:S04]  /*1640*/  LDS R23, [R2+0xcc8] ;  /* 0x000cc80002177984 */ /* 0x000f280000000800 */
[----:B------:R-:W5:Y:S01]  /*1650*/  LDS R26, [R2+0x44c] ;  /* 0x00044c00021a7984 */ /* 0x000f620000000800 */
[----:B0-----:R-:W-:-:S03]  /*1660*/  FFMA R34, R25, R31, R22 ;  /* 0x0000001f19227223 */ /* 0x001fc60000000016 */
[----:B------:R-:W0:Y:S04]  /*1670*/  LDS R22, [R2+0x88c] ;  /* 0x00088c0002167984 */ /* 0x000e280000000800 */
[----:B------:R-:W0:Y:S01]  /*1680*/  LDS R31, [R2+0xccc] ;  /* 0x000ccc00021f7984 */ /* 0x000e220000000800 */
[C---:B-1----:R-:W-:Y:S01]  /*1690*/  FFMA R27, R30.reuse, R32, R27 ;  /* 0x000000201e1b7223 */ /* 0x042fe2000000001b */
[----:B------:R-:W-:Y:S02]  /*16a0*/  FFMA R21, R30, R35, R21 ;  /* 0x000000231e157223 */ /* 0x000fe40000000015 */
[----:B------:R-:W-:Y:S01]  /*16b0*/  LDS R32, [R17+0x10] ;  /* 0x0000100011207984 */ /* 0x000fe20000000800 */
[----:B--2---:R-:W-:-:S03]  /*16c0*/  FFMA R36, R25, R33, R24 ;  /* 0x0000002119247223 */ /* 0x004fc60000000018 */
[----:B------:R-:W1:Y:S01]  /*16d0*/  LDS R33, [R2+0x10] ;  /* 0x0000100002217984 */ /* 0x000e620000000800 */
[----:B---3--:R-:W-:-:S03]  /*16e0*/  FFMA R24, R30, R29, R34 ;  /* 0x0000001d1e187223 */ /* 0x008fc60000000022 */
[----:B------:R-:W2:Y:S01]  /*16f0*/  LDS R29, [R2+0x450] ;  /* 0x00045000021d7984 */ /* 0x000ea20000000800 */
[----:B----4-:R-:W-:Y:S01]  /*1700*/  FFMA R30, R30, R23, R36 ;  /* 0x000000171e1e7223 */ /* 0x010fe20000000024 */
[C---:B------:R-:W-:Y:S02]  /*1710*/  FFMA R23, R3.reuse, R28, R21 ;  /* 0x0000001c03177223 */ /* 0x040fe40000000015 */
[----:B------:R-:W-:Y:S01]  /*1720*/  LDS R25, [R2+0xcd0] ;  /* 0x000cd00002197984 */ /* 0x000fe20000000800 */
[----:B-----5:R-:W-:-:S03]  /*1730*/  FFMA R34, R3, R26, R27 ;  /* 0x0000001a03227223 */ /* 0x020fc6000000001b */
[----:B------:R-:W3:Y:S04]  /*1740*/  LDS R27, [R2+0x890] ;  /* 0x00089000021b7984 */ /* 0x000ee80000000800 */
[----:B------:R-:W-:Y:S04]  /*1750*/  LDS R21, [R17+0x14] ;  /* 0x0000140011157984 */ /* 0x000fe80000000800 */
[----:B------:R-:W4:Y:S04]  /*1760*/  LDS R26, [R2+0x454] ;  /* 0x00045400021a7984 */ /* 0x000f280000000800 */
[----:B------:R-:W5:Y:S01]  /*1770*/  LDS R28, [R2+0x14] ;  /* 0x00001400021c7984 */ /* 0x000f620000000800 */
[----:B0-----:R-:W-:-:S03]  /*1780*/  FFMA R24, R3, R22, R24 ;  /* 0x0000001603187223 */ /* 0x001fc60000000018 */
[----:B------:R-:W0:Y:S01]  /*1790*/  LDS R22, [R2+0x894] ;  /* 0x0008940002167984 */ /* 0x000e220000000800 */
[----:B------:R-:W-:-:S03]  /*17a0*/  FFMA R30, R3, R31, R30 ;  /* 0x0000001f031e7223 */ /* 0x000fc6000000001e */
[----:B------:R-:W0:Y:S04]  /*17b0*/  LDS R31, [R2+0xcd4] ;  /* 0x000cd400021f7984 */ /* 0x000e280000000800 */
[----:B------:R-:W-:Y:S01]  /*17c0*/  LDS R3, [R17+0x1c] ;  /* 0x00001c0011037984 */ /* 0x000fe20000000800 */
[----:B-1----:R-:W-:-:S03]  /*17d0*/  FFMA R36, R32, R33, R23 ;  /* 0x0000002120247223 */ /* 0x002fc60000000017 */
[----:B------:R-:W-:Y:S01]  /*17e0*/  LDS R35, [R2+0x478] ;  /* 0x0004780002237984 */ /* 0x000fe20000000800 */
[----:B--2---:R-:W-:-:S03]  /*17f0*/  FFMA R29, R32, R29, R34 ;  /* 0x0000001d201d7223 */ /* 0x004fc60000000022 */
[----:B------:R-:W-:Y:S01]  /*1800*/  LDS R33, [R2+0x18] ;  /* 0x0000180002217984 */ /* 0x000fe20000000800 */
[C---:B---3--:R-:W-:Y:S01]  /*1810*/  FFMA R24, R32.reuse, R27, R24 ;  /* 0x0000001b20187223 */ /* 0x048fe20000000018 */
[----:B------:R-:W-:Y:S02]  /*1820*/  FFMA R32, R32, R25, R30 ;  /* 0x0000001920207223 */ /* 0x000fe4000000001e */
[----:B------:R-:W-:Y:S04]  /*1830*/  LDS R27, [R2+0x898] ;  /* 0x00089800021b7984 */ /* 0x000fe80000000800 */
[----:B------:R-:W1:Y:S01]  /*1840*/  LDS R30, [R17+0x18] ;  /* 0x00001800111e7984 */ /* 0x000e620000000800 */
[----:B----4-:R-:W-:-:S03]  /*1850*/  FFMA R34, R21, R26, R29 ;  /* 0x0000001a15227223 */ /* 0x010fc6000000001d */
[----:B------:R-:W2:Y:S01]  /*1860*/  LDS R29, [R2+0x458] ;  /* 0x00045800021d7984 */ /* 0x000ea20000000800 */
[----:B-----5:R-:W-:-:S03]  /*1870*/  FFMA R23, R21, R28, R36 ;  /* 0x0000001c15177223 */ /* 0x020fc60000000024 */
[----:B------:R-:W3:Y:S01]  /*1880*/  LDS R25, [R2+0xcd8] ;  /* 0x000cd80002197984 */ /* 0x000ee20000000800 */
[----:B0-----:R-:W-:-:S03]  /*1890*/  FFMA R24, R21, R22, R24 ;  /* 0x0000001615187223 */ /* 0x001fc60000000018 */
[----:B------:R-:W0:Y:S01]  /*18a0*/  LDS R26, [R2+0x45c] ;  /* 0x00045c00021a7984 */ /* 0x000e220000000800 */
[----:B------:R-:W-:-:S03]  /*18b0*/  FFMA R32, R21, R31, R32 ;  /* 0x0000001f15207223 */ /* 0x000fc60000000020 */
[----:B------:R-:W4:Y:S04]  /*18c0*/  LDS R28, [R2+0x1c] ;  /* 0x00001c00021c7984 */ /* 0x000f280000000800 */
[----:B------:R-:W5:Y:S04]  /*18d0*/  LDS R22, [R2+0x89c] ;  /* 0x00089c0002167984 */ /* 0x000f680000000800 */
[----:B------:R-:W5:Y:S04]  /*18e0*/  LDS R31, [R2+0xcdc] ;  /* 0x000cdc00021f7984 */ /* 0x000f680000000800 */
[----:B------:R-:W-:Y:S01]  /*18f0*/  LDS R21, [R17+0x24] ;  /* 0x0000240011157984 */ /* 0x000fe20000000800 */
[C---:B-1----:R-:W-:Y:S01]  /*1900*/  FFMA R36, R30.reuse, R33, R23 ;  /* 0x000000211e247223 */ /* 0x042fe20000000017 */
[----:B------:R-:W-:-:S02]  /*1910*/  FFMA R24, R30, R27, R24 ;  /* 0x0000001b1e187223 */ /* 0x000fc40000000018 */
[----:B------:R-:W-:Y:S01]  /*1920*/  LDS R33, [R2+0x20] ;  /* 0x0000200002217984 */ /* 0x000fe20000000800 */
[----:B--2---:R-:W-:-:S03]  /*1930*/  FFMA R29, R30, R29, R34 ;  /* 0x0000001d1e1d7223 */ /* 0x004fc60000000022 */
[----:B------:R-:W-:Y:S01]  /*1940*/  LDS R27, [R2+0x8a0] ;  /* 0x0008a000021b7984 */ /* 0x000fe20000000800 */
[----:B---3--:R-:W-:-:S03]  /*1950*/  FFMA R30, R30, R25, R32 ;  /* 0x000000191e1e7223 */ /* 0x008fc60000000020 */
[----:B------:R-:W1:Y:S01]  /*1960*/  LDS R32, [R17+0x20] ;  /* 0x0000200011207984 */ /* 0x000e620000000800 */
[----:B0-----:R-:W-:-:S03]  /*1970*/  FFMA R34, R3, R26, R29 ;  /* 0x0000001a03227223 */ /* 0x001fc6000000001d */
[----:B------:R-:W0:Y:S01]  /*1980*/  LDS R29, [R2+0x460] ;  /* 0x00046000021d7984 */ /* 0x000e220000000800 */
[----:B----4-:R-:W-:-:S03]  /*1990*/  FFMA R23, R3, R28, R36 ;  /* 0x0000001c03177223 */ /* 0x010fc60000000024 */
[----:B------:R-:W2:Y:S01]  /*19a0*/  LDS R25, [R2+0xce0] ;  /* 0x000ce00002197984 */ /* 0x000ea20000000800 */
[----:B-----5:R-:W-:-:S03]  /*19b0*/  FFMA R24, R3, R22, R24 ;  /* 0x0000001603187223 */ /* 0x020fc60000000018 */
[----:B------:R-:W3:Y:S01]  /*19c0*/  LDS R26, [R2+0x464] ;  /* 0x00046400021a7984 */ /* 0x000ee20000000800 */
[----:B------:R-:W-:-:S03]  /*19d0*/  FFMA R30, R3, R31, R30 ;  /* 0x0000001f031e7223 */ /* 0x000fc6000000001e */
[----:B------:R-:W4:Y:S04]  /*19e0*/  LDS R28, [R2+0x24] ;  /* 0x00002400021c7984 */ /* 0x000f280000000800 */
[----:B------:R-:W5:Y:S04]  /*19f0*/  LDS R22, [R2+0x8a4] ;  /* 0x0008a40002167984 */ /* 0x000f680000000800 */
[----:B------:R-:W-:Y:S04]  /*1a00*/  LDS R31, [R2+0x28] ;  /* 0x00002800021f7984 */ /* 0x000fe80000000800 */
[----:B------:R-:W-:Y:S01]  /*1a10*/  LDS R3, [R17+0x2c] ;  /* 0x00002c0011037984 */ /* 0x000fe20000000800 */
[C---:B-1----:R-:W-:Y:S01]  /*1a20*/  FFMA R36, R32.reuse, R33, R23 ;  /* 0x0000002120247223 */ /* 0x042fe20000000017 */
[----:B------:R-:W-:-:S02]  /*1a30*/  FFMA R24, R32, R27, R24 ;  /* 0x0000001b20187223 */ /* 0x000fc40000000018 */
[----:B------:R-:W1:Y:S01]  /*1a40*/  LDS R23, [R17+0x28] ;  /* 0x0000280011177984 */ /* 0x000e620000000800 */
[----:B0-----:R-:W-:-:S03]  /*1a50*/  FFMA R29, R32, R29, R34 ;  /* 0x0000001d201d7223 */ /* 0x001fc60000000022 */
[----:B------:R-:W0:Y:S01]  /*1a60*/  LDS R34, [R2+0x8a8] ;  /* 0x0008a80002227984 */ /* 0x000e220000000800 */
[----:B--2---:R-:W-:-:S03]  /*1a70*/  FFMA R32, R32, R25, R30 ;  /* 0x0000001920207223 */ /* 0x004fc6000000001e */
[----:B------:R-:W-:Y:S01]  /*1a80*/  LDS R30, [R2+0xce8] ;  /* 0x000ce800021e7984 */ /* 0x000fe20000000800 */
[----:B---3--:R-:W-:-:S03]  /*1a90*/  FFMA R25, R21, R26, R29 ;  /* 0x0000001a15197223 */ /* 0x008fc6000000001d */
[----:B------:R-:W2:Y:S01]  /*1aa0*/  LDS R29, [R2+0xce4] ;  /* 0x000ce400021d7984 */ /* 0x000ea20000000800 */
[----:B----4-:R-:W-:-:S03]  /*1ab0*/  FFMA R28, R21, R28, R36 ;  /* 0x0000001c151c7223 */ /* 0x010fc60000000024 */
[----:B------:R-:W3:Y:S01]  /*1ac0*/  LDS R36, [R2+0x468] ;  /* 0x0004680002247984 */ /* 0x000ee20000000800 */
[----:B-----5:R-:W-:-:S03]  /*1ad0*/  FFMA R27, R21, R22, R24 ;  /* 0x00000016151b7223 */ /* 0x020fc60000000018 */
[----:B------:R-:W4:Y:S04]  /*1ae0*/  LDS R26, [R2+0x2c] ;  /* 0x00002c00021a7984 */ /* 0x000f280000000800 */
[----:B------:R-:W5:Y:S04]  /*1af0*/  LDS R22, [R2+0x8ac] ;  /* 0x0008ac0002167984 */ /* 0x000f680000000800 */
[----:B------:R-:W5:Y:S04]  /*1b00*/  LDS R24, [R2+0x46c] ;  /* 0x00046c0002187984 */ /* 0x000f680000000800 */
[----:B------:R-:W-:Y:S01]  /*1b10*/  LDS R33, [R2+0x470] ;  /* 0x0004700002217984 */ /* 0x000fe20000000800 */
[C---:B-1----:R-:W-:Y:S01]  /*1b20*/  FFMA R28, R23.reuse, R31, R28 ;  /* 0x0000001f171c7223 */ /* 0x042fe2000000001c */
[----:B0-----:R-:W-:-:S02]  /*1b30*/  FFMA R27, R23, R34, R27 ;  /* 0x00000022171b7223 */ /* 0x001fc4000000001b */
[----:B------:R-:W-:Y:S01]  /*1b40*/  LDS R34, [R2+0x474] ;  /* 0x0004740002227984 */ /* 0x000fe20000000800 */
[----:B--2---:R-:W-:-:S03]  /*1b50*/  FFMA R29, R21, R29, R32 ;  /* 0x0000001d151d7223 */ /* 0x004fc60000000020 */
[----:B------:R-:W-:Y:S01]  /*1b60*/  LDS R21, [R17+0x34] ;  /* 0x0000340011157984 */ /* 0x000fe20000000800 */
[C---:B---3--:R-:W-:Y:S01]  /*1b70*/  FFMA R32, R23.reuse, R36, R25 ;  /* 0x0000002417207223 */ /* 0x048fe20000000019 */
[----:B------:R-:W-:Y:S02]  /*1b80*/  FFMA R30, R23, R30, R29 ;  /* 0x0000001e171e7223 */ /* 0x000fe4000000001d */
[----:B------:R-:W0:Y:S01]  /*1b90*/  LDS R25, [R2+0xcec] ;  /* 0x000cec0002197984 */ /* 0x000e220000000800 */
[----:B----4-:R-:W-:-:S03]  /*1ba0*/  FFMA R28, R3, R26, R28 ;  /* 0x0000001a031c7223 */ /* 0x010fc6000000001c */
[----:B------:R-:W1:Y:S01]  /*1bb0*/  LDS R23, [R17+0x30] ;  /* 0x0000300011177984 */ /* 0x000e620000000800 */
[----:B-----5:R-:W-:-:S03]  /*1bc0*/  FFMA R31, R3, R22, R27 ;  /* 0x00000016031f7223 */ /* 0x020fc6000000001b */
[----:B------:R-:W2:Y:S01]  /*1bd0*/  LDS R26, [R2+0x30] ;  /* 0x00003000021a7984 */ /* 0x000ea20000000800 */
[----:B------:R-:W-:-:S03]  /*1be0*/  FFMA R32, R3, R24, R32 ;  /* 0x0000001803207223 */ /* 0x000fc60000000020 */
[----:B------:R-:W3:Y:S04]  /*1bf0*/  LDS R29, [R2+0x8b0] ;  /* 0x0008b000021d7984 */ /* 0x000ee80000000800 */
[----:B------:R-:W4:Y:S04]  /*1c00*/  LDS R27, [R2+0xcf0] ;  /* 0x000cf000021b7984 */ /* 0x000f280000000800 */
[----:B------:R-:W5:Y:S04]  /*1c10*/  LDS R36, [R2+0x34] ;  /* 0x0000340002247984 */ /* 0x000f680000000800 */
[----:B------:R-:W5:Y:S04]  /*1c20*/  LDS R24, [R2+0x8b4] ;  /* 0x0008b40002187984 */ /* 0x000f680000000800 */
[----:B------:R-:W5:Y:S01]  /*1c30*/  LDS R22, [R2+0xcf4] ;  /* 0x000cf40002167984 */ /* 0x000f620000000800 */
[----:B0-----:R-:W-:-:S03]  /*1c40*/  FFMA R30, R3, R25, R30 ;  /* 0x00000019031e7223 */ /* 0x001fc6000000001e */
[----:B------:R-:W-:Y:S01]  /*1c50*/  LDS R25, [R2+0x47c] ;  /* 0x00047c0002197984 */ /* 0x000fe20000000800 */
[----:B-1----:R-:W-:-:S03]  /*1c60*/  FFMA R33, R23, R33, R32 ;  /* 0x0000002117217223 */ /* 0x002fc60000000020 */
[----:B------:R-:W-:Y:S01]  /*1c70*/  LDS R32, [R2+0x38] ;  /* 0x0000380002207984 */ /* 0x000fe20000000800 */
[----:B--2---:R-:W-:Y:S01]  /*1c80*/  FFMA R28, R23, R26, R28 ;  /* 0x0000001a171c7223 */ /* 0x004fe2000000001c */
[----:B------:R-:W-:Y:S02]  /*1c90*/  FFMA R34, R21, R34, R33 ;  /* 0x0000002215227223 */ /* 0x000fe40000000021 */
[----:B------:R-:W-:Y:S01]  /*1ca0*/  LDS R3, [R2+0xcfc] ;  /* 0x000cfc0002037984 */ /* 0x000fe20000000800 */
[----:B---3--:R-:W-:-:S03]  /*1cb0*/  FFMA R31, R23, R29, R31 ;  /* 0x0000001d171f7223 */ /* 0x008fc6000000001f */
[----:B------:R-:W0:Y:S01]  /*1cc0*/  LDS R29, [R17+0x38] ;  /* 0x00003800111d7984 */ /* 0x000e220000000800 */
[----:B----4-:R-:W-:-:S03]  /*1cd0*/  FFMA R26, R23, R27, R30 ;  /* 0x0000001b171a7223 */ /* 0x010fc6000000001e */
[----:B------:R-:W1:Y:S01]  /*1ce0*/  LDS R30, [R2+0x8b8] ;  /* 0x0008b800021e7984 */ /* 0x000e620000000800 */
[----:B-----5:R-:W-:-:S03]  /*1cf0*/  FFMA R36, R21, R36, R28 ;  /* 0x0000002415247223 */ /* 0x020fc6000000001c */
[----:B------:R-:W2:Y:S01]  /*1d00*/  LDS R28, [R2+0xcf8] ;  /* 0x000cf800021c7984 */ /* 0x000ea20000000800 */
[----:B------:R-:W-:-:S03]  /*1d10*/  FFMA R31, R21, R24, R31 ;  /* 0x00000018151f7223 */ /* 0x000fc6000000001f */
[----:B------:R-:W3:Y:S01]  /*1d20*/  LDS R24, [R17+0x3c] ;  /* 0x00003c0011187984 */ /* 0x000ee20000000800 */
[----:B------:R-:W-:-:S03]  /*1d30*/  FFMA R21, R21, R22, R26 ;  /* 0x0000001615157223 */ /* 0x000fc6000000001a */
[----:B------:R-:W4:Y:S04]  /*1d40*/  LDS R27, [R2+0x3c] ;  /* 0x00003c00021b7984 */ /* 0x000f280000000800 */
[----:B------:R-:W5:Y:S01]  /*1d50*/  LDS R23, [R2+0x8bc] ;  /* 0x0008bc0002177984 */ /* 0x000f620000000800 */
[C---:B0-----:R-:W-:Y:S01]  /*1d60*/  FFMA R33, R29.reuse, R32, R36 ;  /* 0x000000201d217223 */ /* 0x041fe20000000024 */
[C---:B------:R-:W-:Y:S01]  /*1d70*/  FFMA R34, R29.reuse, R35, R34 ;  /* 0x000000231d227223 */ /* 0x040fe20000000022 */
[C---:B-1----:R-:W-:Y:S01]  /*1d80*/  FFMA R30, R29.reuse, R30, R31 ;  /* 0x0000001e1d1e7223 */ /* 0x042fe2000000001f */
[----:B--2---:R-:W-:Y:S02]  /*1d90*/  FFMA R28, R29, R28, R21 ;  /* 0x0000001c1d1c7223 */ /* 0x004fe40000000015 */
[C---:B---3--:R-:W-:Y:S01]  /*1da0*/  FFMA R22, R24.reuse, R25, R34 ;  /* 0x0000001918167223 */ /* 0x048fe20000000022 */
[C---:B----4-:R-:W-:Y:S01]  /*1db0*/  FFMA R21, R24.reuse, R27, R33 ;  /* 0x0000001b18157223 */ /* 0x050fe20000000021 */
[C---:B-----5:R-:W-:Y:S01]  /*1dc0*/  FFMA R23, R24.reuse, R23, R30 ;  /* 0x0000001718177223 */ /* 0x060fe2000000001e */
[----:B------:R-:W-:Y:S01]  /*1dd0*/  FFMA R24, R24, R3, R28 ;  /* 0x0000000318187223 */ /* 0x000fe2000000001c */
[----:B------:R-:W-:Y:S06]  /*1de0*/  BAR.SYNC.DEFER_BLOCKING 0x0 ;  /* 0x0000000000007b1d */ /* 0x000fec0000010000 */
[----:B------:R-:W-:Y:S05]  /*1df0*/  @!P0 BRA `(.L_x_49) ;  /* 0xffffffec00948947 */ /* 0x000fea000383ffff */
.L_x_37:
[----:B------:R-:W0:Y:S01]  /*1e00*/  LDCU UR5, c[0x0][0x39c] ;  /* 0x00007380ff0577ac */ /* 0x000e220008000800 */
[----:B------:R-:W-:-:S05]  /*1e10*/  IMAD.IADD R0, R6, 0x1, R0 ;  /* 0x0000000106007824 */ /* 0x000fca00078e0200 */
[C---:B------:R-:W-:Y:S02]  /*1e20*/  IADD3 R2, PT, PT, R0.reuse, 0x10, RZ ;  /* 0x0000001000027810 */ /* 0x040fe40007ffe0ff */
[C---:B------:R-:W-:Y:S02]  /*1e30*/  IADD3 R3, PT, PT, R0.reuse, 0x20, RZ ;  /* 0x0000002000037810 */ /* 0x040fe40007ffe0ff */
[----:B0-----:R-:W-:Y:S02]  /*1e40*/  ISETP.GE.U32.AND P0, PT, R0, UR5, PT ;  /* 0x0000000500007c0c */ /* 0x001fe4000bf06070 */
[----:B------:R-:W-:Y:S02]  /*1e50*/  ISETP.GE.U32.AND P2, PT, R2, UR5, PT ;  /* 0x0000000502007c0c */ /* 0x000fe4000bf46070 */
[----:B------:R-:W-:Y:S02]  /*1e60*/  ISETP.GE.U32.AND P1, PT, R3, UR5, PT ;  /* 0x0000000503007c0c */ /* 0x000fe4000bf26070 */
[----:B------:R-:W-:-:S07]  /*1e70*/  IADD3 R0, PT, PT, R0, 0x30, RZ ;  /* 0x0000003000007810 */ /* 0x000fce0007ffe0ff */
[----:B------:R-:W0:Y:S02]  /*1e80*/  @!P0 LDC.64 R2, c[0x0][0x390] ;  /* 0x0000e400ff028b82 */ /* 0x000e240000000a00 */
[C---:B------:R-:W-:Y:S02]  /*1e90*/  @!P2 IMAD.SHL.U32 R9, R8.reuse, 0x10, RZ ;  /* 0x000000100809a824 */ /* 0x040fe400078e00ff */
[----:B------:R-:W-:-:S03]  /*1ea0*/  @!P1 SHF.L.U32 R11, R8, 0x5, RZ ;  /* 0x00000005080b9819 */ /* 0x000fc600000006ff */
[C---:B------:R-:W-:Y:S01]  /*1eb0*/  @!P2 IADD3 R13, P4, PT, R10.reuse, R9, RZ ;  /* 0x000000090a0da210 */ /* 0x040fe20007f9e0ff */
[----:B------:R-:W1:Y:S01]  /*1ec0*/  @!P2 LDC.64 R6, c[0x0][0x390] ;  /* 0x0000e400ff06ab82 */ /* 0x000e620000000a00 */
[----:B------:R-:W-:Y:S02]  /*1ed0*/  @!P1 IADD3 R12, P5, PT, R10, R11, RZ ;  /* 0x0000000b0a0c9210 */ /* 0x000fe40007fbe0ff */
[----:B------:R-:W-:Y:S02]  /*1ee0*/  @!P2 LEA.HI.X.SX32 R14, R9, RZ, 0x1, P4 ;  /* 0x000000ff090ea211 */ /* 0x000fe400020f0eff */
[----:B------:R-:W-:-:S03]  /*1ef0*/  @!P1 LEA.HI.X.SX32 R11, R11, RZ, 0x1, P5 ;  /* 0x000000ff0b0b9211 */ /* 0x000fc600028f0eff */
[----:B------:R-:W2:Y:S01]  /*1f00*/  @!P1 LDC.64 R4, c[0x0][0x390] ;  /* 0x0000e400ff049b82 */ /* 0x000ea20000000a00 */
[----:B0-----:R-:W-:-:S04]  /*1f10*/  @!P0 LEA R2, P3, R10, R2, 0x2 ;  /* 0x000000020a028211 */ /* 0x001fc800078610ff */
[----:B------:R-:W-:Y:S02]  /*1f20*/  @!P0 LEA.HI.X R3, R10, R3, RZ, 0x2, P3 ;  /* 0x000000030a038211 */ /* 0x000fe400018f14ff */
[----:B-1----:R-:W-:-:S03]  /*1f30*/  @!P2 LEA R6, P3, R13, R6, 0x2 ;  /* 0x000000060d06a211 */ /* 0x002fc600078610ff */
[----:B------:R0:W-:Y:S01]  /*1f40*/  @!P0 STG.E desc[UR8][R2.64], R21 ;  /* 0x0000001502008986 */ /* 0x0001e2000c101908 */
[----:B------:R-:W-:Y:S02]  /*1f50*/  @!P2 LEA.HI.X R7, R13, R7, R14, 0x2, P3 ;  /* 0x000000070d07a211 */ /* 0x000fe400018f140e */
[----:B------:R-:W-:Y:S02]  /*1f60*/  ISETP.GE.U32.AND P3, PT, R0, UR5, PT ;  /* 0x0000000500007c0c */ /* 0x000fe4000bf66070 */
[C---:B--2---:R-:W-:Y:S01]  /*1f70*/  @!P1 LEA R4, P4, R12.reuse, R4, 0x2 ;  /* 0x000000040c049211 */ /* 0x044fe200078810ff */
[----:B------:R0:W-:Y:S03]  /*1f80*/  @!P2 STG.E desc[UR8][R6.64], R22 ;  /* 0x000000160600a986 */ /* 0x0001e6000c101908 */
[----:B------:R-:W-:-:S05]  /*1f90*/  @!P1 LEA.HI.X R5, R12, R5, R11, 0x2, P4 ;  /* 0x000000050c059211 */ /* 0x000fca00020f140b */
[----:B------:R0:W-:Y:S02]  /*1fa0*/  @!P1 STG.E desc[UR8][R4.64], R23 ;  /* 0x0000001704009986 */ /* 0x0001e4000c101908 */
[----:B------:R-:W-:Y:S05]  /*1fb0*/  @P3 EXIT ;  /* 0x000000000000394d */ /* 0x000fea0003800000 */
[----:B------:R-:W1:Y:S01]  /*1fc0*/  LDCU.64 UR4, c[0x0][0x390] ;  /* 0x00007200ff0477ac */ /* 0x000e620008000a00 */
[----:B0-----:R-:W-:-:S05]  /*1fd0*/  IMAD R3, R8, 0x30, RZ ;  /* 0x0000003008037824 */ /* 0x001fca00078e02ff */
[----:B------:R-:W-:-:S04]  /*1fe0*/  IADD3 R10, P0, PT, R10, R3, RZ ;  /* 0x000000030a0a7210 */ /* 0x000fc80007f1e0ff */
[----:B------:R-:W-:Y:S02]  /*1ff0*/  LEA.HI.X.SX32 R3, R3, RZ, 0x1, P0 ;  /* 0x000000ff03037211 */ /* 0x000fe400000f0eff */
[----:B-1----:R-:W-:-:S04]  /*2000*/  LEA R2, P0, R10, UR4, 0x2 ;  /* 0x000000040a027c11 */ /* 0x002fc8000f8010ff */
[----:B------:R-:W-:-:S05]  /*2010*/  LEA.HI.X R3, R10, UR5, R3, 0x2, P0 ;  /* 0x000000050a037c11 */ /* 0x000fca00080f1403 */
[----:B------:R-:W-:Y:S01]  /*2020*/  STG.E desc[UR8][R2.64], R24 ;  /* 0x0000001802007986 */ /* 0x000fe2000c101908 */
[----:B------:R-:W-:Y:S05]  /*2030*/  EXIT ;  /* 0x000000000000794d */ /* 0x000fea0003800000 */
.L_x_50:
        /* <DEDUP_REMOVED lines=12> */
.L_x_128:


//--------------------- .text._Z23conv2d_update_gradInputILi16ELi16ELi4ELi2ELi16EEvPfS0_S0_iiiiiiiiiii --------------------------
	.section	.text._Z23conv2d_update_gradInputILi16ELi16ELi4ELi2ELi16EEvPfS0_S0_iiiiiiiiiii,"ax",@progbits
	.align	128
        .global         _Z23conv2d_update_gradInputILi16ELi16ELi4ELi2ELi16EEvPfS0_S0_iiiiiiiiiii
        .type           _Z23conv2d_update_gradInputILi16ELi16ELi4ELi2ELi16EEvPfS0_S0_iiiiiiiiiii,@function
        .size           _Z23conv2d_update_gradInputILi16ELi16ELi4ELi2ELi16EEvPfS0_S0_iiiiiiiiiii,(.L_x_129 - _Z23conv2d_update_gradInputILi16ELi16ELi4ELi2ELi16EEvPfS0_S0_iiiiiiiiiii)
        .other          _Z23conv2d_update_gradInputILi16ELi16ELi4ELi2ELi16EEvPfS0_S0_iiiiiiiiiii,@"STO_CUDA_ENTRY STV_DEFAULT"
_Z23conv2d_update_gradInputILi16ELi16ELi4ELi2ELi16EEvPfS0_S0_iiiiiiiiiii:
.text._Z23conv2d_update_gradInputILi16ELi16ELi4ELi2ELi16EEvPfS0_S0_iiiiiiiiiii:
[----:B------:R-:W-:Y:S01]  /*0000*/  LDC R1, c[0x0][0x37c] ;  /* 0x0000df00ff017b82 */ /* 0x000fe20000000800 */
[----:B------:R-:W0:Y:S07]  /*0010*/  LDCU UR6, c[0x0][0x39c] ;  /* 0x00007380ff0677ac */ /* 0x000e2e0008000800 */
[----:B------:R-:W1:Y:S01]  /*0020*/  LDC R4, c[0x0][0x3a4] ;  /* 0x0000e900ff047b82 */ /* 0x000e620000000800 */
[----:B------:R-:W2:Y:S01]  /*0030*/  S2R R0, SR_CTAID.Y ;  /* 0x0000000000007919 */ /* 0x000ea20000002600 */
[----:B------:R-:W-:Y:S01]  /*0040*/  HFMA2 R30, -RZ, RZ, 0, 0 ;  /* 0x00000000ff1e7431 */ /* 0x000fe200000001ff */
[----:B------:R-:W3:Y:S01]  /*0050*/  LDCU UR7, c[0x0][0x3b0] ;  /* 0x00007600ff0777ac */ /* 0x000ee20008000800 */
[----:B------:R-:W-:Y:S01]  /*0060*/  HFMA2 R32, -RZ, RZ, 0, 0 ;  /* 0x00000000ff207431 */ /* 0x000fe200000001ff */
[----:B------:R-:W4:Y:S03]  /*0070*/  LDCU UR10, c[0x0][0x3a8] ;  /* 0x00007500ff0a77ac */ /* 0x000f260008000800 */
        /* <DEDUP_REMOVED lines=24> */
[----:B------:R-:W-:Y:S01]  /*0200*/  IMAD R2, R3, UR5, R0 ;  /* 0x0000000503027c24 */ /* 0x000fe2000f8e0200 */
[----:B------:R-:W-:-:S04]  /*0210*/  IADD3 R3, PT, PT, R7, 0xffffffe, RZ ;  /* 0x0ffffffe07037810 */ /* 0x000fc80007ffe0ff */
[C---:B------:R-:W-:Y:S02]  /*0220*/  ISETP.GE.U32.AND P0, PT, R2.reuse, UR5, PT ;  /* 0x0000000502007c0c */ /* 0x040fe4000bf06070 */
[----:B------:R-:W1:Y:S11]  /*0230*/  F2I.FTZ.U32.TRUNC.NTZ R3, R3 ;  /* 0x0000000300037305 */ /* 0x000e76000021f000 */
[----:B------:R-:W-:-:S02]  /*0240*/  @P0 IADD3 R2, PT, PT, R2, -UR5, RZ ;  /* 0x8000000502020c10 */ /* 0x000fc4000fffe0ff */
[----:B------:R-:W-:Y:S02]  /*0250*/  @P0 IADD3 R5, PT, PT, R5, 0x1, RZ ;  /* 0x0000000105050810 */ /* 0x000fe40007ffe0ff */
[----:B------:R-:W-:Y:S02]  /*0260*/  ISETP.GE.U32.AND P1, PT, R2, UR5, PT ;  /* 0x0000000502007c0c */ /* 0x000fe4000bf26070 */
[----:B-1----:R-:W-:Y:S02]  /*0270*/  IADD3 R7, PT, PT, RZ, -R3, RZ ;  /* 0x80000003ff077210 */ /* 0x002fe40007ffe0ff */
[----:B------:R-:W-:-:S03]  /*0280*/  MOV R2, RZ ;  /* 0x000000ff00027202 */ /* 0x000fc60000000f00 */
[----:B------:R-:W-:-:S04]  /*0290*/  IMAD R7, R7, R14, RZ ;  /* 0x0000000e07077224 */ /* 0x000fc800078e02ff */
[----:B------:R-:W-:Y:S01]  /*02a0*/  IMAD.HI.U32 R3, R3, R7, R2 ;  /* 0x0000000703037227 */ /* 0x000fe200078e0002 */
[----:B0-----:R-:W-:-:S03]  /*02b0*/  IABS R2, R9 ;  /* 0x0000000900027213 */ /* 0x001fc60000000000 */
[----:B------:R-:W-:Y:S01]  /*02c0*/  @P1 VIADD R5, R5, 0x1 ;  /* 0x0000000105051836 */ /* 0x000fe20000000000 */
[----:B------:R-:W-:Y:S01]  /*02d0*/  @!P2 LOP3.LUT R5, RZ, UR5, RZ, 0x33, !PT ;  /* 0x00000005ff05ac12 */ /* 0x000fe2000f8e33ff */
[----:B------:R-:W0:Y:S03]  /*02e0*/  I2F.RP R13, R2 ;  /* 0x00000002000d7306 */ /* 0x000e260000209400 */
[----:B------:R-:W-:Y:S02]  /*02f0*/  IABS R10, R5 ;  /* 0x00000005000a7213 */ /* 0x000fe40000000000 */
[----:B------:R-:W-:Y:S02]  /*0300*/  IADD3 R27, PT, PT, -R5, RZ, RZ ;  /* 0x000000ff051b7210 */ /* 0x000fe40007ffe1ff */
        /* <DEDUP_REMOVED lines=13> */
[----:B------:R0:W2:Y:S01]  /*03e0*/  F2I.FTZ.U32.TRUNC.NTZ R19, R18 ;  /* 0x0000001200137305 */ /* 0x0000a2000021f000 */
[----:B------:R-:W-:Y:S02]  /*03f0*/  @!P1 IADD3 R12, PT, PT, R12, 0x1, RZ ;  /* 0x000000010c0c9810 */ /* 0x000fe40007ffe0ff */
[----:B------:R-:W-:Y:S02]  /*0400*/  ISETP.GE.U32.AND P0, PT, R3, R14, PT ;  /* 0x0000000e0300720c */ /* 0x000fe40003f06070 */
[----:B------:R-:W3:Y:S01]  /*0410*/  LDC R3, c[0x0][0x3ac] ;  /* 0x0000eb00ff037b82 */ /* 0x000ee20000000800 */
[----:B------:R-:W-:Y:S02]  /*0420*/  ISETP.NE.AND P1, PT, R4, RZ, PT ;  /* 0x000000ff0400720c */ /* 0x000fe40003f25270 */
[----:B-1----:R-:W-:Y:S01]  /*0430*/  IADD3 R14, PT, PT, R11, 0xffffffe, RZ ;  /* 0x0ffffffe0b0e7810 */ /* 0x002fe20007ffe0ff */
[----:B0-----:R-:W-:-:S03]  /*0440*/  HFMA2 R18, -RZ, RZ, 0, 0 ;  /* 0x00000000ff127431 */ /* 0x001fc600000001ff */
[----:B------:R0:W1:Y:S01]  /*0450*/  F2I.FTZ.U32.TRUNC.NTZ R15, R14 ;  /* 0x0000000e000f7305 */ /* 0x000062000021f000 */
[----:B--2---:R-:W-:-:S03]  /*0460*/  IADD3 R11, PT, PT, RZ, -R19, RZ ;  /* 0x80000013ff0b7210 */ /* 0x004fc60007ffe0ff */
[----:B------:R-:W-:Y:S02]  /*0470*/  @P0 IADD3 R12, PT, PT, R12, 0x1, RZ ;  /* 0x000000010c0c0810 */ /* 0x000fe40007ffe0ff */
[----:B------:R-:W-:Y:S02]  /*0480*/  IMAD R11, R11, R2, RZ ;  /* 0x000000020b0b7224 */ /* 0x000fe400078e02ff */
[----:B0-----:R-:W-:Y:S02]  /*0490*/  HFMA2 R14, -RZ, RZ, 0, 0 ;  /* 0x00000000ff0e7431 */ /* 0x001fe400000001ff */
[----:B------:R-:W-:Y:S01]  /*04a0*/  @!P2 IMAD.MOV R12, RZ, RZ, -R12 ;  /* 0x000000ffff0ca224 */ /* 0x000fe200078e0a0c */
[----:B------:R-:W-:Y:S01]  /*04b0*/  @!P1 LOP3.LUT R12, RZ, R4, RZ, 0x33, !PT ;  /* 0x00000004ff0c9212 */ /* 0x000fe200078e33ff */
[----:B------:R-:W-:Y:S01]  /*04c0*/  IMAD.HI.U32 R19, R19, R11, R18 ;  /* 0x0000000b13137227 */ /* 0x000fe200078e0012 */
[----:B-1----:R-:W-:Y:S02]  /*04d0*/  IADD3 R17, PT, PT, RZ, -R15, RZ ;  /* 0x8000000fff117210 */ /* 0x002fe40007ffe0ff */
[C---:B---3--:R-:W-:Y:S01]  /*04e0*/  IADD3 R16, PT, PT, R12.reuse, -R3, RZ ;  /* 0x800000030c107210 */ /* 0x048fe20007ffe0ff */
[----:B------:R-:W-:Y:S01]  /*04f0*/  IMAD R3, R3, UR7, RZ ;  /* 0x0000000703037c24 */ /* 0x000fe2000f8e02ff */
[----:B------:R-:W-:-:S02]  /*0500*/  IADD3 R7, PT, PT, -R12, RZ, RZ ;  /* 0x000000ff0c077210 */ /* 0x000fc40007ffe1ff */
[----:B------:R-:W-:Y:S02]  /*0510*/  IABS R13, R16 ;  /* 0x00000010000d7213 */ /* 0x000fe40000000000 */
[----:B------:R-:W-:Y:S01]  /*0520*/  MOV R11, R17 ;  /* 0x00000011000b7202 */ /* 0x000fe20000000f00 */
[----:B------:R-:W-:Y:S01]  /*0530*/  IMAD R7, R4, R7, R5 ;  /* 0x0000000704077224 */ /* 0x000fe200078e0205 */
[----:B------:R-:W-:Y:S01]  /*0540*/  IABS R25, R12 ;  /* 0x0000000c00197213 */ /* 0x000fe20000000000 */
[----:B------:R-:W-:Y:S01]  /*0550*/  IMAD.HI.U32 R17, R19, R13, RZ ;  /* 0x0000000d13117227 */ /* 0x000fe200078e00ff */
[----:B------:R-:W-:Y:S02]  /*0560*/  LOP3.LUT R16, R16, R9, RZ, 0x3c, !PT ;  /* 0x0000000910107212 */ /* 0x000fe400078e3cff */
[----:B------:R-:W-:Y:S01]  /*0570*/  IABS R23, R7 ;  /* 0x0000000700177213 */ /* 0x000fe20000000000 */
[----:B------:R-:W-:Y:S01]  /*0580*/  IMAD R11, R11, R10, RZ ;  /* 0x0000000a0b0b7224 */ /* 0x000fe200078e02ff */
[----:B------:R-:W-:Y:S01]  /*0590*/  IADD3 R21, PT, PT, R7, -UR7, RZ ;  /* 0x8000000707157c10 */ /* 0x000fe2000fffe0ff */
[----:B------:R-:W-:Y:S01]  /*05a0*/  IMAD.MOV R18, RZ, RZ, -R17 ;  /* 0x000000ffff127224 */ /* 0x000fe200078e0a11 */
[----:B------:R-:W-:Y:S01]  /*05b0*/  ISETP.GE.AND P6, PT, R16, RZ, PT ;  /* 0x000000ff1000720c */ /* 0x000fe20003fc6270 */
[----:B------:R-:W-:Y:S01]  /*05c0*/  IMAD.HI.U32 R14, R15, R11, R14 ;  /* 0x0000000b0f0e7227 */ /* 0x000fe200078e000e */
[----:B------:R-:W-:-:S02]  /*05d0*/  IABS R15, R21 ;  /* 0x00000015000f7213 */ /* 0x000fc40000000000 */
[----:B------:R-:W-:Y:S01]  /*05e0*/  LOP3.LUT R21, R21, R6, RZ, 0x3c, !PT ;  /* 0x0000000615157212 */ /* 0x000fe200078e3cff */
[----:B------:R-:W-:Y:S02]  /*05f0*/  IMAD R11, R2, R18, R13 ;  /* 0x00000012020b7224 */ /* 0x000fe400078e020d */
[----:B------:R-:W-:-:S03]  /*0600*/  IMAD.HI.U32 R13, R14, R23, RZ ;  /* 0x000000170e0d7227 */ /* 0x000fc600078e00ff */
[----:B------:R-:W-:Y:S01]  /*0610*/  ISETP.GT.U32.AND P2, PT, R2, R11, PT ;  /* 0x0000000b0200720c */ /* 0x000fe20003f44070 */
[----:B------:R-:W-:Y:S01]  /*0620*/  IMAD.HI.U32 R14, R14, R15, RZ ;  /* 0x0000000f0e0e7227 */ /* 0x000fe200078e00ff */
[----:B------:R-:W-:-:S03]  /*0630*/  IADD3 R20, PT, PT, -R13, RZ, RZ ;  /* 0x000000ff0d147210 */ /* 0x000fc60007ffe1ff */
[----:B------:R-:W-:Y:S01]  /*0640*/  IMAD.HI.U32 R19, R19, R25, RZ ;  /* 0x0000001913137227 */ /* 0x000fe200078e00ff */
[----:B------:R-:W-:-:S03]  /*0650*/  IADD3 R18, PT, PT, -R14, RZ, RZ ;  /* 0x000000ff0e127210 */ /* 0x000fc60007ffe1ff */
[C---:B------:R-:W-:Y:S01]  /*0660*/  IMAD R23, R10.reuse, R20, R23 ;  /* 0x000000140a177224 */ /* 0x040fe200078e0217 */
[----:B------:R-:W-:Y:S01]  /*0670*/  IADD3 R22, PT, PT, -R19, RZ, RZ ;  /* 0x000000ff13167210 */ /* 0x000fe20007ffe1ff */
[----:B------:R-:W-:Y:S01]  /*0680*/  IMAD R15, R10, R18, R15 ;  /* 0x000000120a0f7224 */ /* 0x000fe200078e020f */
[----:B------:R-:W-:Y:S02]  /*0690*/  LOP3.LUT R18, R7, R6, RZ, 0x3c, !PT ;  /* 0x0000000607127212 */ /* 0x000fe400078e3cff */
[----:B------:R-:W-:Y:S01]  /*06a0*/  @!P2 IADD3 R11, PT, PT, R11, -R2, RZ ;  /* 0x800000020b0ba210 */ /* 0x000fe20007ffe0ff */
[----:B------:R-:W-:Y:S01]  /*06b0*/  IMAD R25, R2, R22, R25 ;  /* 0x0000001602197224 */ /* 0x000fe200078e0219 */
[C---:B------:R-:W-:Y:S02]  /*06c0*/  ISETP.GT.U32.AND P1, PT, R10.reuse, R23, PT ;  /* 0x000000170a00720c */ /* 0x040fe40003f24070 */
[----:B------:R-:W-:Y:S01]  /*06d0*/  ISETP.GE.U32.AND P4, PT, R11, R2, PT ;  /* 0x000000020b00720c */ /* 0x000fe20003f86070 */
[----:B------:R-:W-:Y:S01]  /*06e0*/  IMAD R11, R27, UR5, R0 ;  /* 0x000000051b0b7c24 */ /* 0x000fe2000f8e0200 */
[----:B------:R-:W-:Y:S01]  /*06f0*/  ISETP.GT.U32.AND P0, PT, R10, R15, PT ;  /* 0x0000000f0a00720c */ /* 0x000fe20003f04070 */
[----:B------:R-:W0:Y:S01]  /*0700*/  LDCU UR5, c[0x0][0x3a0] ;  /* 0x00007400ff0577ac */ /* 0x000e220008000800 */
[----:B------:R-:W-:-:S02]  /*0710*/  ISETP.GT.U32.AND P5, PT, R2, R25, PT ;  /* 0x000000190200720c */ /* 0x000fc40003fa4070 */
[----:B------:R-:W-:Y:S02]  /*0720*/  @!P2 IADD3 R17, PT, PT, R17, 0x1, RZ ;  /* 0x000000011111a810 */ /* 0x000fe40007ffe0ff */
[----:B------:R-:W-:Y:S02]  /*0730*/  ISETP.GE.AND P3, PT, R18, RZ, PT ;  /* 0x000000ff1200720c */ /* 0x000fe40003f66270 */
[----:B------:R-:W1:Y:S01]  /*0740*/  S2R R18, SR_TID.X ;  /* 0x0000000000127919 */ /* 0x000e620000002100 */
[-C--:B------:R-:W-:Y:S02]  /*0750*/  @!P1 IADD3 R23, PT, PT, R23, -R10.reuse, RZ ;  /* 0x8000000a17179210 */ /* 0x080fe40007ffe0ff */
[----:B------:R-:W-:Y:S02]  /*0760*/  @P4 IADD3 R17, PT, PT, R17, 0x1, RZ ;  /* 0x0000000111114810 */ /* 0x000fe40007ffe0ff */
[-C--:B------:R-:W-:Y:S01]  /*0770*/  ISETP.GE.U32.AND P4, PT, R23, R10.reuse, PT ;  /* 0x0000000a1700720c */ /* 0x080fe20003f86070 */
[----:B------:R-:W-:Y:S01]  /*0780*/  @!P0 VIADD R14, R14, 0x1 ;  /* 0x000000010e0e8836 */ /* 0x000fe20000000000 */
[----:B------:R-:W-:Y:S01]  /*0790*/  @!P0 IADD3 R15, PT, PT, R15, -R10, RZ ;  /* 0x8000000a0f0f8210 */ /* 0x000fe20007ffe0ff */
[----:B------:R-:W2:Y:S01]  /*07a0*/  LDC R23, c[0x0][0x3b4] ;  /* 0x0000ed00ff177b82 */ /* 0x000ea20000000800 */
[----:B------:R-:W-:-:S02]  /*07b0*/  @!P5 IADD3 R25, PT, PT, R25, -R2, RZ ;  /* 0x800000021919d210 */ /* 0x000fc40007ffe0ff */
[----:B------:R-:W-:Y:S02]  /*07c0*/  @!P1 IADD3 R13, PT, PT, R13, 0x1, RZ ;  /* 0x000000010d0d9810 */ /* 0x000fe40007ffe0ff */
[----:B------:R-:W-:Y:S02]  /*07d0*/  ISETP.GE.U32.AND P1, PT, R15, R10, PT ;  /* 0x0000000a0f00720c */ /* 0x000fe40003f26070 */
[----:B------:R-:W-:Y:S01]  /*07e0*/  ISETP.GE.U32.AND P0, PT, R25, R2, PT ;  /* 0x000000021900720c */ /* 0x000fe20003f06070 */
[----:B------:R-:W3:Y:S01]  /*07f0*/  S2R R15, SR_TID.Y ;  /* 0x00000000000f7919 */ /* 0x000ee20000002200 */
[----:B------:R-:W-:Y:S02]  /*0800*/  LOP3.LUT R0, R12, R9, RZ, 0x3c, !PT ;  /* 0x000000090c007212 */ /* 0x000fe400078e3cff */
[----:B------:R-:W-:Y:S02]  /*0810*/  ISETP.GE.AND P2, PT, R21, RZ, PT ;  /* 0x000000ff1500720c */ /* 0x000fe40003f46270 */
[----:B------:R-:W-:-:S02]  /*0820*/  @!P6 IADD3 R17, PT, PT, -R17, RZ, RZ ;  /* 0x000000ff1111e210 */ /* 0x000fc40007ffe1ff */
[----:B------:R-:W-:Y:S02]  /*0830*/  ISETP.GE.AND P6, PT, R0, RZ, PT ;  /* 0x000000ff0000720c */ /* 0x000fe40003fc6270 */
[----:B------:R-:W-:Y:S02]  /*0840*/  @P4 IADD3 R13, PT, PT, R13, 0x1, RZ ;  /* 0x000000010d0d4810 */ /* 0x000fe40007ffe0ff */
[----:B------:R-:W-:Y:S02]  /*0850*/  @!P5 IADD3 R19, PT, PT, R19, 0x1, RZ ;  /* 0x000000011313d810 */ /* 0x000fe40007ffe0ff */
[----:B------:R-:W-:Y:S01]  /*0860*/  ISETP.NE.AND P5, PT, R9, RZ, PT ;  /* 0x000000ff0900720c */ /* 0x000fe20003fa5270 */
[----:B------:R-:W-:Y:S01]  /*0870*/  IMAD.MOV.U32 R0, RZ, RZ, R13 ;  /* 0x000000ffff007224 */ /* 0x000fe200078e000d */
[----:B------:R-:W-:Y:S02]  /*0880*/  LOP3.LUT R2, RZ, R9, RZ, 0x33, !PT ;  /* 0x00000009ff027212 */ /* 0x000fe400078e33ff */
[----:B------:R-:W-:-:S02]  /*0890*/  @P1 IADD3 R14, PT, PT, R14, 0x1, RZ ;  /* 0x000000010e0e1810 */ /* 0x000fc40007ffe0ff */
[----:B------:R-:W-:Y:S02]  /*08a0*/  @P0 IADD3 R19, PT, PT, R19, 0x1, RZ ;  /* 0x0000000113130810 */ /* 0x000fe40007ffe0ff */
[----:B------:R-:W-:Y:S02]  /*08b0*/  SEL R17, R2, R17, !P5 ;  /* 0x0000001102117207 */ /* 0x000fe40006800000 */
[----:B------:R-:W-:Y:S02]  /*08c0*/  ISETP.NE.AND P0, PT, R6, RZ, PT ;  /* 0x000000ff0600720c */ /* 0x000fe40003f05270 */
[----:B------:R-:W-:Y:S02]  /*08d0*/  LOP3.LUT R13, RZ, R6, RZ, 0x33, !PT ;  /* 0x00000006ff0d7212 */ /* 0x000fe400078e33ff */
[----:B------:R-:W-:Y:S02]  /*08e0*/  @!P3 IADD3 R0, PT, PT, -R0, RZ, RZ ;  /* 0x000000ff0000b210 */ /* 0x000fe40007ffe1ff */
[----:B------:R-:W-:-:S02]  /*08f0*/  @!P2 IADD3 R14, PT, PT, -R14, RZ, RZ ;  /* 0x000000ff0e0ea210 */ /* 0x000fc40007ffe1ff */
        /* <DEDUP_REMOVED lines=9> */
[----:B------:R-:W-:Y:S02]  /*0990*/  VIADDMNMX R2, R23, 0xffffffff, R2, PT ;  /* 0xffffffff17027846 */ /* 0x000fe40003800102 */
[----:B------:R-:W-:Y:S02]  /*09a0*/  IADD3 R21, PT, PT, R12, -R21, RZ ;  /* 0x800000150c157210 */ /* 0x000fe40007ffe0ff */
[----:B------:R-:W-:Y:S02]  /*09b0*/  VIADDMNMX R14, R8, 0xffffffff, R17, PT ;  /* 0xffffffff080e7846 */ /* 0x000fe40003800111 */
[----:B------:R-:W-:Y:S02]  /*09c0*/  IADD3 R19, PT, PT, R13, 0x1, RZ ;  /* 0x000000010d137810 */ /* 0x000fe40007ffe0ff */
[----:B-1----:R-:W-:Y:S01]  /*09d0*/  IADD3 R12, PT, PT, R18, UR4, RZ ;  /* 0x00000004120c7c10 */ /* 0x002fe2000fffe0ff */
[----:B----4-:R-:W-:Y:S01]  /*09e0*/  UIMAD UR4, UR4, UR10, URZ ;  /* 0x0000000a040472a4 */ /* 0x010fe2000f8e02ff */
[----:B------:R-:W-:Y:S01]  /*09f0*/  IADD3 R8, PT, PT, -R25, R2, RZ ;  /* 0x0000000219087210 */ /* 0x000fe20007ffe1ff */
[----:B------:R-:W-:Y:S01]  /*0a00*/  IMAD.IADD R17, R14, 0x1, -R19 ;  /* 0x000000010e117824 */ /* 0x000fe200078e0a13 */
[----:B------:R-:W-:Y:S01]  /*0a10*/  SHF.L.U32 R2, R11, 0x5, RZ ;  /* 0x000000050b027819 */ /* 0x000fe200000006ff */
[----:B---3--:R-:W-:Y:S01]  /*0a20*/  IMAD R11, R12, UR6, R15 ;  /* 0x000000060c0b7c24 */ /* 0x008fe2000f8e020f */
[----:B------:R-:W-:Y:S01]  /*0a30*/  LOP3.LUT R12, RZ, R13, RZ, 0x33, !PT ;  /* 0x0000000dff0c7212 */ /* 0x000fe200078e33ff */
[----:B0-----:R-:W-:Y:S01]  /*0a40*/  IMAD R13, R4, UR5, RZ ;  /* 0x00000005040d7c24 */ /* 0x001fe2000f8e02ff */
[----:B------:R-:W-:Y:S01]  /*0a50*/  MOV R20, RZ ;  /* 0x000000ff00147202 */ /* 0x000fe20000000f00 */
[C---:B------:R-:W-:Y:S01]  /*0a60*/  IMAD R7, R2.reuse, R3, R7 ;  /* 0x0000000302077224 */ /* 0x040fe200078e0207 */
[----:B------:R-:W-:Y:S01]  /*0a70*/  IADD3 R14, PT, PT, R2, R11, RZ ;  /* 0x0000000b020e7210 */ /* 0x000fe20007ffe0ff */
[----:B------:R-:W-:Y:S01]  /*0a80*/  IMAD R4, R17, R8, R8 ;  /* 0x0000000811047224 */ /* 0x000fe200078e0208 */
[----:B------:R-:W-:Y:S01]  /*0a90*/  CS2R R24, SRZ ;  /* 0x0000000000187805 */ /* 0x000fe2000001ff00 */
[----:B------:R-:W-:Y:S01]  /*0aa0*/  IMAD R12, R12, R6, R7 ;  /* 0x000000060c0c7224 */ /* 0x000fe200078e0207 */
[----:B------:R-:W-:Y:S01]  /*0ab0*/  MOV R23, RZ ;  /* 0x000000ff00177202 */ /* 0x000fe20000000f00 */
[----:B------:R-:W-:-:S02]  /*0ac0*/  IMAD R6, R4, UR10, RZ ;  /* 0x0000000a04067c24 */ /* 0x000fc4000f8e02ff */
[----:B------:R-:W-:Y:S02]  /*0ad0*/  IMAD R11, R0, UR4, R19 ;  /* 0x00000004000b7c24 */ /* 0x000fe4000f8e0213 */
[----:B------:R-:W-:Y:S01]  /*0ae0*/  IMAD R7, R21, UR7, R12 ;  /* 0x0000000715077c24 */ /* 0x000fe2000f8e020c */
[----:B------:R-:W-:Y:S01]  /*0af0*/  ISETP.GE.AND P0, PT, R6, 0x1, PT ;  /* 0x000000010600780c */ /* 0x000fe20003f06270 */
[----:B------:R-:W-:Y:S01]  /*0b00*/  IMAD R5, R14, R13, R5 ;  /* 0x0000000d0e057224 */ /* 0x000fe200078e0205 */
[----:B------:R-:W-:Y:S02]  /*0b10*/  IADD3 R8, PT, PT, R10, R11, RZ ;  /* 0x0000000b0a087210 */ /* 0x000fe40007ffe0ff */
[----:B------:R-:W-:-:S09]  /*0b20*/  CS2R R12, SRZ ;  /* 0x00000000000c7805 */ /* 0x000fd2000001ff00 */
        /* <DEDUP_REMOVED lines=9> */
[C---:B0-----:R-:W-:Y:S02]  /*0bc0*/  LEA R11, R12.reuse, R11, 0x18 ;  /* 0x0000000b0c0b7211 */ /* 0x041fe400078ec0ff */
[----:B------:R-:W-:Y:S01]  /*0bd0*/  LEA R9, R12, R10, 0x18 ;  /* 0x0000000a0c097211 */ /* 0x000fe200078ec0ff */
[----:B------:R-:W-:-:S02]  /*0be0*/  IMAD.MOV.U32 R12, RZ, RZ, RZ ;  /* 0x000000ffff0c7224 */ /* 0x000fc400078e00ff */
[C---:B------:R-:W-:Y:S01]  /*0bf0*/  IMAD R16, R18.reuse, 0x44, R11 ;  /* 0x0000004412107824 */ /* 0x040fe200078e020b */
[----:B------:R-:W-:-:S04]  /*0c00*/  LOP3.LUT R18, R18, 0xf, RZ, 0xc0, !PT ;  /* 0x0000000f12127812 */ /* 0x000fc800078ec0ff */
[----:B------:R-:W-:-:S07]  /*0c10*/  LEA R9, R18, R9, 0x2 ;  /* 0x0000000912097211 */ /* 0x000fce00078e10ff */
.L_x_64:
        /* <DEDUP_REMOVED lines=12> */
[----:B------:R-:W-:Y:S01]  /*0ce0*/  MOV R11, R15 ;  /* 0x0000000f000b7202 */ /* 0x000fe20000000f00 */
[----:B--2---:R-:W-:-:S06]  /*0cf0*/  ULEA UR5, UR6, UR5, 0x18 ;  /* 0x0000000506057291 */ /* 0x004fcc000f8ec0ff */
[----:B------:R-:W-:-:S07]  /*0d00*/  LEA R10, R10, UR5, 0x2 ;  /* 0x000000050a0a7c11 */ /* 0x000fce000f8e10ff */
.L_x_56:
[C---:B------:R-:W-:Y:S01]  /*0d10*/  ISETP.GE.U32.AND P0, PT, R11.reuse, 0x10, PT ;  /* 0x000000100b00780c */ /* 0x040fe20003f06070 */
[----:B------:R2:W-:Y:S01]  /*0d20*/  STS [R10], RZ ;  /* 0x000000ff0a007388 */ /* 0x0005e20000000800 */
[----:B------:R-:W-:Y:S02]  /*0d30*/  IADD3 R11, PT, PT, R11, 0x10, RZ ;  /* 0x000000100b0b7810 */ /* 0x000fe40007ffe0ff */
[----:B--2---:R-:W-:-:S09]  /*0d40*/  IADD3 R10, PT, PT, R10, 0x440, RZ ;  /* 0x000004400a0a7810 */ /* 0x004fd20007ffe0ff */
[----:B------:R-:W-:Y:S05]  /*0d50*/  @!P0 BRA `(.L_x_56) ;  /* 0xfffffffc00ec8947 */ /* 0x000fea000383ffff */
[----:B01----:R-:W-:Y:S05]  /*0d60*/  BSYNC.RECONVERGENT B1 ;  /* 0x0000000000017941 */ /* 0x003fea0003800200 */
.L_x_55:
[----:B------:R-:W-:Y:S05]  /*0d70*/  BRA `(.L_x_54) ;  /* 0x0000000400cc7947 */ /* 0x000fea0003800000 */
.L_x_53:
        /* <DEDUP_REMOVED lines=14> */
[----:B------:R-:W2:Y:S01]  /*0e60*/  I2F.RP R28, R22 ;  /* 0x00000016001c7306 */ /* 0x000ea20000209400 */
[----:B------:R-:W-:-:S04]  /*0e70*/  IMAD.HI.U32 R27, R11, R34, RZ ;  /* 0x000000220b1b7227 */ /* 0x000fc800078e00ff */
[----:B------:R-:W-:Y:S01]  /*0e80*/  IMAD R11, R27, R10, R34 ;  /* 0x0000000a1b0b7224 */ /* 0x000fe200078e0222 */
[----:B------:R-:W-:-:S04]  /*0e90*/  LOP3.LUT R10, R21, R4, RZ, 0x3c, !PT ;  /* 0x00000004150a7212 */ /* 0x000fc800078e3cff */
[----:B------:R-:W-:Y:S02]  /*0ea0*/  ISETP.GT.U32.AND P1, PT, R26, R11, PT ;  /* 0x0000000b1a00720c */ /* 0x000fe40003f24070 */
[----:B------:R-:W-:Y:S01]  /*0eb0*/  ISETP.GE.AND P2, PT, R10, RZ, PT ;  /* 0x000000ff0a00720c */ /* 0x000fe20003f46270 */
[----:B--2---:R-:W2:Y:S10]  /*0ec0*/  MUFU.RCP R28, R28 ;  /* 0x0000001c001c7308 */ /* 0x004eb40000001000 */
        /* <DEDUP_REMOVED lines=10> */
[----:B------:R-:W-:Y:S02]  /*0f70*/  IADD3 R26, PT, PT, -R27, RZ, RZ ;  /* 0x000000ff1b1a7210 */ /* 0x000fe40007ffe1ff */
[----:B---3--:R-:W-:-:S03]  /*0f80*/  IADD3 R29, PT, PT, RZ, -R11, RZ ;  /* 0x8000000bff1d7210 */ /* 0x008fc60007ffe0ff */
[----:B------:R-:W-:Y:S02]  /*0f90*/  IMAD R26, R4, R26, R21 ;  /* 0x0000001a041a7224 */ /* 0x000fe400078e0215 */
[----:B------:R-:W-:Y:S01]  /*0fa0*/  IMAD R21, R29, R22, RZ ;  /* 0x000000161d157224 */ /* 0x000fe200078e02ff */
[----:B------:R-:W-:Y:S02]  /*0fb0*/  IABS R29, R17 ;  /* 0x00000011001d7213 */ /* 0x000fe40000000000 */
[----:B------:R-:W-:Y:S01]  /*0fc0*/  IABS R28, R26 ;  /* 0x0000001a001c7213 */ /* 0x000fe20000000000 */
[----:B------:R-:W-:-:S03]  /*0fd0*/  IMAD.HI.U32 R10, R11, R21, R10 ;  /* 0x000000150b0a7227 */ /* 0x000fc600078e000a */
[----:B------:R-:W-:Y:S01]  /*0fe0*/  MOV R11, R28 ;  /* 0x0000001c000b7202 */ /* 0x000fe20000000f00 */
[----:B------:R-:W-:-:S04]  /*0ff0*/  IMAD.MOV R29, RZ, RZ, -R29 ;  /* 0x000000ffff1d7224 */ /* 0x000fc800078e0a1d */
[----:B------:R-:W-:Y:S01]  /*1000*/  IMAD.HI.U32 R21, R10, R11, RZ ;  /* 0x0000000b0a157227 */ /* 0x000fe200078e00ff */
[----:B------:R-:W-:Y:S02]  /*1010*/  MOV R28, R29 ;  /* 0x0000001d001c7202 */ /* 0x000fe40000000f00 */
        /* <DEDUP_REMOVED lines=17> */
[----:B------:R-:W-:Y:S01]  /*1130*/  SHF.R.S32.HI R29, RZ, 0x1f, R7 ;  /* 0x0000001fff1d7819 */ /* 0x000fe20000011407 */
[----:B------:R-:W4:Y:S01]  /*1140*/  LDCU UR6, c[0x0][0x39c] ;  /* 0x00007380ff0677ac */ /* 0x000f220008000800 */
[----:B------:R-:W-:Y:S01]  /*1150*/  MOV R34, R15 ;  /* 0x0000000f00227202 */ /* 0x000fe20000000f00 */
[----:B--2---:R-:W-:Y:S02]  /*1160*/  IMAD R10, R22, UR5, RZ ;  /* 0x00000005160a7c24 */ /* 0x004fe4000f8e02ff */
[----:B----4-:R-:W-:Y:S02]  /*1170*/  IMAD R11, R3, UR6, RZ ;  /* 0x00000006030b7c24 */ /* 0x010fe4000f8e02ff */
[----:B------:R-:W-:-:S04]  /*1180*/  IMAD R10, R14, R21, R10 ;  /* 0x000000150e0a7224 */ /* 0x000fc800078e020a */
[----:B------:R-:W-:-:S05]  /*1190*/  IMAD R10, R27, R11, -R10 ;  /* 0x0000000b1b0a7224 */ /* 0x000fca00078e0a0a */
[----:B------:R-:W-:-:S04]  /*11a0*/  IADD3 R28, P0, PT, R7, R10, RZ ;  /* 0x0000000a071c7210 */ /* 0x000fc80007f1e0ff */
[----:B------:R-:W-:-:S09]  /*11b0*/  LEA.HI.X.SX32 R29, R10, R29, 0x1, P0 ;  /* 0x0000001d0a1d7211 */ /* 0x000fd200000f0eff */
.L_x_62:
        /* <DEDUP_REMOVED lines=13> */
.L_x_60:
[----:B------:R-:W-:-:S05]  /*1290*/  IMAD R10, R34, 0x44, R9 ;  /* 0x00000044220a7824 */ /* 0x000fca00078e0209 */
[----:B------:R2:W-:Y:S02]  /*12a0*/  STS [R10], RZ ;  /* 0x000000ff0a007388 */ /* 0x0005e40000000800 */
.L_x_61:
[----:B01----:R-:W-:Y:S05]  /*12b0*/  BSYNC.RECONVERGENT B2 ;  /* 0x0000000000027941 */ /* 0x003fea0003800200 */
.L_x_59:
[C---:B------:R-:W-:Y:S02]  /*12c0*/  ISETP.GE.U32.AND P0, PT, R34.reuse, 0x10, PT ;  /* 0x000000102200780c */ /* 0x040fe40003f06070 */
[----:B------:R-:W-:-:S11]  /*12d0*/  IADD3 R34, PT, PT, R34, 0x10, RZ ;  /* 0x0000001022227810 */ /* 0x000fd60007ffe0ff */
[----:B------:R-:W-:Y:S05]  /*12e0*/  @!P0 BRA `(.L_x_62) ;  /* 0xfffffffc00b48947 */ /* 0x000fea000383ffff */
.L_x_58:
[----:B01----:R-:W-:Y:S05]  /*12f0*/  BSYNC.RECONVERGENT B1 ;  /* 0x0000000000017941 */ /* 0x003fea0003800200 */
.L_x_57:
[----:B------:R-:W-:-:S13]  /*1300*/  ISETP.GT.U32.AND P0, PT, R15, 0x3f, PT ;  /* 0x0000003f0f00780c */ /* 0x000fda0003f04070 */
[----:B------:R-:W-:Y:S05]  /*1310*/  @P0 BRA `(.L_x_54) ;  /* 0x0000000000640947 */ /* 0x000fea0003800000 */
[----:B------:R-:W0:Y:S01]  /*1320*/  LDCU UR5, c[0x0][0x3b8] ;  /* 0x00007700ff0577ac */ /* 0x000e220008000800 */
[----:B------:R-:W1:Y:S01]  /*1330*/  S2UR UR6, SR_CgaCtaId ;  /* 0x00000000000679c3 */ /* 0x000e620000008800 */
[----:B--2---:R-:W-:-:S04]  /*1340*/  IMAD R10, R27, R0, RZ ;  /* 0x000000001b0a7224 */ /* 0x004fc800078e02ff */
[----:B0-----:R-:W-:Y:S01]  /*1350*/  IMAD R21, R21, UR5, R10 ;  /* 0x0000000515157c24 */ /* 0x001fe2000f8e020a */
[----:B------:R-:W-:Y:S01]  /*1360*/  UMOV UR5, 0x400 ;  /* 0x0000040000057882 */ /* 0x000fe20000000000 */
[----:B------:R-:W-:Y:S01]  /*1370*/  SHF.R.S32.HI R10, RZ, 0x1f, R8 ;  /* 0x0000001fff0a7819 */ /* 0x000fe20000011408 */
[----:B------:R-:W-:Y:S02]  /*1380*/  UIADD3 UR5, UPT, UPT, UR5, 0x880, URZ ;  /* 0x0000088005057890 */ /* 0x000fe4000fffe0ff */
[----:B------:R-:W-:Y:S02]  /*1390*/  IADD3 R11, PT, PT, R22, R21, RZ ;  /* 0x00000015160b7210 */ /* 0x000fe40007ffe0ff */
[----:B-1----:R-:W-:Y:S01]  /*13a0*/  ULEA UR5, UR6, UR5, 0x18 ;  /* 0x0000000506057291 */ /* 0x002fe2000f8ec0ff */
[----:B------:R-:W-:Y:S02]  /*13b0*/  MOV R22, R15 ;  /* 0x0000000f00167202 */ /* 0x000fe40000000f00 */
[----:B------:R-:W-:-:S02]  /*13c0*/  IADD3 R21, P0, PT, R8, R11, RZ ;  /* 0x0000000b08157210 */ /* 0x000fc40007f1e0ff */
[----:B------:R-:W-:Y:S02]  /*13d0*/  SHF.R.S32.HI R11, RZ, 0x1f, R11 ;  /* 0x0000001fff0b7819 */ /* 0x000fe4000001140b */
[----:B------:R-:W-:Y:S02]  /*13e0*/  LEA R27, R18, UR5, 0x2 ;  /* 0x00000005121b7c11 */ /* 0x000fe4000f8e10ff */
[----:B------:R-:W-:-:S07]  /*13f0*/  IADD3.X R31, PT, PT, R10, R11, RZ, P0, !PT ;  /* 0x0000000b0a1f7210 */ /* 0x000fce00007fe4ff */
.L_x_63:
[----:B---3--:R-:W-:-:S05]  /*1400*/  IMAD R10, R19, R22, RZ ;  /* 0x00000016130a7224 */ /* 0x008fca00078e02ff */
        /* <DEDUP_REMOVED lines=10> */
.L_x_54:
[----:B01----:R-:W-:Y:S05]  /*14b0*/  BSYNC.RECONVERGENT B0 ;  /* 0x0000000000007941 */ /* 0x003fea0003800200 */
.L_x_52:
[----:B------:R-:W0:Y:S01]  /*14c0*/  S2R R11, SR_CgaCtaId ;  /* 0x00000000000b7919 */ /* 0x000e220000008800 */
[----:B--23--:R-:W-:Y:S01]  /*14d0*/  MOV R10, 0x400 ;  /* 0x00000400000a7802 */ /* 0x00cfe20000000f00 */
[----:B------:R-:W-:Y:S01]  /*14e0*/  UIADD3 UR4, UPT, UPT, UR4, 0x10, URZ ;  /* 0x0000001004047890 */ /* 0x000fe2000fffe0ff */
[----:B------:R-:W1:Y:S01]  /*14f0*/  S2R R21, SR_TID.Y ;  /* 0x0000000000157919 */ /* 0x000e620000002200 */
[----:B------:R-:W-:Y:S04]  /*1500*/  BAR.SYNC.DEFER_BLOCKING 0x0 ;  /* 0x0000000000007b1d */ /* 0x000fe80000010000 */
[----:B------:R-:W-:Y:S02]  /*1510*/  ISETP.LE.AND P0, PT, R6, UR4, PT ;  /* 0x0000000406007c0c */ /* 0x000fe4000bf03270 */
[----:B0-----:R-:W-:Y:S01]  /*1520*/  LEA R10, R11, R10, 0x18 ;  /* 0x0000000a0b0a7211 */ /* 0x001fe200078ec0ff */
[----:B------:R-:W-:Y:S04]  /*1530*/  LDS R27, [R16+0x440] ;  /* 0x00044000101b7984 */ /* 0x000fe80000000800 */
[----:B-1----:R-:W-:Y:S01]  /*1540*/  IMAD R22, R21, 0x44, R10 ;  /* 0x0000004415167824 */ /* 0x002fe200078e020a */
[----:B------:R-:W-:Y:S04]  /*1550*/  LDS R28, [R16] ;  /* 0x00000000101c7984 */ /* 0x000fe80000000800 */
[----:B------:R-:W0:Y:S04]  /*1560*/  LDS R10, [R22] ;  /* 0x00000000160a7984 */ /* 0x000e280000000800 */
[----:B------:R-:W1:Y:S04]  /*1570*/  LDS R21, [R22+0x440] ;  /* 0x0004400016157984 */ /* 0x000e680000000800 */
[----:B------:R-:W2:Y:S04]  /*1580*/  LDS R34, [R16+0x880] ;  /* 0x0008800010227984 */ /* 0x000ea80000000800 */
[----:B------:R-:W3:Y:S04]  /*1590*/  LDS R26, [R16+0xcc0] ;  /* 0x000cc000101a7984 */ /* 0x000ee80000000800 */
[----:B------:R-:W-:Y:S04]  /*15a0*/  LDS R33, [R16+0x4] ;  /* 0x0000040010217984 */ /* 0x000fe80000000800 */
[----:B------:R-:W4:Y:S04]  /*15b0*/  LDS R31, [R22+0x4] ;  /* 0x00000400161f7984 */ /* 0x000f280000000800 */
[----:B------:R-:W5:Y:S04]  /*15c0*/  LDS R36, [R16+0x444] ;  /* 0x0004440010247984 */ /* 0x000f680000000800 */
[----:B------:R-:W-:Y:S04]  /*15d0*/  LDS R29, [R22+0x8] ;  /* 0x00000800161d7984 */ /* 0x000fe80000000800 */
[----:B------:R-:W-:Y:S01]  /*15e0*/  LDS R35, [R16+0x450] ;  /* 0x0004500010237984 */ /* 0x000fe20000000800 */
[-C--:B0-----:R-:W-:Y:S01]  /*15f0*/  FFMA R32, R10, R27.reuse, R32 ;  /* 0x0000001b0a207223 */ /* 0x081fe20000000020 */
[C---:B------:R-:W-:Y:S01]  /*1600*/  FFMA R25, R28.reuse, R10, R25 ;  /* 0x0000000a1c197223 */ /* 0x040fe20000000019 */
[C---:B-1----:R-:W-:Y:S01]  /*1610*/  FFMA R30, R21.reuse, R27, R30 ;  /* 0x0000001b151e7223 */ /* 0x042fe2000000001e */
[----:B------:R-:W-:Y:S01]  /*1620*/  FFMA R11, R28, R21, R24 ;  /* 0x000000151c0b7223 */ /* 0x000fe20000000018 */
[----:B------:R-:W0:Y:S01]  /*1630*/  LDS R27, [R22+0x444] ;  /* 0x00044400161b7984 */ /* 0x000e220000000800 */
[-C--:B--2---:R-:W-:Y:S01]  /*1640*/  FFMA R23, R10, R34.reuse, R23 ;  /* 0x000000220a177223 */ /* 0x084fe20000000017 */
[----:B------:R-:W-:-:S02]  /*1650*/  FFMA R20, R21, R34, R20 ;  /* 0x0000002215147223 */ /* 0x000fc40000000014 */
[----:B------:R-:W1:Y:S01]  /*1660*/  LDS R24, [R16+0x884] ;  /* 0x0008840010187984 */ /* 0x000e620000000800 */
[-C--:B---3--:R-:W-:Y:S01]  /*1670*/  FFMA R12, R21, R26.reuse, R12 ;  /* 0x0000001a150c7223 */ /* 0x088fe2000000000c */
[----:B------:R-:W-:Y:S02]  /*1680*/  FFMA R10, R10, R26, R13 ;  /* 0x0000001a0a0a7223 */ /* 0x000fe4000000000d */
[----:B------:R-:W2:Y:S04]  /*1690*/  LDS R21, [R16+0xcc4] ;  /* 0x000cc40010157984 */ /* 0x000ea80000000800 */
[----:B------:R-:W3:Y:S01]  /*16a0*/  LDS R34, [R16+0x8] ;  /* 0x0000080010227984 */ /* 0x000ee20000000800 */
[----:B----4-:R-:W-:-:S03]  /*16b0*/  FFMA R13, R33, R31, R25 ;  /* 0x0000001f210d7223 */ /* 0x010fc60000000019 */
[----:B------:R-:W4:Y:S01]  /*16c0*/  LDS R26, [R22+0x448] ;  /* 0x00044800161a7984 */ /* 0x000f220000000800 */
[----:B-----5:R-:W-:-:S03]  /*16d0*/  FFMA R32, R31, R36, R32 ;  /* 0x000000241f207223 */ /* 0x020fc60000000020 */
[----:B------:R-:W5:Y:S01]  /*16e0*/  LDS R28, [R16+0x448] ;  /* 0x00044800101c7984 */ /* 0x000f620000000800 */
[----:B0-----:R-:W-:Y:S01]  /*16f0*/  FFMA R11, R33, R27, R11 ;  /* 0x0000001b210b7223 */ /* 0x001fe2000000000b */
[C---:B------:R-:W-:Y:S02]  /*1700*/  FFMA R33, R27.reuse, R36, R30 ;  /* 0x000000241b217223 */ /* 0x040fe4000000001e */
[----:B------:R-:W0:Y:S01]  /*1710*/  LDS R30, [R16+0x888] ;  /* 0x00088800101e7984 */ /* 0x000e220000000800 */
[-C--:B-1----:R-:W-:Y:S01]  /*1720*/  FFMA R25, R27, R24.reuse, R20 ;  /* 0x000000181b197223 */ /* 0x082fe20000000014 */
[----:B------:R-:W-:Y:S02]  /*1730*/  FFMA R23, R31, R24, R23 ;  /* 0x000000181f177223 */ /* 0x000fe40000000017 */
[----:B------:R-:W-:Y:S01]  /*1740*/  LDS R36, [R16+0xc] ;  /* 0x00000c0010247984 */ /* 0x000fe20000000800 */
[-C--:B--2---:R-:W-:Y:S01]  /*1750*/  FFMA R27, R27, R21.reuse, R12 ;  /* 0x000000151b1b7223 */ /* 0x084fe2000000000c */
[----:B------:R-:W-:-:S02]  /*1760*/  FFMA R31, R31, R21, R10 ;  /* 0x000000151f1f7223 */ /* 0x000fc4000000000a */
[----:B------:R-:W1:Y:S01]  /*1770*/  LDS R12, [R16+0xcc8] ;  /* 0x000cc800100c7984 */ /* 0x000e620000000800 */
[----:B---3--:R-:W-:-:S03]  /*1780*/  FFMA R13, R34, R29, R13 ;  /* 0x0000001d220d7223 */ /* 0x008fc6000000000d */
[----:B------:R-:W2:Y:S01]  /*1790*/  LDS R21, [R22+0x44c] ;  /* 0x00044c0016157984 */ /* 0x000ea20000000800 */
[----:B----4-:R-:W-:-:S03]  /*17a0*/  FFMA R34, R34, R26, R11 ;  /* 0x0000001a22227223 */ /* 0x010fc6000000000b */
[----:B------:R-:W3:Y:S01]  /*17b0*/  LDS R11, [R22+0xc] ;  /* 0x00000c00160b7984 */ /* 0x000ee20000000800 */
[CC--:B-----5:R-:W-:Y:S01]  /*17c0*/  FFMA R32, R29.reuse, R28.reuse, R32 ;  /* 0x0000001c1d207223 */ /* 0x0e0fe20000000020 */
[C---:B------:R-:W-:Y:S02]  /*17d0*/  FFMA R28, R26.reuse, R28, R33 ;  /* 0x0000001c1a1c7223 */ /* 0x040fe40000000021 */
[----:B------:R-:W4:Y:S04]  /*17e0*/  LDS R10, [R16+0x44c] ;  /* 0x00044c00100a7984 */ /* 0x000f280000000800 */
[----:B------:R-:W5:Y:S04]  /*17f0*/  LDS R24, [R16+0x88c] ;  /* 0x00088c0010187984 */ /* 0x000f680000000800 */
[----:B------:R-:W5:Y:S04]  /*1800*/  LDS R20, [R16+0xccc] ;  /* 0x000ccc0010147984 */ /* 0x000f680000000800 */
[----:B------:R-:W-:Y:S01]  /*1810*/  LDS R33, [R22+0x454] ;  /* 0x0004540016217984 */ /* 0x000fe20000000800 */
[CC--:B0-----:R-:W-:Y:S01]  /*1820*/  FFMA R23, R29.reuse, R30.reuse, R23 ;  /* 0x0000001e1d177223 */ /* 0x0c1fe20000000017 */
[C---:B------:R-:W-:Y:S01]  /*1830*/  FFMA R25, R26.reuse, R30, R25 ;  /* 0x0000001e1a197223 */ /* 0x040fe20000000019 */
[-C--:B-1----:R-:W-:Y:S01]  /*1840*/  FFMA R30, R29, R12.reuse, R31 ;  /* 0x0000000c1d1e7223 */ /* 0x082fe2000000001f */
[----:B------:R-:W-:Y:S01]  /*1850*/  FFMA R26, R26, R12, R27 ;  /* 0x0000000c1a1a7223 */ /* 0x000fe2000000001b */
[----:B------:R-:W-:Y:S01]  /*1860*/  LDS R29, [R16+0x454] ;  /* 0x00045400101d7984 */ /* 0x000fe20000000800 */
[----:B--2---:R-:W-:-:S03]  /*1870*/  FFMA R37, R36, R21, R34 ;  /* 0x0000001524257223 */ /* 0x004fc60000000022 */
[----:B------:R-:W-:Y:S01]  /*1880*/  LDS R27, [R16+0x890] ;  /* 0x00089000101b7984 */ /* 0x000fe20000000800 */
[----:B---3--:R-:W-:Y:S01]  /*1890*/  FFMA R12, R36, R11, R13 ;  /* 0x0000000b240c7223 */ /* 0x008fe2000000000d */
[-C--:B----4-:R-:W-:Y:S01]  /*18a0*/  FFMA R13, R11, R10.reuse, R32 ;  /* 0x0000000a0b0d7223 */ /* 0x090fe20000000020 */
[----:B------:R-:W-:Y:S01]  /*18b0*/  FFMA R31, R21, R10, R28 ;  /* 0x0000000a151f7223 */ /* 0x000fe2000000001c */
[----:B------:R-:W0:Y:S01]  /*18c0*/  LDS R32, [R22+0x10] ;  /* 0x0000100016207984 */ /* 0x000e220000000800 */
[-C--:B-----5:R-:W-:Y:S01]  /*18d0*/  FFMA R10, R11, R24.reuse, R23 ;  /* 0x000000180b0a7223 */ /* 0x0a0fe20000000017 */
[----:B------:R-:W-:Y:S02]  /*18e0*/  FFMA R25, R21, R24, R25 ;  /* 0x0000001815197223 */ /* 0x000fe40000000019 */
[----:B------:R-:W1:Y:S01]  /*18f0*/  LDS R28, [R16+0x10] ;  /* 0x00001000101c7984 */ /* 0x000e620000000800 */
[-C--:B------:R-:W-:Y:S01]  /*1900*/  FFMA R30, R11, R20.reuse, R30 ;  /* 0x000000140b1e7223 */ /* 0x080fe2000000001e */
[----:B------:R-:W-:-:S02]  /*1910*/  FFMA R21, R21, R20, R26 ;  /* 0x0000001415157223 */ /* 0x000fc4000000001a */
[----:B------:R-:W2:Y:S04]  /*1920*/  LDS R24, [R22+0x450] ;  /* 0x0004500016187984 */ /* 0x000ea80000000800 */
[----:B------:R-:W3:Y:S04]  /*1930*/  LDS R23, [R16+0xcd0] ;  /* 0x000cd00010177984 */ /* 0x000ee80000000800 */
[----:B------:R-:W-:Y:S04]  /*1940*/  LDS R11, [R16+0x14] ;  /* 0x00001400100b7984 */ /* 0x000fe80000000800 */
[----:B------:R-:W4:Y:S01]  /*1950*/  LDS R26, [R22+0x14] ;  /* 0x00001400161a7984 */ /* 0x000f220000000800 */
[C---:B0-----:R-:W-:Y:S01]  /*1960*/  FFMA R10, R32.reuse, R27, R10 ;  /* 0x0000001b200a7223 */ /* 0x041fe2000000000a */
[-C--:B------:R-:W-:Y:S01]  /*1970*/  FFMA R13, R32, R35.reuse, R13 ;  /* 0x00000023200d7223 */ /* 0x080fe2000000000d */
[C---:B-1----:R-:W-:Y:S01]  /*1980*/  FFMA R12, R28.reuse, R32, R12 ;  /* 0x000000201c0c7223 */ /* 0x042fe2000000000c */
[----:B--2---:R-:W-:Y:S01]  /*1990*/  FFMA R28, R28, R24, R37 ;  /* 0x000000181c1c7223 */ /* 0x004fe20000000025 */
[C---:B------:R-:W-:Y:S01]  /*19a0*/  FFMA R34, R24.reuse, R35, R31 ;  /* 0x0000002318227223 */ /* 0x040fe2000000001f */
[C---:B------:R-:W-:Y:S01]  /*19b0*/  FFMA R20, R24.reuse, R27, R25 ;  /* 0x0000001b18147223 */ /* 0x040fe20000000019 */
[----:B------:R-:W-:Y:S01]  /*19c0*/  LDS R35, [R16+0x18] ;  /* 0x0000180010237984 */ /* 0x000fe20000000800 */
[-C--:B---3--:R-:W-:Y:S01]  /*19d0*/  FFMA R24, R24, R23.reuse, R21 ;  /* 0x0000001718187223 */ /* 0x088fe20000000015 */
[----:B------:R-:W-:-:S02]  /*19e0*/  FFMA R32, R32, R23, R30 ;  /* 0x0000001720207223 */ /* 0x000fc4000000001e */
[----:B------:R-:W0:Y:S04]  /*19f0*/  LDS R27, [R16+0x894] ;  /* 0x00089400101b7984 */ /* 0x000e280000000800 */
[----:B------:R-:W1:Y:S01]  /*1a00*/  LDS R21, [R16+0xcd4] ;  /* 0x000cd40010157984 */ /* 0x000e620000000800 */
[C---:B----4-:R-:W-:Y:S01]  /*1a10*/  FFMA R12, R11.reuse, R26, R12 ;  /* 0x0000001a0b0c7223 */ /* 0x050fe2000000000c */
[----:B------:R-:W-:Y:S01]  /*1a20*/  FFMA R11, R11, R33, R28 ;  /* 0x000000210b0b7223 */ /* 0x000fe2000000001c */
[-C--:B------:R-:W-:Y:S01]  /*1a30*/  FFMA R13, R26, R29.reuse, R13 ;  /* 0x0000001d1a0d7223 */ /* 0x080fe2000000000d */
[----:B------:R-:W2:Y:S01]  /*1a40*/  LDS R30, [R22+0x18] ;  /* 0x00001800161e7984 */ /* 0x000ea20000000800 */
[----:B------:R-:W-:-:S03]  /*1a50*/  FFMA R29, R33, R29, R34 ;  /* 0x0000001d211d7223 */ /* 0x000fc60000000022 */
[----:B------:R-:W3:Y:S04]  /*1a60*/  LDS R23, [R16+0x458] ;  /* 0x0004580010177984 */ /* 0x000ee80000000800 */
[----:B------:R-:W4:Y:S04]  /*1a70*/  LDS R28, [R22+0x458] ;  /* 0x00045800161c7984 */ /* 0x000f280000000800 */
[----:B------:R-:W5:Y:S04]  /*1a80*/  LDS R25, [R16+0x898] ;  /* 0x0008980010197984 */ /* 0x000f680000000800 */
[----:B------:R-:W5:Y:S01]  /*1a90*/  LDS R31, [R16+0xcd8] ;  /* 0x000cd800101f7984 */ /* 0x000f620000000800 */
[CC--:B0-----:R-:W-:Y:S01]  /*1aa0*/  FFMA R10, R26.reuse, R27.reuse, R10 ;  /* 0x0000001b1a0a7223 */ /* 0x0c1fe2000000000a */
[C---:B------:R-:W-:Y:S01]  /*1ab0*/  FFMA R20, R33.reuse, R27, R20 ;  /* 0x0000001b21147223 */ /* 0x040fe20000000014 */
[-C--:B-1----:R-:W-:Y:S01]  /*1ac0*/  FFMA R27, R26, R21.reuse, R32 ;  /* 0x000000151a1b7223 */ /* 0x082fe20000000020 */
[----:B------:R-:W-:Y:S01]  /*1ad0*/  FFMA R33, R33, R21, R24 ;  /* 0x0000001521217223 */ /* 0x000fe20000000018 */
[----:B------:R-:W-:Y:S01]  /*1ae0*/  LDS R26, [R22+0x1c] ;  /* 0x00001c00161a7984 */ /* 0x000fe20000000800 */
[----:B--2---:R-:W-:-:S03]  /*1af0*/  FFMA R21, R35, R30, R12 ;  /* 0x0000001e23157223 */ /* 0x004fc6000000000c */
[----:B------:R-:W0:Y:S01]  /*1b00*/  LDS R12, [R16+0x1c] ;  /* 0x00001c00100c7984 */ /* 0x000e220000000800 */
[----:B---3--:R-:W-:-:S03]  /*1b10*/  FFMA R13, R30, R23, R13 ;  /* 0x000000171e0d7223 */ /* 0x008fc6000000000d */
[----:B------:R-:W1:Y:S01]  /*1b20*/  LDS R24, [R22+0x45c] ;  /* 0x00045c0016187984 */ /* 0x000e620000000800 */
[----:B----4-:R-:W-:Y:S01]  /*1b30*/  FFMA R11, R35, R28, R11 ;  /* 0x0000001c230b7223 */ /* 0x010fe2000000000b */
[----:B------:R-:W-:Y:S02]  /*1b40*/  FFMA R23, R28, R23, R29 ;  /* 0x000000171c177223 */ /* 0x000fe4000000001d */
[----:B------:R-:W-:Y:S01]  /*1b50*/  LDS R35, [R22+0x20] ;  /* 0x0000200016237984 */ /* 0x000fe20000000800 */
[-C--:B-----5:R-:W-:Y:S01]  /*1b60*/  FFMA R10, R30, R25.reuse, R10 ;  /* 0x000000191e0a7223 */ /* 0x0a0fe2000000000a */
[C---:B------:R-:W-:Y:S02]  /*1b70*/  FFMA R20, R28.reuse, R25, R20 ;  /* 0x000000191c147223 */ /* 0x040fe40000000014 */
[----:B------:R-:W2:Y:S01]  /*1b80*/  LDS R29, [R16+0x89c] ;  /* 0x00089c00101d7984 */ /* 0x000ea20000000800 */
[-C--:B------:R-:W-:Y:S01]  /*1b90*/  FFMA R33, R28, R31.reuse, R33 ;  /* 0x0000001f1c217223 */ /* 0x080fe20000000021 */
[----:B------:R-:W-:-:S02]  /*1ba0*/  FFMA R27, R30, R31, R27 ;  /* 0x0000001f1e1b7223 */ /* 0x000fc4000000001b */
[----:B------:R-:W3:Y:S04]  /*1bb0*/  LDS R25, [R16+0x45c] ;  /* 0x00045c0010197984 */ /* 0x000ee80000000800 */
[----:B------:R-:W4:Y:S04]  /*1bc0*/  LDS R28, [R16+0x20] ;  /* 0x00002000101c7984 */ /* 0x000f280000000800 */
[----:B------:R-:W5:Y:S04]  /*1bd0*/  LDS R32, [R16+0xcdc] ;  /* 0x000cdc0010207984 */ /* 0x000f680000000800 */
[----:B------:R-:W5:Y:S04]  /*1be0*/  LDS R31, [R22+0x460] ;  /* 0x00046000161f7984 */ /* 0x000f680000000800 */
[----:B------:R-:W5:Y:S01]  /*1bf0*/  LDS R30, [R16+0x460] ;  /* 0x00046000101e7984 */ /* 0x000f620000000800 */
[C---:B0-----:R-:W-:Y:S01]  /*1c00*/  FFMA R21, R12.reuse, R26, R21 ;  /* 0x0000001a0c157223 */ /* 0x041fe20000000015 */
[----:B-1----:R-:W-:-:S02]  /*1c10*/  FFMA R12, R12, R24, R11 ;  /* 0x000000180c0c7223 */ /* 0x002fc4000000000b */
[----:B------:R-:W0:Y:S01]  /*1c20*/  LDS R11, [R16+0x8a0] ;  /* 0x0008a000100b7984 */ /* 0x000e220000000800 */
[-C--:B--2---:R-:W-:Y:S01]  /*1c30*/  FFMA R10, R26, R29.reuse, R10 ;  /* 0x0000001d1a0a7223 */ /* 0x084fe2000000000a */
[----:B------:R-:W-:Y:S01]  /*1c40*/  FFMA R20, R24, R29, R20 ;  /* 0x0000001d18147223 */ /* 0x000fe20000000014 */
[-C--:B---3--:R-:W-:Y:S01]  /*1c50*/  FFMA R34, R26, R25.reuse, R13 ;  /* 0x000000191a227223 */ /* 0x088fe2000000000d */
[----:B------:R-:W-:Y:S01]  /*1c60*/  FFMA R36, R24, R25, R23 ;  /* 0x0000001918247223 */ /* 0x000fe20000000017 */
[----:B------:R-:W-:Y:S01]  /*1c70*/  LDS R13, [R22+0x464] ;  /* 0x00046400160d7984 */ /* 0x000fe20000000800 */
[----:B----4-:R-:W-:-:S03]  /*1c80*/  FFMA R21, R28, R35, R21 ;  /* 0x000000231c157223 */ /* 0x010fc60000000015 */
[----:B------:R-:W1:Y:S01]  /*1c90*/  LDS R23, [R16+0x8a4] ;  /* 0x0008a40010177984 */ /* 0x000e620000000800 */
[-C--:B-----5:R-:W-:Y:S01]  /*1ca0*/  FFMA R26, R26, R32.reuse, R27 ;  /* 0x000000201a1a7223 */ /* 0x0a0fe2000000001b */
[----:B------:R-:W-:Y:S02]  /*1cb0*/  FFMA R24, R24, R32, R33 ;  /* 0x0000002018187223 */ /* 0x000fe40000000021 */
[----:B------:R-:W2:Y:S01]  /*1cc0*/  LDS R27, [R16+0xce0] ;  /* 0x000ce000101b7984 */ /* 0x000ea20000000800 */
[----:B------:R-:W-:-:S03]  /*1cd0*/  FFMA R28, R28, R31, R12 ;  /* 0x0000001f1c1c7223 */ /* 0x000fc6000000000c */
[----:B------:R-:W3:Y:S01]  /*1ce0*/  LDS R32, [R16+0x24] ;  /* 0x0000240010207984 */ /* 0x000ee20000000800 */
[-C--:B------:R-:W-:Y:S01]  /*1cf0*/  FFMA R29, R35, R30.reuse, R34 ;  /* 0x0000001e231d7223 */ /* 0x080fe20000000022 */
[----:B------:R-:W-:Y:S02]  /*1d00*/  FFMA R36, R31, R30, R36 ;  /* 0x0000001e1f247223 */ /* 0x000fe40000000024 */
[----:B------:R-:W4:Y:S04]  /*1d10*/  LDS R12, [R22+0x24] ;  /* 0x00002400160c7984 */ /* 0x000f280000000800 */
[----:B------:R-:W5:Y:S04]  /*1d20*/  LDS R25, [R16+0x464] ;  /* 0x0004640010197984 */ /* 0x000f680000000800 */
[----:B------:R-:W5:Y:S01]  /*1d30*/  LDS R30, [R16+0xce4] ;  /* 0x000ce400101e7984 */ /* 0x000f620000000800 */
[-C--:B0-----:R-:W-:Y:S01]  /*1d40*/  FFMA R10, R35, R11.reuse, R10 ;  /* 0x0000000b230a7223 */ /* 0x081fe2000000000a */
[----:B------:R-:W-:-:S02]  /*1d50*/  FFMA R20, R31, R11, R20 ;  /* 0x0000000b1f147223 */ /* 0x000fc40000000014 */
[----:B------:R-:W-:Y:S04]  /*1d60*/  LDS R34, [R16+0xce8] ;  /* 0x000ce80010227984 */ /* 0x000fe80000000800 */
[----:B------:R-:W-:Y:S04]  /*1d70*/  LDS R11, [R16+0x468] ;  /* 0x00046800100b7984 */ /* 0x000fe80000000800 */
[----:B------:R-:W-:Y:S01]  /*1d80*/  LDS R33, [R16+0x3c] ;  /* 0x00003c0010217984 */ /* 0x000fe20000000800 */
[----:B-1----:R-:W-:Y:S01]  /*1d90*/  FFMA R20, R13, R23, R20 ;  /* 0x000000170d147223 */ /* 0x002fe20000000014 */
[-C--:B--2---:R-:W-:Y:S01]  /*1da0*/  FFMA R35, R35, R27.reuse, R26 ;  /* 0x0000001b23237223 */ /* 0x084fe2000000001a */
[----:B------:R-:W-:Y:S01]  /*1db0*/  FFMA R24, R31, R27, R24 ;  /* 0x0000001b1f187223 */ /* 0x000fe20000000018 */
[----:B------:R-:W-:Y:S01]  /*1dc0*/  LDS R26, [R16+0x28] ;  /* 0x00002800101a7984 */ /* 0x000fe20000000800 */
[----:B---3--:R-:W-:-:S03]  /*1dd0*/  FFMA R28, R32, R13, R28 ;  /* 0x0000000d201c7223 */ /* 0x008fc6000000001c */
[----:B------:R-:W-:Y:S01]  /*1de0*/  LDS R27, [R16+0x46c] ;  /* 0x00046c00101b7984 */ /* 0x000fe20000000800 */
[----:B----4-:R-:W-:Y:S01]  /*1df0*/  FFMA R21, R32, R12, R21 ;  /* 0x0000000c20157223 */ /* 0x010fe20000000015 */
[C---:B------:R-:W-:Y:S02]  /*1e00*/  FFMA R10, R12.reuse, R23, R10 ;  /* 0x000000170c0a7223 */ /* 0x040fe4000000000a */
[----:B------:R-:W0:Y:S01]  /*1e10*/  LDS R32, [R22+0x28] ;  /* 0x0000280016207984 */ /* 0x000e220000000800 */
[CC--:B-----5:R-:W-:Y:S01]  /*1e20*/  FFMA R29, R12.reuse, R25.reuse, R29 ;  /* 0x000000190c1d7223 */ /* 0x0e0fe2000000001d */
[C---:B------:R-:W-:Y:S02]  /*1e30*/  FFMA R36, R13.reuse, R25, R36 ;  /* 0x000000190d247223 */ /* 0x040fe40000000024 */
[----:B------:R-:W1:Y:S01]  /*1e40*/  LDS R23, [R22+0x468] ;  /* 0x0004680016177984 */ /* 0x000e620000000800 */
[-C--:B------:R-:W-:Y:S01]  /*1e50*/  FFMA R35, R12, R30.reuse, R35 ;  /* 0x0000001e0c237223 */ /* 0x080fe20000000023 */
[----:B------:R-:W-:-:S02]  /*1e60*/  FFMA R30, R13, R30, R24 ;  /* 0x0000001e0d1e7223 */ /* 0x000fc40000000018 */
[----:B------:R-:W2:Y:S04]  /*1e70*/  LDS R25, [R16+0x8a8] ;  /* 0x0008a80010197984 */ /* 0x000ea80000000800 */
[----:B------:R-:W-:Y:S04]  /*1e80*/  LDS R24, [R16+0x2c] ;  /* 0x00002c0010187984 */ /* 0x000fe80000000800 */
[----:B------:R-:W3:Y:S04]  /*1e90*/  LDS R12, [R22+0x2c] ;  /* 0x00002c00160c7984 */ /* 0x000ee80000000800 */
[----:B------:R-:W4:Y:S04]  /*1ea0*/  LDS R13, [R22+0x46c] ;  /* 0x00046c00160d7984 */ /* 0x000f280000000800 */
[----:B------:R-:W-:Y:S01]  /*1eb0*/  LDS R31, [R16+0x8b0] ;  /* 0x0008b000101f7984 */ /* 0x000fe20000000800 */
[-C--:B0-----:R-:W-:Y:S01]  /*1ec0*/  FFMA R29, R32, R11.reuse, R29 ;  /* 0x0000000b201d7223 */ /* 0x081fe2000000001d */
[----:B------:R-:W-:Y:S01]  /*1ed0*/  FFMA R21, R26, R32, R21 ;  /* 0x000000201a157223 */ /* 0x000fe20000000015 */
[-C--:B------:R-:W-:Y:S01]  /*1ee0*/  FFMA R35, R32, R34.reuse, R35 ;  /* 0x0000002220237223 */ /* 0x080fe20000000023 */
[C---:B-1----:R-:W-:Y:S01]  /*1ef0*/  FFMA R36, R23.reuse, R11, R36 ;  /* 0x0000000b17247223 */ /* 0x042fe20000000024 */
[----:B------:R-:W-:Y:S01]  /*1f00*/  FFMA R28, R26, R23, R28 ;  /* 0x000000171a1c7223 */ /* 0x000fe2000000001c */
[C---:B------:R-:W-:Y:S01]  /*1f10*/  FFMA R30, R23.reuse, R34, R30 ;  /* 0x00000022171e7223 */ /* 0x040fe2000000001e */
[----:B------:R-:W-:Y:S01]  /*1f20*/  LDS R26, [R16+0x30] ;  /* 0x00003000101a7984 */ /* 0x000fe20000000800 */
[-C--:B--2---:R-:W-:Y:S01]  /*1f30*/  FFMA R11, R32, R25.reuse, R10 ;  /* 0x00000019200b7223 */ /* 0x084fe2000000000a */
[----:B------:R-:W-:-:S02]  /*1f40*/  FFMA R20, R23, R25, R20 ;  /* 0x0000001917147223 */ /* 0x000fc40000000014 */
[----:B------:R-:W0:Y:S04]  /*1f50*/  LDS R10, [R16+0x8ac] ;  /* 0x0008ac00100a7984 */ /* 0x000e280000000800 */
[----:B------:R-:W1:Y:S01]  /*1f60*/  LDS R32, [R16+0xcec] ;  /* 0x000cec0010207984 */ /* 0x000e620000000800 */
[----:B---3--:R-:W-:Y:S01]  /*1f70*/  FFMA R21, R24, R12, R21 ;  /* 0x0000000c18157223 */ /* 0x008fe20000000015 */
[----:B------:R-:W-:Y:S02]  /*1f80*/  FFMA R29, R12, R27, R29 ;  /* 0x0000001b0c1d7223 */ /* 0x000fe4000000001d */
[----:B------:R-:W2:Y:S01]  /*1f90*/  LDS R23, [R22+0x470] ;  /* 0x0004700016177984 */ /* 0x000ea20000000800 */
[----:B----4-:R-:W-:Y:S01]  /*1fa0*/  FFMA R28, R24, R13, R28 ;  /* 0x0000000d181c7223 */ /* 0x010fe2000000001c */
[----:B------:R-:W-:-:S02]  /*1fb0*/  FFMA R36, R13, R27, R36 ;  /* 0x0000001b0d247223 */ /* 0x000fc40000000024 */
[----:B------:R-:W3:Y:S04]  /*1fc0*/  LDS R24, [R22+0x30] ;  /* 0x0000300016187984 */ /* 0x000ee80000000800 */
[----:B------:R-:W4:Y:S04]  /*1fd0*/  LDS R27, [R16+0xcf0] ;  /* 0x000cf000101b7984 */ /* 0x000f280000000800 */
[----:B------:R-:W5:Y:S01]  /*1fe0*/  LDS R25, [R16+0x470] ;  /* 0x0004700010197984 */ /* 0x000f620000000800 */
[-C--:B0-----:R-:W-:Y:S01]  /*1ff0*/  FFMA R11, R12, R10.reuse, R11 ;  /* 0x0000000a0c0b7223 */ /* 0x081fe2000000000b */
[----:B------:R-:W-:-:S02]  /*2000*/  FFMA R20, R13, R10, R20 ;  /* 0x0000000a0d147223 */ /* 0x000fc40000000014 */
[----:B------:R-:W-:Y:S01]  /*2010*/  LDS R10, [R22+0x34] ;  /* 0x00003400160a7984 */ /* 0x000fe20000000800 */
[-C--:B-1----:R-:W-:Y:S01]  /*2020*/  FFMA R12, R12, R32.reuse, R35 ;  /* 0x000000200c0c7223 */ /* 0x082fe20000000023 */
[----:B------:R-:W-:Y:S02]  /*2030*/  FFMA R30, R13, R32, R30 ;  /* 0x000000200d1e7223 */ /* 0x000fe4000000001e */
[----:B------:R-:W-:Y:S01]  /*2040*/  LDS R13, [R22+0x474] ;  /* 0x00047400160d7984 */ /* 0x000fe20000000800 */
[----:B--2---:R-:W-:Y:S01]  /*2050*/  FFMA R20, R23, R31, R20 ;  /* 0x0000001f17147223 */ /* 0x004fe20000000014 */
[----:B------:R-:W-:Y:S02]  /*2060*/  FFMA R28, R26, R23, R28 ;  /* 0x000000171a1c7223 */ /* 0x000fe4000000001c */
[----:B------:R-:W-:Y:S01]  /*2070*/  LDS R32, [R16+0x38] ;  /* 0x0000380010207984 */ /* 0x000fe20000000800 */
[----:B---3--:R-:W-:Y:S01]  /*2080*/  FFMA R11, R24, R31, R11 ;  /* 0x0000001f180b7223 */ /* 0x008fe2000000000b */
[----:B------:R-:W-:-:S02]  /*2090*/  FFMA R21, R26, R24, R21 ;  /* 0x000000181a157223 */ /* 0x000fc40000000015 */
[----:B------:R-:W0:Y:S01]  /*20a0*/  LDS R26, [R16+0x34] ;  /* 0x00003400101a7984 */ /* 0x000e220000000800 */
[CC--:B----4-:R-:W-:Y:S01]  /*20b0*/  FFMA R31, R24.reuse, R27.reuse, R12 ;  /* 0x0000001b181f7223 */ /* 0x0d0fe2000000000c */
[C---:B------:R-:W-:Y:S02]  /*20c0*/  FFMA R30, R23.reuse, R27, R30 ;  /* 0x0000001b171e7223 */ /* 0x040fe4000000001e */
[----:B------:R-:W1:Y:S01]  /*20d0*/  LDS R12, [R16+0x8b4] ;  /* 0x0008b400100c7984 */ /* 0x000e620000000800 */
[-C--:B-----5:R-:W-:Y:S01]  /*20e0*/  FFMA R29, R24, R25.reuse, R29 ;  /* 0x00000019181d7223 */ /* 0x0a0fe2000000001d */
[----:B------:R-:W-:Y:S02]  /*20f0*/  FFMA R36, R23, R25, R36 ;  /* 0x0000001917247223 */ /* 0x000fe40000000024 */
[----:B------:R-:W2:Y:S04]  /*2100*/  LDS R25, [R16+0x474] ;  /* 0x0004740010197984 */ /* 0x000ea80000000800 */
[----:B------:R-:W3:Y:S04]  /*2110*/  LDS R24, [R16+0xcf4] ;  /* 0x000cf40010187984 */ /* 0x000ee80000000800 */
[----:B------:R-:W4:Y:S04]  /*2120*/  LDS R23, [R22+0x478] ;  /* 0x0004780016177984 */ /* 0x000f280000000800 */
[----:B------:R-:W5:Y:S04]  /*2130*/  LDS R27, [R22+0x38] ;  /* 0x00003800161b7984 */ /* 0x000f680000000800 */
[----:B------:R-:W5:Y:S01]  /*2140*/  LDS R35, [R16+0xcf8] ;  /* 0x000cf80010237984 */ /* 0x000f620000000800 */
[C---:B0-----:R-:W-:Y:S01]  /*2150*/  FFMA R21, R26.reuse, R10, R21 ;  /* 0x0000000a1a157223 */ /* 0x041fe20000000015 */
[----:B------:R-:W-:Y:S01]  /*2160*/  FFMA R28, R26, R13, R28 ;  /* 0x0000000d1a1c7223 */ /* 0x000fe2000000001c */
[CC--:B-1----:R-:W-:Y:S01]  /*2170*/  FFMA R34, R10.reuse, R12.reuse, R11 ;  /* 0x0000000c0a227223 */ /* 0x0c2fe2000000000b */
[C---:B------:R-:W-:Y:S01]  /*2180*/  FFMA R20, R13.reuse, R12, R20 ;  /* 0x0000000c0d147223 */ /* 0x040fe20000000014 */
[----:B------:R-:W0:Y:S01]  /*2190*/  LDS R11, [R16+0x8b8] ;  /* 0x0008b800100b7984 */ /* 0x000e220000000800 */
[-C--:B--2---:R-:W-:Y:S01]  /*21a0*/  FFMA R26, R10, R25.reuse, R29 ;  /* 0x000000190a1a7223 */ /* 0x084fe2000000001d */
[----:B------:R-:W-:-:S02]  /*21b0*/  FFMA R36, R13, R25, R36 ;  /* 0x000000190d247223 */ /* 0x000fc40000000024 */
[----:B------:R-:W-:Y:S01]  /*21c0*/  LDS R12, [R22+0x47c] ;  /* 0x00047c00160c7984 */ /* 0x000fe20000000800 */
[-C--:B---3--:R-:W-:Y:S01]  /*21d0*/  FFMA R10, R10, R24.reuse, R31 ;  /* 0x000000180a0a7223 */ /* 0x088fe2000000001f */
[----:B------:R-:W-:Y:S02]  /*21e0*/  FFMA R30, R13, R24, R30 ;  /* 0x000000180d1e7223 */ /* 0x000fe4000000001e */
[----:B------:R-:W1:Y:S01]  /*21f0*/  LDS R25, [R16+0x478] ;  /* 0x0004780010197984 */ /* 0x000e620000000800 */
[----:B----4-:R-:W-:-:S03]  /*2200*/  FFMA R31, R32, R23, R28 ;  /* 0x00000017201f7223 */ /* 0x010fc6000000001c */
[----:B------:R-:W2:Y:S01]  /*2210*/  LDS R13, [R22+0x3c] ;  /* 0x00003c00160d7984 */ /* 0x000ea20000000800 */
[----:B-----5:R-:W-:-:S03]  /*2220*/  FFMA R24, R32, R27, R21 ;  /* 0x0000001b20187223 */ /* 0x020fc60000000015 */
[----:B------:R-:W3:Y:S01]  /*2230*/  LDS R29, [R16+0x47c] ;  /* 0x00047c00101d7984 */ /* 0x000ee20000000800 */
[-C--:B------:R-:W-:Y:S01]  /*2240*/  FFMA R10, R27, R35.reuse, R10 ;  /* 0x000000231b0a7223 */ /* 0x080fe2000000000a */
[----:B------:R-:W-:Y:S02]  /*2250*/  FFMA R35, R23, R35, R30 ;  /* 0x0000002317237223 */ /* 0x000fe4000000001e */
[----:B------:R-:W4:Y:S04]  /*2260*/  LDS R28, [R16+0x8bc] ;  /* 0x0008bc00101c7984 */ /* 0x000f280000000800 */
[----:B------:R-:W5:Y:S01]  /*2270*/  LDS R21, [R16+0xcfc] ;  /* 0x000cfc0010157984 */ /* 0x000f620000000800 */
[-C--:B0-----:R-:W-:Y:S01]  /*2280*/  FFMA R37, R27, R11.reuse, R34 ;  /* 0x0000000b1b257223 */ /* 0x081fe20000000022 */
[----:B------:R-:W-:Y:S01]  /*2290*/  FFMA R11, R23, R11, R20 ;  /* 0x0000000b170b7223 */ /* 0x000fe20000000014 */
[-C--:B-1----:R-:W-:Y:S01]  /*22a0*/  FFMA R26, R27, R25.reuse, R26 ;  /* 0x000000191b1a7223 */ /* 0x082fe2000000001a */
[----:B------:R-:W-:Y:S01]  /*22b0*/  FFMA R36, R23, R25, R36 ;  /* 0x0000001917247223 */ /* 0x000fe20000000024 */
[C---:B--2---:R-:W-:Y:S01]  /*22c0*/  FFMA R25, R33.reuse, R13, R24 ;  /* 0x0000000d21197223 */ /* 0x044fe20000000018 */
[----:B------:R-:W-:Y:S01]  /*22d0*/  FFMA R24, R33, R12, R31 ;  /* 0x0000000c21187223 */ /* 0x000fe2000000001f */
[CC--:B---3--:R-:W-:Y:S01]  /*22e0*/  FFMA R32, R13.reuse, R29.reuse, R26 ;  /* 0x0000001d0d207223 */ /* 0x0c8fe2000000001a */
[C---:B------:R-:W-:Y:S01]  /*22f0*/  FFMA R30, R12.reuse, R29, R36 ;  /* 0x0000001d0c1e7223 */ /* 0x040fe20000000024 */
[CC--:B----4-:R-:W-:Y:S01]  /*2300*/  FFMA R23, R13.reuse, R28.reuse, R37 ;  /* 0x0000001c0d177223 */ /* 0x0d0fe20000000025 */
[C---:B------:R-:W-:Y:S01]  /*2310*/  FFMA R20, R12.reuse, R28, R11 ;  /* 0x0000001c0c147223 */ /* 0x040fe2000000000b */
[-C--:B-----5:R-:W-:Y:S01]  /*2320*/  FFMA R13, R13, R21.reuse, R10 ;  /* 0x000000150d0d7223 */ /* 0x0a0fe2000000000a */
[----:B------:R-:W-:Y:S01]  /*2330*/  FFMA R12, R12, R21, R35 ;  /* 0x000000150c0c7223 */ /* 0x000fe20000000023 */
[----:B------:R-:W-:Y:S06]  /*2340*/  BAR.SYNC.DEFER_BLOCKING 0x0 ;  /* 0x0000000000007b1d */ /* 0x000fec0000010000 */
[----:B------:R-:W-:Y:S05]  /*2350*/  @!P0 BRA `(.L_x_64) ;  /* 0xffffffe800308947 */ /* 0x000fea000383ffff */
.L_x_51:
[----:B------:R-:W0:Y:S01]  /*2360*/  S2R R3, SR_TID.Y ;  /* 0x0000000000037919 */ /* 0x000e220000002200 */
[----:B------:R-:W1:Y:S01]  /*2370*/  LDCU UR10, c[0x0][0x39c] ;  /* 0x00007380ff0a77ac */ /* 0x000e620008000800 */
[----:B------:R-:W2:Y:S01]  /*2380*/  LDC R0, c[0x0][0x3a0] ;  /* 0x0000e800ff007b82 */ /* 0x000ea20000000800 */
[----:B------:R-:W-:Y:S01]  /*2390*/  BSSY.RECONVERGENT B0, `(.L_x_65) ;  /* 0x0000017000007945 */ /* 0x000fe20003800200 */
[----:B------:R-:W2:Y:S01]  /*23a0*/  LDCU UR5, c[0x0][0x3a4] ;  /* 0x00007480ff0577ac */ /* 0x000ea20008000800 */
[----:B-1----:R-:W-:Y:S01]  /*23b0*/  USHF.L.U32 UR4, UR10, 0x4, URZ ;  /* 0x000000040a047899 */ /* 0x002fe200080006ff */
[----:B--2---:R-:W-:Y:S01]  /*23c0*/  IMAD R14, R0, UR5, RZ ;  /* 0x00000005000e7c24 */ /* 0x004fe2000f8e02ff */
[----:B0-----:R-:W-:-:S04]  /*23d0*/  IADD3 R2, PT, PT, R2, R3, RZ ;  /* 0x0000000302027210 */ /* 0x001fc80007ffe0ff */
[C---:B------:R-:W-:Y:S02]  /*23e0*/  ISETP.GE.U32.AND P0, PT, R2.reuse, UR10, PT ;  /* 0x0000000a02007c0c */ /* 0x040fe4000bf06070 */
[----:B------:R-:W-:-:S04]  /*23f0*/  IADD3 R3, PT, PT, R2, 0x10, RZ ;  /* 0x0000001002037810 */ /* 0x000fc80007ffe0ff */
[----:B------:R-:W-:-:S07]  /*2400*/  ISETP.GE.U32.AND P1, PT, R3, UR10, PT ;  /* 0x0000000a03007c0c */ /* 0x000fce000bf26070 */
[----:B------:R-:W-:Y:S06]  /*2410*/  @P0 BRA `(.L_x_66) ;  /* 0x0000000000380947 */ /* 0x000fec0003800000 */
        /* <DEDUP_REMOVED lines=14> */
.L_x_66:
[----:B------:R-:W-:Y:S05]  /*2500*/  BSYNC.RECONVERGENT B0 ;  /* 0x0000000000007941 */ /* 0x000fea0003800200 */
.L_x_65:
[----:B------:R-:W-:Y:S05]  /*2510*/  @P1 EXIT ;  /* 0x000000000000194d */ /* 0x000fea0003800000 */
[----:B------:R-:W1:Y:S01]  /*2520*/  LDCU.64 UR12, c[0x0][0x390] ;  /* 0x00007200ff0c77ac */ /* 0x000e620008000a00 */
[----:B------:R-:W-:Y:S01]  /*2530*/  SHF.L.U32 R0, R14, 0x4, RZ ;  /* 0x000000040e007819 */ /* 0x000fe200000006ff */
[----:B------:R-:W-:-:S03]  /*2540*/  UIADD3 UR5, UPT, UPT, UR4, 0x10, URZ ;  /* 0x0000001004057890 */ /* 0x000fc6000fffe0ff */
[----:B0-----:R-:W-:Y:S01]  /*2550*/  IADD3 R3, P0, PT, R5, R0, RZ ;  /* 0x0000000005037210 */ /* 0x001fe20007f1e0ff */
        /* <DEDUP_REMOVED lines=12> */
[----:B------:R-:W-:Y:S01]  /*2620*/  LEA.HI.X.SX32 R10, R0, RZ, 0x1, P2 ;  /* 0x000000ff000a7211 */ /* 0x000fe200010f0eff */
[----:B------:R-:W-:Y:S01]  /*2630*/  STG.E desc[UR8][R2.64], R24 ;  /* 0x0000001802007986 */ /* 0x000fe2000c101908 */
[----:B------:R-:W-:-:S02]  /*2640*/  LEA R4, P0, R11, UR12, 0x2 ;  /* 0x0000000c0b047c11 */ /* 0x000fc4000f8010ff */
[----:B------:R-:W-:Y:S02]  /*2650*/  LEA.HI.X.SX32 R0, R6, RZ, 0x1, P3 ;  /* 0x000000ff06007211 */ /* 0x000fe400018f0eff */
[----:B------:R-:W-:Y:S02]  /*2660*/  LEA R6, P1, R7, UR12, 0x2 ;  /* 0x0000000c07067c11 */ /* 0x000fe4000f8210ff */
        /* <DEDUP_REMOVED lines=8> */
.L_x_67:
        /* <DEDUP_REMOVED lines=9> */
.L_x_129:


//--------------------- .text._Z23conv2d_update_gradInputILi16ELi16ELi2ELi2ELi16EEvPfS0_S0_iiiiiiiiiii --------------------------
	.section	.text._Z23conv2d_update_gradInputILi16ELi16ELi2ELi2ELi16EEvPfS0_S0_iiiiiiiiiii,"ax",@progbits
	.align	128
        .global         _Z23conv2d_update_gradInputILi16ELi16ELi2ELi2ELi16EEvPfS0_S0_iiiiiiiiiii
        .type           _Z23conv2d_update_gradInputILi16ELi16ELi2ELi2ELi16EEvPfS0_S0_iiiiiiiiiii,@function
        .size           _Z23conv2d_update_gradInputILi16ELi16ELi2ELi2ELi16EEvPfS0_S0_iiiiiiiiiii,(.L_x_130 - _Z23conv2d_update_gradInputILi16ELi16ELi2ELi2ELi16EEvPfS0_S0_iiiiiiiiiii)
        .other          _Z23conv2d_update_gradInputILi16ELi16ELi2ELi2ELi16EEvPfS0_S0_iiiiiiiiiii,@"STO_CUDA_ENTRY STV_DEFAULT"
_Z23conv2d_update_gradInputILi16ELi16ELi2ELi2ELi16EEvPfS0_S0_iiiiiiiiiii:
.text._Z23conv2d_update_gradInputILi16ELi16ELi2ELi2ELi16EEvPfS0_S0_iiiiiiiiiii:
[----:B------:R-:W-:Y:S01]  /*0000*/  LDC R1, c[0x0][0x37c] ;  /* 0x0000df00ff017b82 */ /* 0x000fe20000000800 */
[----:B------:R-:W0:Y:S07]  /*0010*/  LDCU UR30, c[0x0][0x39c] ;  /* 0x00007380ff1e77ac */ /* 0x000e2e0008000800 */
[----:B------:R-:W-:Y:S01]  /*0020*/  S2UR UR28, SR_CTAID.Y ;  /* 0x00000000001c79c3 */ /* 0x000fe20000002600 */
[----:B------:R-:W-:Y:S01]  /*0030*/  HFMA2 R13, -RZ, RZ, 0, 0 ;  /* 0x00000000ff0d7431 */ /* 0x000fe200000001ff */
[----:B------:R-:W-:Y:S01]  /*0040*/  CS2R R8, SRZ ;  /* 0x0000000000087805 */ /* 0x000fe2000001ff00 */
[----:B------:R-:W1:Y:S01]  /*0050*/  LDCU UR20, c[0x0][0x3a4] ;  /* 0x00007480ff1477ac */ /* 0x000e620008000800 */
[----:B------:R-:W-:Y:S01]  /*0060*/  IMAD.MOV.U32 R14, RZ, RZ, RZ ;  /* 0x000000ffff0e7224 */ /* 0x000fe200078e00ff */
[----:B------:R-:W2:Y:S03]  /*0070*/  LDCU.64 UR8, c[0x0][0x3b8] ;  /* 0x00007700ff0877ac */ /* 0x000ea60008000a00 */
[----:B------:R-:W3:Y:S01]  /*0080*/  S2UR UR14, SR_CTAID.X ;  /* 0x00000000000e79c3 */ /* 0x000ee20000002500 */
[----:B------:R-:W4:Y:S01]  /*0090*/  LDCU UR12, c[0x0][0x3c0] ;  /* 0x00007800ff0c77ac */ /* 0x000f220008000800 */
[----:B------:R-:W5:Y:S01]  /*00a0*/  LDCU UR11, c[0x0][0x3b0] ;  /* 0x00007600ff0b77ac */ /* 0x000f620008000800 */
[----:B0-----:R-:W-:Y:S01]  /*00b0*/  UIADD3 UR4, UPT, UPT, UR30, 0x1f, URZ ;  /* 0x0000001f1e047890 */ /* 0x001fe2000fffe0ff */
[----:B-1----:R-:W-:Y:S01]  /*00c0*/  IMAD.U32 R3, RZ, RZ, UR20 ;  /* 0x00000014ff037e24 */ /* 0x002fe2000f8e00ff */
[----:B------:R-:W5:Y:S02]  /*00d0*/  LDCU UR25, c[0x0][0x3ac] ;  /* 0x00007580ff1977ac */ /* 0x000f640008000800 */
[----:B------:R-:W-:-:S02]  /*00e0*/  USHF.R.S32.HI UR5, URZ, 0x1f, UR4 ;  /* 0x0000001fff057899 */ /* 0x000fc40008011404 */
[----:B------:R-:W-:Y:S01]  /*00f0*/  IABS R7, R3 ;  /* 0x0000000300077213 */ /* 0x000fe20000000000 */
[----:B------:R-:W0:Y:S01]  /*0100*/  LDCU UR37, c[0x0][0x3b4] ;  /* 0x00007680ff2577ac */ /* 0x000e220008000800 */
[----:B------:R-:W-:Y:S02]  /*0110*/  ULEA.HI UR5, UR5, UR4, URZ, 0x5 ;  /* 0x0000000405057291 */ /* 0x000fe4000f8f28ff */
[----:B--2---:R-:W-:Y:S02]  /*0120*/  ULOP3.LUT UR16, URZ, UR9, URZ, 0x33, !UPT ;  /* 0x00000009ff107292 */ /* 0x004fe4000f8e33ff */
[----:B------:R-:W-:Y:S01]  /*0130*/  USHF.R.S32.HI UR22, URZ, 0x5, UR5 ;  /* 0x00000005ff167899 */ /* 0x000fe20008011405 */
[----:B------:R-:W-:Y:S01]  /*0140*/  UMOV UR4, URZ ;  /* 0x000000ff00047c82 */ /* 0x000fe20008000000 */
[----:B----4-:R-:W-:Y:S02]  /*0150*/  ULOP3.LUT UR15, URZ, UR12, URZ, 0x33, !UPT ;  /* 0x0000000cff0f7292 */ /* 0x010fe4000f8e33ff */
[----:B------:R-:W-:-:S02]  /*0160*/  UIADD3 UR6, UPT, UPT, URZ, -UR22, URZ ;  /* 0x80000016ff067290 */ /* 0x000fc4000fffe0ff */
[----:B------:R-:W-:-:S03]  /*0170*/  UISETP.NE.U32.AND UP2, UPT, UR22, URZ, UPT ;  /* 0x000000ff1600728c */ /* 0x000fc6000bf45070 */
[----:B------:R-:W1:Y:S01]  /*0180*/  I2F.U32.RP R0, UR22 ;  /* 0x0000001600007d06 */ /* 0x000e620008209000 */
[----:B-----5:R-:W-:Y:S01]  /*0190*/  UIMAD UR32, UR11, UR25, URZ ;  /* 0x000000190b2072a4 */ /* 0x020fe2000f8e02ff */
[----:B------:R-:W2:Y:S01]  /*01a0*/  LDCU UR10, c[0x0][0x3a8] ;  /* 0x00007500ff0a77ac */ /* 0x000ea20008000800 */
[----:B---3--:R-:W-:Y:S02]  /*01b0*/  USHF.L.U32 UR14, UR14, 0x5, URZ ;  /* 0x000000050e0e7899 */ /* 0x008fe400080006ff */
[----:B0-----:R-:W-:Y:S01]  /*01c0*/  UIMAD UR31, UR8, UR37, URZ ;  /* 0x00000025081f72a4 */ /* 0x001fe2000f8e02ff */
[----:B------:R-:W0:Y:S02]  /*01d0*/  LDCU.64 UR26, c[0x0][0x358] ;  /* 0x00006b00ff1a77ac */ /* 0x000e240008000a00 */
[----:B-1----:R-:W1:Y:S02]  /*01e0*/  MUFU.RCP R0, R0 ;  /* 0x0000000000007308 */ /* 0x002e640000001000 */
[----:B-1----:R-:W-:-:S06]  /*01f0*/  IADD3 R2, PT, PT, R0, 0xffffffe, RZ ;  /* 0x0ffffffe00027810 */ /* 0x002fcc0007ffe0ff */
[----:B------:R-:W1:Y:S08]  /*0200*/  I2F.RP R0, R7 ;  /* 0x0000000700007306 */ /* 0x000e700000209400 */
[----:B------:R-:W3:Y:S08]  /*0210*/  F2I.FTZ.U32.TRUNC.NTZ R2, R2 ;  /* 0x0000000200027305 */ /* 0x000ef0000021f000 */
[----:B-1----:R-:W1:Y:S01]  /*0220*/  MUFU.RCP R0, R0 ;  /* 0x0000000000007308 */ /* 0x002e620000001000 */
[----:B---3--:R-:W-:-:S02]  /*0230*/  R2UR UR5, R2 ;  /* 0x00000000020572ca */ /* 0x008fc400000e0000 */
[----:B-1----:R-:W-:-:S11]  /*0240*/  IADD3 R4, PT, PT, R0, 0xffffffe, RZ ;  /* 0x0ffffffe00047810 */ /* 0x002fd60007ffe0ff */
[----:B------:R-:W-:Y:S01]  /*0250*/  UIMAD UR6, UR6, UR5, URZ ;  /* 0x00000005060672a4 */ /* 0x000fe2000f8e02ff */
[----:B------:R1:W3:Y:S03]  /*0260*/  F2I.FTZ.U32.TRUNC.NTZ R5, R4 ;  /* 0x0000000400057305 */ /* 0x0002e6000021f000 */
[----:B------:R-:W-:-:S03]  /*0270*/  UIMAD.WIDE.U32 UR4, UR5, UR6, UR4 ;  /* 0x00000006050472a5 */ /* 0x000fc6000f8e0004 */
[----:B------:R-:W-:Y:S01]  /*0280*/  UMOV UR6, URZ ;  /* 0x000000ff00067c82 */ /* 0x000fe20008000000 */
[----:B------:R-:W-:Y:S01]  /*0290*/  UIMAD.WIDE.U32 UR4, UR5, UR28, URZ ;  /* 0x0000001c050472a5 */ /* 0x000fe2000f8e00ff */
[----:B-1----:R-:W-:-:S06]  /*02a0*/  IMAD.MOV.U32 R4, RZ, RZ, RZ ;  /* 0x000000ffff047224 */ /* 0x002fcc00078e00ff */
[----:B------:R-:W-:Y:S01]  /*02b0*/  UMOV UR23, UR5 ;  /* 0x0000000500177c82 */ /* 0x000fe20008000000 */
[----:B---3--:R-:W-:Y:S01]  /*02c0*/  IMAD.MOV R0, RZ, RZ, -R5 ;  /* 0x000000ffff007224 */ /* 0x008fe200078e0a05 */
[----:B------:R-:W-:-:S03]  /*02d0*/  UIADD3 UR4, UPT, UPT, -UR23, URZ, URZ ;  /* 0x000000ff17047290 */ /* 0x000fc6000fffe1ff */
[----:B------:R-:W-:Y:S01]  /*02e0*/  IMAD R3, R0, R7, RZ ;  /* 0x0000000700037224 */ /* 0x000fe200078e02ff */
[----:B------:R-:W-:-:S03]  /*02f0*/  UIMAD UR4, UR22, UR4, UR28 ;  /* 0x00000004160472a4 */ /* 0x000fc6000f8e021c */
[----:B------:R-:W-:Y:S01]  /*0300*/  IMAD.HI.U32 R4, R5, R3, R4 ;  /* 0x0000000305047227 */ /* 0x000fe200078e0004 */
[----:B------:R-:W-:Y:S01]  /*0310*/  UISETP.GE.U32.AND UP0, UPT, UR4, UR22, UPT ;  /* 0x000000160400728c */ /* 0x000fe2000bf06070 */
[----:B------:R-:W-:-:S04]  /*0320*/  MOV R3, UR9 ;  /* 0x0000000900037c02 */ /* 0x000fc80008000f00 */
[----:B------:R-:W-:-:S04]  /*0330*/  IABS R5, R3 ;  /* 0x0000000300057213 */ /* 0x000fc80000000000 */
[----:B------:R-:W-:Y:S02]  /*0340*/  R2UR UR39, R5 ;  /* 0x00000000052772ca */ /* 0x000fe400000e0000 */
[----:B------:R-:W-:Y:S02]  /*0350*/  @UP0 UIADD3 UR4, UPT, UPT, -UR22, UR4, URZ ;  /* 0x0000000416040290 */ /* 0x000fe4000fffe1ff */
[----:B------:R-:W-:Y:S02]  /*0360*/  @UP0 UIADD3 UR23, UPT, UPT, UR23, 0x1, URZ ;  /* 0x0000000117170890 */ /* 0x000fe4000fffe0ff */
[----:B------:R-:W-:Y:S02]  /*0370*/  UISETP.GE.U32.AND UP1, UPT, UR4, UR22, UPT ;  /* 0x000000160400728c */ /* 0x000fe4000bf26070 */
[----:B------:R-:W-:-:S09]  /*0380*/  UISETP.NE.AND UP0, UPT, UR20, URZ, UPT ;  /* 0x000000ff1400728c */ /* 0x000fd2000bf05270 */
[----:B------:R-:W-:Y:S02]  /*0390*/  @UP1 UIADD3 UR23, UPT, UPT, UR23, 0x1, URZ ;  /* 0x0000000117171890 */ /* 0x000fe4000fffe0ff */
[----:B------:R-:W-:Y:S02]  /*03a0*/  @!UP2 ULOP3.LUT UR23, URZ, UR22, URZ, 0x33, !UPT ;  /* 0x00000016ff17a292 */ /* 0x000fe4000f8e33ff */
[----:B------:R-:W-:Y:S02]  /*03b0*/  UISETP.NE.AND UP1, UPT, UR9, URZ, UPT ;  /* 0x000000ff0900728c */ /* 0x000fe4000bf25270 */
[----:B------:R-:W-:Y:S02]  /*03c0*/  ULOP3.LUT UR4, UR23, UR20, URZ, 0x3c, !UPT ;  /* 0x0000001417047292 */ /* 0x000fe4000f8e3cff */
[----:B------:R-:W-:-:S04]  /*03d0*/  MOV R2, UR23 ;  /* 0x0000001700027c02 */ /* 0x000fc80008000f00 */
[----:B------:R-:W-:-:S05]  /*03e0*/  IABS R0, R2 ;  /* 0x0000000200007213 */ /* 0x000fca0000000000 */
[----:B------:R-:W-:-:S04]  /*03f0*/  IMAD.HI.U32 R4, R4, R0, RZ ;  /* 0x0000000004047227 */ /* 0x000fc800078e00ff */
[----:B------:R-:W-:-:S04]  /*0400*/  IMAD.MOV R3, RZ, RZ, -R4 ;  /* 0x000000ffff037224 */ /* 0x000fc800078e0a04 */
[C---:B------:R-:W-:Y:S01]  /*0410*/  IMAD R0, R7.reuse, R3, R0 ;  /* 0x0000000307007224 */ /* 0x040fe200078e0200 */
[----:B------:R-:W-:Y:S01]  /*0420*/  MOV R3, UR12 ;  /* 0x0000000c00037c02 */ /* 0x000fe20008000f00 */
[----:B------:R-:W-:Y:S03]  /*0430*/  BAR.SYNC.DEFER_BLOCKING 0x0 ;  /* 0x0000000000007b1d */ /* 0x000fe60000010000 */
[----:B------:R-:W-:Y:S02]  /*0440*/  ISETP.GT.U32.AND P1, PT, R7, R0, PT ;  /* 0x000000000700720c */ /* 0x000fe40003f24070 */
[----:B------:R-:W-:-:S04]  /*0450*/  IABS R3, R3 ;  /* 0x0000000300037213 */ /* 0x000fc80000000000 */
[----:B------:R-:W-:Y:S02]  /*0460*/  R2UR UR38, R3 ;  /* 0x00000000032672ca */ /* 0x000fe400000e0000 */
[----:B------:R-:W1:Y:S05]  /*0470*/  I2F.RP R3, UR39 ;  /* 0x0000002700037d06 */ /* 0x000e6a0008209400 */
[----:B------:R-:W-:Y:S01]  /*0480*/  @!P1 IMAD.IADD R0, R0, 0x1, -R7 ;  /* 0x0000000100009824 */ /* 0x000fe200078e0a07 */
[----:B------:R-:W-:-:S04]  /*0490*/  @!P1 IADD3 R4, PT, PT, R4, 0x1, RZ ;  /* 0x0000000104049810 */ /* 0x000fc80007ffe0ff */
[----:B------:R-:W-:Y:S02]  /*04a0*/  ISETP.GE.U32.AND P0, PT, R0, R7, PT ;  /* 0x000000070000720c */ /* 0x000fe40003f06070 */
[----:B------:R-:W3:Y:S01]  /*04b0*/  I2F.RP R0, UR38 ;  /* 0x0000002600007d06 */ /* 0x000ee20008209400 */
[----:B------:R-:W4:Y:S07]  /*04c0*/  S2R R7, SR_TID.X ;  /* 0x0000000000077919 */ /* 0x000f2e0000002100 */
[----:B-1----:R-:W1:Y:S03]  /*04d0*/  MUFU.RCP R3, R3 ;  /* 0x0000000300037308 */ /* 0x002e660000001000 */
[----:B------:R-:W-:Y:S01]  /*04e0*/  @P0 VIADD R4, R4, 0x1 ;  /* 0x0000000104040836 */ /* 0x000fe20000000000 */
[----:B------:R-:W-:Y:S01]  /*04f0*/  ISETP.LE.AND P0, PT, RZ, UR4, PT ;  /* 0x00000004ff007c0c */ /* 0x000fe2000bf03270 */
[----:B------:R-:W5:Y:S03]  /*0500*/  LDCU UR4, c[0x0][0x3a0] ;  /* 0x00007400ff0477ac */ /* 0x000f660008000800 */
[----:B------:R-:W-:Y:S01]  /*0510*/  R2UR UR13, R4 ;  /* 0x00000000040d72ca */ /* 0x000fe200000e0000 */
[----:B---3--:R-:W3:Y:S01]  /*0520*/  MUFU.RCP R0, R0 ;  /* 0x0000000000007308 */ /* 0x008ee20000001000 */
[----:B-1----:R-:W-:-:S11]  /*0530*/  IADD3 R4, PT, PT, R3, 0xffffffe, RZ ;  /* 0x0ffffffe03047810 */ /* 0x002fd60007ffe0ff */
[----:B------:R-:W-:Y:S01]  /*0540*/  @!P0 IMAD R5, RZ, RZ, -UR13 ;  /* 0x8000000dff058e24 */ /* 0x000fe2000f8e02ff */
[----:B------:R-:W1:Y:S04]  /*0550*/  F2I.FTZ.U32.TRUNC.NTZ R4, R4 ;  /* 0x0000000400047305 */ /* 0x000e68000021f000 */
[----:B------:R-:W-:Y:S02]  /*0560*/  @!P0 R2UR UR13, R5 ;  /* 0x00000000050d82ca */ /* 0x000fe400000e0000 */
[----:B---3--:R-:W-:-:S06]  /*0570*/  IADD3 R3, PT, PT, R0, 0xffffffe, RZ ;  /* 0x0ffffffe00037810 */ /* 0x008fcc0007ffe0ff */
[----:B------:R-:W3:Y:S01]  /*0580*/  F2I.FTZ.U32.TRUNC.NTZ R3, R3 ;  /* 0x0000000300037305 */ /* 0x000ee2000021f000 */
[----:B------:R-:W-:Y:S02]  /*0590*/  @!UP0 ULOP3.LUT UR13, URZ, UR20, URZ, 0x33, !UPT ;  /* 0x00000014ff0d8292 */ /* 0x000fe4000f8e33ff */
[----:B------:R-:W-:Y:S01]  /*05a0*/  UISETP.NE.AND UP0, UPT, UR12, URZ, UPT ;  /* 0x000000ff0c00728c */ /* 0x000fe2000bf05270 */
[----:B-1----:R-:W-:Y:S01]  /*05b0*/  R2UR UR7, R4 ;  /* 0x00000000040772ca */ /* 0x002fe200000e0000 */
[----:B------:R-:W-:Y:S02]  /*05c0*/  UIADD3 UR25, UPT, UPT, UR13, -UR25, URZ ;  /* 0x800000190d197290 */ /* 0x000fe4000fffe0ff */
[----:B------:R-:W-:Y:S01]  /*05d0*/  IMAD.U32 R0, RZ, RZ, UR13 ;  /* 0x0000000dff007e24 */ /* 0x000fe2000f8e00ff */
[----:B------:R-:W-:-:S04]  /*05e0*/  UIADD3 UR17, UPT, UPT, -UR13, URZ, URZ ;  /* 0x000000ff0d117290 */ /* 0x000fc8000fffe1ff */
[----:B------:R-:W-:Y:S01]  /*05f0*/  IABS R0, R0 ;  /* 0x0000000000007213 */ /* 0x000fe20000000000 */
[----:B------:R-:W-:Y:S01]  /*0600*/  UIMAD UR17, UR20, UR17, UR23 ;  /* 0x00000011141172a4 */ /* 0x000fe2000f8e0217 */
[----:B---3--:R-:W-:Y:S01]  /*0610*/  R2UR UR5, R3 ;  /* 0x00000000030572ca */ /* 0x008fe200000e0000 */
[----:B------:R-:W-:Y:S01]  /*0620*/  UIADD3 UR23, UPT, UPT, -UR23, URZ, URZ ;  /* 0x000000ff17177290 */ /* 0x000fe2000fffe1ff */
[----:B------:R-:W-:Y:S01]  /*0630*/  MOV R3, R0 ;  /* 0x0000000000037202 */ /* 0x000fe20000000f00 */
[----:B------:R-:W-:Y:S01]  /*0640*/  UIADD3 UR18, UPT, UPT, URZ, -UR7, URZ ;  /* 0x80000007ff127290 */ /* 0x000fe2000fffe0ff */
[----:B------:R-:W-:Y:S01]  /*0650*/  IMAD.U32 R0, RZ, RZ, UR25 ;  /* 0x00000019ff007e24 */ /* 0x000fe2000f8e00ff */
[----:B------:R-:W-:Y:S01]  /*0660*/  UIADD3 UR24, UPT, UPT, UR17, -UR11, URZ ;  /* 0x8000000b11187290 */ /* 0x000fe2000fffe0ff */
[----:B------:R-:W-:Y:S01]  /*0670*/  R2UR UR36, R3 ;  /* 0x00000000032472ca */ /* 0x000fe200000e0000 */
[----:B------:R-:W-:Y:S02]  /*0680*/  UIMAD UR18, UR18, UR39, URZ ;  /* 0x00000027121272a4 */ /* 0x000fe4000f8e02ff */
[----:B------:R-:W-:Y:S01]  /*0690*/  IABS R4, R0 ;  /* 0x0000000000047213 */ /* 0x000fe20000000000 */
[----:B------:R-:W-:Y:S01]  /*06a0*/  ULOP3.LUT UR25, UR25, UR9, URZ, 0x3c, !UPT ;  /* 0x0000000919197292 */ /* 0x000fe2000f8e3cff */
[----:B------:R-:W-:Y:S01]  /*06b0*/  MOV R0, UR17 ;  /* 0x0000001100007c02 */ /* 0x000fe20008000f00 */
[----:B------:R-:W-:Y:S01]  /*06c0*/  UIMAD.WIDE.U32 UR18, UR7, UR18, UR6 ;  /* 0x00000012071272a5 */ /* 0x000fe2000f8e0006 */
[----:B------:R-:W-:Y:S01]  /*06d0*/  R2UR UR35, R4 ;  /* 0x00000000042372ca */ /* 0x000fe200000e0000 */
[----:B------:R-:W-:Y:S01]  /*06e0*/  UIADD3 UR29, UPT, UPT, URZ, -UR5, URZ ;  /* 0x80000005ff1d7290 */ /* 0x000fe2000fffe0ff */
[----:B------:R-:W-:Y:S01]  /*06f0*/  IABS R3, R0 ;  /* 0x0000000000037213 */ /* 0x000fe20000000000 */
[----:B-----5:R-:W-:Y:S01]  /*0700*/  UIMAD UR6, UR20, UR4, URZ ;  /* 0x00000004140672a4 */ /* 0x020fe2000f8e02ff */
[----:B------:R-:W-:Y:S01]  /*0710*/  IMAD.U32 R0, RZ, RZ, UR24 ;  /* 0x00000018ff007e24 */ /* 0x000fe2000f8e00ff */
[----:B------:R-:W-:Y:S01]  /*0720*/  UIMAD UR29, UR29, UR38, URZ ;  /* 0x000000261d1d72a4 */ /* 0x000fe2000f8e02ff */
[----:B------:R-:W-:Y:S01]  /*0730*/  R2UR UR34, R3 ;  /* 0x00000000032272ca */ /* 0x000fe200000e0000 */
[----:B------:R-:W-:Y:S01]  /*0740*/  UMOV UR7, UR19 ;  /* 0x0000001300077c82 */ /* 0x000fe20008000000 */
[----:B------:R-:W-:Y:S01]  /*0750*/  UMOV UR4, URZ ;  /* 0x000000ff00047c82 */ /* 0x000fe20008000000 */
[----:B------:R-:W-:Y:S01]  /*0760*/  UIMAD.WIDE.U32 UR20, UR7, UR36, URZ ;  /* 0x00000024071472a5 */ /* 0x000fe2000f8e00ff */
[----:B------:R-:W-:Y:S01]  /*0770*/  IABS R0, R0 ;  /* 0x0000000000007213 */ /* 0x000fe20000000000 */
[----:B------:R-:W-:Y:S01]  /*0780*/  UIMAD.WIDE.U32 UR18, UR5, UR29, UR4 ;  /* 0x0000001d051272a5 */ /* 0x000fe2000f8e0004 */
[----:B------:R-:W-:Y:S01]  /*0790*/  MOV R3, UR37 ;  /* 0x0000002500037c02 */ /* 0x000fe20008000f00 */
[----:B------:R-:W-:Y:S01]  /*07a0*/  UIMAD UR5, UR22, UR23, UR28 ;  /* 0x00000017160572a4 */ /* 0x000fe2000f8e021c */
[----:B------:R-:W-:Y:S01]  /*07b0*/  R2UR UR33, R0 ;  /* 0x00000000002172ca */ /* 0x000fe200000e0000 */
[----:B------:R-:W-:Y:S01]  /*07c0*/  UIMAD.WIDE.U32 UR22, UR7, UR35, URZ ;  /* 0x00000023071672a5 */ /* 0x000fe2000f8e00ff */
[----:B------:R-:W-:Y:S01]  /*07d0*/  MOV R4, UR8 ;  /* 0x0000000800047c02 */ /* 0x000fe20008000f00 */
[----:B------:R-:W-:Y:S01]  /*07e0*/  UMOV UR28, UR21 ;  /* 0x00000015001c7c82 */ /* 0x000fe20008000000 */
[----:B------:R-:W-:-:S02]  /*07f0*/  ULOP3.LUT UR24, UR24, UR12, URZ, 0x3c, !UPT ;  /* 0x0000000c18187292 */ /* 0x000fc4000f8e3cff */
[----:B------:R-:W-:Y:S02]  /*0800*/  UIADD3 UR29, UPT, UPT, -UR28, URZ, URZ ;  /* 0x000000ff1c1d7290 */ /* 0x000fe4000fffe1ff */
[----:B------:R-:W-:Y:S02]  /*0810*/  UIMAD.WIDE.U32 UR20, UR19, UR34, URZ ;  /* 0x00000022131472a5 */ /* 0x000fe4000f8e00ff */
[----:B------:R-:W-:Y:S02]  /*0820*/  UIMAD UR29, UR39, UR29, UR36 ;  /* 0x0000001d271d72a4 */ /* 0x000fe4000f8e0224 */
[----:B------:R-:W-:Y:S02]  /*0830*/  UIADD3 UR20, UPT, UPT, -UR21, URZ, URZ ;  /* 0x000000ff15147290 */ /* 0x000fe4000fffe1ff */
[----:B------:R-:W-:Y:S02]  /*0840*/  UISETP.GT.U32.AND UP6, UPT, UR39, UR29, UPT ;  /* 0x0000001d2700728c */ /* 0x000fe4000bfc4070 */
[----:B------:R-:W-:-:S02]  /*0850*/  UIMAD UR20, UR38, UR20, UR34 ;  /* 0x00000014261472a4 */ /* 0x000fc4000f8e0222 */
[----:B------:R-:W-:Y:S02]  /*0860*/  UIADD3 UR22, UPT, UPT, -UR23, URZ, URZ ;  /* 0x000000ff17167290 */ /* 0x000fe4000fffe1ff */
[----:B------:R-:W-:Y:S02]  /*0870*/  UISETP.GT.U32.AND UP5, UPT, UR38, UR20, UPT ;  /* 0x000000142600728c */ /* 0x000fe4000bfa4070 */
[----:B------:R-:W-:Y:S02]  /*0880*/  UIMAD.WIDE.U32 UR18, UR19, UR33, URZ ;  /* 0x00000021131272a5 */ /* 0x000fe4000f8e00ff */
[----:B------:R-:W-:Y:S02]  /*0890*/  UIMAD UR18, UR39, UR22, UR35 ;  /* 0x00000016271272a4 */ /* 0x000fe4000f8e0223 */
[----:B------:R-:W-:Y:S02]  /*08a0*/  @!UP6 UIADD3 UR29, UPT, UPT, UR29, -UR39, URZ ;  /* 0x800000271d1de290 */ /* 0x000fe4000fffe0ff */
[----:B------:R-:W-:-:S02]  /*08b0*/  ULOP3.LUT UR36, UR13, UR9, URZ, 0x3c, !UPT ;  /* 0x000000090d247292 */ /* 0x000fc4000f8e3cff */
[----:B------:R-:W-:Y:S02]  /*08c0*/  UISETP.GE.U32.AND UP3, UPT, UR29, UR39, UPT ;  /* 0x000000271d00728c */ /* 0x000fe4000bf66070 */
[----:B------:R-:W-:Y:S02]  /*08d0*/  UIADD3 UR7, UPT, UPT, -UR19, URZ, URZ ;  /* 0x000000ff13077290 */ /* 0x000fe4000fffe1ff */
[----:B------:R-:W-:Y:S02]  /*08e0*/  UISETP.GT.U32.AND UP4, UPT, UR39, UR18, UPT ;  /* 0x000000122700728c */ /* 0x000fe4000bf84070 */
[----:B------:R-:W-:Y:S02]  /*08f0*/  @!UP5 UIADD3 UR21, UPT, UPT, UR21, 0x1, URZ ;  /* 0x000000011515d890 */ /* 0x000fe4000fffe0ff */
[----:B------:R-:W-:Y:S02]  /*0900*/  @!UP5 UIADD3 UR20, UPT, UPT, UR20, -UR38, URZ ;  /* 0x800000261414d290 */ /* 0x000fe4000fffe0ff */
[----:B------:R-:W-:-:S02]  /*0910*/  UISETP.GE.AND UP5, UPT, UR36, URZ, UPT ;  /* 0x000000ff2400728c */ /* 0x000fc4000bfa6270 */
[----:B------:R-:W-:Y:S02]  /*0920*/  UIMAD UR7, UR38, UR7, UR33 ;  /* 0x00000007260772a4 */ /* 0x000fe4000f8e0221 */
[----:B------:R-:W-:Y:S02]  /*0930*/  @!UP6 UIADD3 UR28, UPT, UPT, UR28, 0x1, URZ ;  /* 0x000000011c1ce890 */ /* 0x000fe4000fffe0ff */
[----:B------:R-:W-:Y:S02]  /*0940*/  UISETP.GT.U32.AND UP2, UPT, UR38, UR7, UPT ;  /* 0x000000072600728c */ /* 0x000fe4000bf44070 */
[----:B------:R-:W-:Y:S02]  /*0950*/  @UP3 UIADD3 UR28, UPT, UPT, UR28, 0x1, URZ ;  /* 0x000000011c1c3890 */ /* 0x000fe4000fffe0ff */
[----:B------:R-:W-:Y:S02]  /*0960*/  ULOP3.LUT UR22, UR17, UR12, URZ, 0x3c, !UPT ;  /* 0x0000000c11167292 */ /* 0x000fe4000f8e3cff */
[----:B------:R-:W-:-:S02]  /*0970*/  UISETP.GE.U32.AND UP6, UPT, UR20, UR38, UPT ;  /* 0x000000261400728c */ /* 0x000fc4000bfc6070 */
[----:B------:R-:W-:Y:S02]  /*0980*/  @!UP4 UIADD3 UR18, UPT, UPT, UR18, -UR39, URZ ;  /* 0x800000271212c290 */ /* 0x000fe4000fffe0ff */
[----:B------:R-:W-:Y:S02]  /*0990*/  @!UP5 UIADD3 UR28, UPT, UPT, -UR28, URZ, URZ ;  /* 0x000000ff1c1cd290 */ /* 0x000fe4000fffe1ff */
[----:B------:R-:W-:Y:S02]  /*09a0*/  UISETP.GE.U32.AND UP3, UPT, UR18, UR39, UPT ;  /* 0x000000271200728c */ /* 0x000fe4000bf66070 */
[----:B------:R-:W-:Y:S02]  /*09b0*/  UISETP.GE.AND UP5, UPT, UR22, URZ, UPT ;  /* 0x000000ff1600728c */ /* 0x000fe4000bfa6270 */
[----:B------:R-:W-:Y:S02]  /*09c0*/  @!UP2 UIADD3 UR7, UPT, UPT, UR7, -UR38, URZ ;  /* 0x800000260707a290 */ /* 0x000fe4000fffe0ff */
[----:B------:R-:W-:-:S02]  /*09d0*/  USEL UR28, UR16, UR28, !UP1 ;  /* 0x0000001c101c7287 */ /* 0x000fc4000c800000 */
[----:B------:R-:W-:Y:S02]  /*09e0*/  @UP6 UIADD3 UR21, UPT, UPT, UR21, 0x1, URZ ;  /* 0x0000000115156890 */ /* 0x000fe4000fffe0ff */
[----:B------:R-:W-:Y:S02]  /*09f0*/  @!UP4 UIADD3 UR23, UPT, UPT, UR23, 0x1, URZ ;  /* 0x000000011717c890 */ /* 0x000fe4000fffe0ff */
[----:B------:R-:W-:Y:S01]  /*0a00*/  UISETP.GE.U32.AND UP6, UPT, UR7, UR38, UPT ;  /* 0x000000260700728c */ /* 0x000fe2000bfc6070 */
[----:B------:R-:W-:Y:S01]  /*0a10*/  IMAD.U32 R0, RZ, RZ, UR28 ;  /* 0x0000001cff007e24 */ /* 0x000fe2000f8e00ff */
[----:B------:R-:W-:Y:S02]  /*0a20*/  @UP3 UIADD3 UR23, UPT, UPT, UR23, 0x1, URZ ;  /* 0x0000000117173890 */ /* 0x000fe4000fffe0ff */
[----:B------:R-:W-:Y:S02]  /*0a30*/  @!UP5 UIADD3 UR21, UPT, UPT, -UR21, URZ, URZ ;  /* 0x000000ff1515d290 */ /* 0x000fe4000fffe1ff */
[----:B------:R-:W-:Y:S01]  /*0a40*/  UISETP.GE.AND UP3, UPT, UR24, URZ, UPT ;  /* 0x000000ff1800728c */ /* 0x000fe2000bf66270 */
[----:B------:R-:W-:Y:S01]  /*0a50*/  VIADDMNMX R3, R3, 0xffffffff, R0, PT ;  /* 0xffffffff03037846 */ /* 0x000fe20003800100 */
[----:B------:R-:W-:Y:S01]  /*0a60*/  @!UP2 UIADD3 UR19, UPT, UPT, UR19, 0x1, URZ ;  /* 0x000000011313a890 */ /* 0x000fe2000fffe0ff */
[----:B------:R-:W1:Y:S01]  /*0a70*/  S2R R0, SR_TID.Y ;  /* 0x0000000000007919 */ /* 0x000e620000002200 */
[----:B------:R-:W-:Y:S01]  /*0a80*/  UISETP.GE.AND UP2, UPT, UR25, URZ, UPT ;  /* 0x000000ff1900728c */ /* 0x000fe2000bf46270 */
[----:B------:R-:W-:Y:S01]  /*0a90*/  R2UR UR7, R3 ;  /* 0x00000000030772ca */ /* 0x000fe200000e0000 */
[----:B------:R-:W-:-:S02]  /*0aa0*/  USEL UR21, UR15, UR21, !UP0 ;  /* 0x000000150f157287 */ /* 0x000fc4000c000000 */
[----:B------:R-:W-:Y:S02]  /*0ab0*/  @UP6 UIADD3 UR19, UPT, UPT, UR19, 0x1, URZ ;  /* 0x0000000113136890 */ /* 0x000fe4000fffe0ff */
[----:B------:R-:W-:Y:S02]  /*0ac0*/  USHF.L.U32 UR5, UR5, 0x5, URZ ;  /* 0x0000000505057899 */ /* 0x000fe400080006ff */
[----:B------:R-:W-:Y:S01]  /*0ad0*/  IMAD.U32 R3, RZ, RZ, UR21 ;  /* 0x00000015ff037e24 */ /* 0x000fe2000f8e00ff */
[----:B------:R-:W-:Y:S02]  /*0ae0*/  @!UP3 UIADD3 UR19, UPT, UPT, -UR19, URZ, URZ ;  /* 0x000000ff1313b290 */ /* 0x000fe4000fffe1ff */
[----:B------:R-:W-:Y:S02]  /*0af0*/  @!UP2 UIADD3 UR23, UPT, UPT, -UR23, URZ, URZ ;  /* 0x000000ff1717a290 */ /* 0x000fe4000fffe1ff */
[----:B------:R-:W-:Y:S01]  /*0b00*/  VIADDMNMX R3, R4, 0xffffffff, R3, PT ;  /* 0xffffffff04037846 */ /* 0x000fe20003800103 */
[----:B------:R-:W-:-:S02]  /*0b10*/  USEL UR15, UR15, UR19, !UP0 ;  /* 0x000000130f0f7287 */ /* 0x000fc4000c000000 */
[----:B------:R-:W-:Y:S01]  /*0b20*/  USEL UR16, UR16, UR23, !UP1 ;  /* 0x0000001710107287 */ /* 0x000fe2000c800000 */
[----:B------:R-:W-:Y:S01]  /*0b30*/  R2UR UR19, R3 ;  /* 0x00000000031372ca */ /* 0x000fe200000e0000 */
[----:B------:R-:W-:Y:S01]  /*0b40*/  UISETP.LT.AND UP0, UPT, UR15, -0x1, UPT ;  /* 0xffffffff0f00788c */ /* 0x000fe2000bf01270 */
[----:B----4-:R-:W-:Y:S01]  /*0b50*/  IADD3 R3, PT, PT, R7, UR14, RZ ;  /* 0x0000000e07037c10 */ /* 0x010fe2000fffe0ff */
[----:B------:R-:W-:Y:S02]  /*0b60*/  UISETP.LT.AND UP1, UPT, UR16, -0x1, UPT ;  /* 0xffffffff1000788c */ /* 0x000fe4000bf21270 */
[----:B------:R-:W-:Y:S02]  /*0b70*/  USEL UR15, UR15, 0xffffffff, !UP0 ;  /* 0xffffffff0f0f7887 */ /* 0x000fe4000c000000 */
[----:B------:R-:W-:Y:S02]  /*0b80*/  UIMAD UR18, UR5, UR32, UR17 ;  /* 0x00000020051272a4 */ /* 0x000fe4000f8e0211 */
[----:B--2---:R-:W-:-:S02]  /*0b90*/  UIMAD UR4, UR14, UR10, URZ ;  /* 0x0000000a0e0472a4 */ /* 0x004fc4000f8e02ff */
[----:B------:R-:W-:Y:S02]  /*0ba0*/  USEL UR17, UR16, 0xffffffff, !UP1 ;  /* 0xffffffff10117887 */ /* 0x000fe4000c800000 */
[----:B------:R-:W-:Y:S01]  /*0bb0*/  UIADD3 UR14, UPT, UPT, UR15, 0x1, URZ ;  /* 0x000000010f0e7890 */ /* 0x000fe2000fffe0ff */
[----:B-1----:R-:W-:Y:S01]  /*0bc0*/  IMAD R3, R3, UR30, R0 ;  /* 0x0000001e03037c24 */ /* 0x002fe2000f8e0200 */
[----:B------:R-:W-:Y:S02]  /*0bd0*/  UIADD3 UR16, UPT, UPT, -UR17, UR7, URZ ;  /* 0x0000000711107290 */ /* 0x000fe4000fffe1ff */
[----:B------:R-:W-:Y:S01]  /*0be0*/  UIADD3 UR7, UPT, UPT, -UR14, UR19, URZ ;  /* 0x000000130e077290 */ /* 0x000fe2000fffe1ff */
[----:B------:R-:W-:Y:S01]  /*0bf0*/  VIADD R3, R3, UR5 ;  /* 0x0000000503037c36 */ /* 0x000fe20008000000 */
[----:B------:R-:W-:Y:S02]  /*0c00*/  UIMAD UR8, UR17, UR8, UR8 ;  /* 0x00000008110872a4 */ /* 0x000fe4000f8e0208 */
[----:B------:R-:W-:Y:S01]  /*0c10*/  UIMAD UR17, UR17, UR9, UR9 ;  /* 0x00000009111172a4 */ /* 0x000fe2000f8e0209 */
[----:B------:R-:W-:Y:S01]  /*0c20*/  IMAD R2, R3, UR6, R2 ;  /* 0x0000000603027c24 */ /* 0x000fe2000f8e0202 */
[----:B------:R-:W-:-:S02]  /*0c30*/  UIMAD UR16, UR7, UR16, UR16 ;  /* 0x00000010071072a4 */ /* 0x000fc4000f8e0210 */
[----:B------:R-:W-:Y:S02]  /*0c40*/  UIADD3 UR17, UPT, UPT, UR13, -UR17, URZ ;  /* 0x800000110d117290 */ /* 0x000fe4000fffe0ff */
[----:B------:R-:W-:Y:S02]  /*0c50*/  UIMAD UR13, UR16, UR10, URZ ;  /* 0x0000000a100d72a4 */ /* 0x000fe4000f8e02ff */
[----:B------:R-:W-:Y:S02]  /*0c60*/  ULOP3.LUT UR15, URZ, UR15, URZ, 0x33, !UPT ;  /* 0x0000000fff0f7292 */ /* 0x000fe4000f8e33ff */
[----:B------:R-:W-:Y:S02]  /*0c70*/  UISETP.GE.AND UP0, UPT, UR13, 0x1, UPT ;  /* 0x000000010d00788c */ /* 0x000fe4000bf06270 */
[----:B------:R-:W-:Y:S02]  /*0c80*/  UIMAD UR18, UR15, UR12, UR18 ;  /* 0x0000000c0f1272a4 */ /* 0x000fe4000f8e0212 */
[----:B------:R-:W-:-:S02]  /*0c90*/  UIMAD UR4, UR4, UR31, UR14 ;  /* 0x0000001f040472a4 */ /* 0x000fc4000f8e020e */
[----:B------:R-:W-:Y:S02]  /*0ca0*/  UIMAD UR17, UR17, UR11, UR18 ;  /* 0x0000000b111172a4 */ /* 0x000fe4000f8e0212 */
[----:B------:R-:W-:Y:S01]  /*0cb0*/  UIADD3 UR12, UPT, UPT, UR8, UR4, URZ ;  /* 0x00000004080c7290 */ /* 0x000fe2000fffe0ff */
[----:B0-----:R-:W-:Y:S11]  /*0cc0*/  BRA.U !UP0, `(.L_x_68) ;  /* 0x00000011088c7547 */ /* 0x001ff6000b800000 */
[----:B------:R-:W0:Y:S01]  /*0cd0*/  S2R R6, SR_CgaCtaId ;  /* 0x0000000000067919 */ /* 0x000e220000008800 */
[----:B------:R-:W-:Y:S01]  /*0ce0*/  MOV R3, 0x400 ;  /* 0x0000040000037802 */ /* 0x000fe20000000f00 */
[----:B------:R-:W-:Y:S01]  /*0cf0*/  IMAD.MOV.U32 R8, RZ, RZ, RZ ;  /* 0x000000ffff087224 */ /* 0x000fe200078e00ff */
[----:B------:R-:W-:Y:S02]  /*0d00*/  UIMAD UR9, UR11, UR9, URZ ;  /* 0x000000090b0972a4 */ /* 0x000fe4000f8e02ff */
[----:B------:R-:W-:Y:S01]  /*0d10*/  IADD3 R4, PT, PT, R3, 0x880, RZ ;  /* 0x0000088003047810 */ /* 0x000fe20007ffe0ff */
[----:B------:R-:W-:Y:S02]  /*0d20*/  UIADD3 UR8, UPT, UPT, UR7, 0x1, URZ ;  /* 0x0000000107087890 */ /* 0x000fe4000fffe0ff */
[----:B------:R-:W-:Y:S02]  /*0d30*/  USHF.R.S32.HI UR20, URZ, 0x1f, UR12 ;  /* 0x0000001fff147899 */ /* 0x000fe4000801140c */
[----:B------:R-:W-:-:S02]  /*0d40*/  UIMAD UR10, UR31, UR10, URZ ;  /* 0x0000000a1f0a72a4 */ /* 0x000fc4000f8e02ff */
[----:B------:R-:W-:Y:S01]  /*0d50*/  USHF.R.S32.HI UR21, URZ, 0x1f, UR17 ;  /* 0x0000001fff157899 */ /* 0x000fe20008011411 */
[----:B------:R-:W-:Y:S01]  /*0d60*/  UMOV UR4, URZ ;  /* 0x000000ff00047c82 */ /* 0x000fe20008000000 */
[C---:B0-----:R-:W-:Y:S02]  /*0d70*/  LEA R5, R6.reuse, R4, 0x18 ;  /* 0x0000000406057211 */ /* 0x041fe400078ec0ff */
[----:B------:R-:W-:Y:S02]  /*0d80*/  LEA R3, R6, R3, 0x18 ;  /* 0x0000000306037211 */ /* 0x000fe400078ec0ff */
[C---:B------:R-:W-:Y:S01]  /*0d90*/  LOP3.LUT R4, R7.reuse, 0xf, RZ, 0xc0, !PT ;  /* 0x0000000f07047812 */ /* 0x040fe200078ec0ff */
[C---:B------:R-:W-:Y:S01]  /*0da0*/  IMAD R5, R7.reuse, 0x44, R5 ;  /* 0x0000004407057824 */ /* 0x040fe200078e0205 */
[----:B------:R-:W-:Y:S02]  /*0db0*/  LEA.HI R7, R7, R0, RZ, 0x1c ;  /* 0x0000000007077211 */ /* 0x000fe400078fe0ff */
[----:B------:R-:W-:-:S07]  /*0dc0*/  LEA R3, R4, R3, 0x2 ;  /* 0x0000000304037211 */ /* 0x000fce00078e10ff */
.L_x_81:
[----:B------:R-:W-:Y:S01]  /*0dd0*/  VIADD R10, R4, UR4 ;  /* 0x00000004040a7c36 */ /* 0x000fe20008000000 */
[----:B------:R-:W0:Y:S01]  /*0de0*/  LDCU.64 UR14, c[0x0][0x388] ;  /* 0x00007100ff0e77ac */ /* 0x000e220008000a00 */
[----:B------:R-:W-:Y:S03]  /*0df0*/  BSSY.RECONVERGENT B0, `(.L_x_69) ;  /* 0x0000087000007945 */ /* 0x000fe60003800200 */
[----:B------:R-:W-:Y:S01]  /*0e00*/  ISETP.GE.AND P0, PT, R10, UR13, PT ;  /* 0x0000000d0a007c0c */ /* 0x000fe2000bf06270 */
        /* <DEDUP_REMOVED lines=11> */
.L_x_73:
[C---:B------:R-:W-:Y:S01]  /*0ec0*/  ISETP.GE.U32.AND P0, PT, R10.reuse, 0x10, PT ;  /* 0x000000100a00780c */ /* 0x040fe20003f06070 */
[----:B------:R2:W-:Y:S01]  /*0ed0*/  STS [R6], RZ ;  /* 0x000000ff06007388 */ /* 0x0005e20000000800 */
[----:B------:R-:W-:Y:S01]  /*0ee0*/  VIADD R10, R10, 0x10 ;  /* 0x000000100a0a7836 */ /* 0x000fe20000000000 */
[----:B--2---:R-:W-:-:S10]  /*0ef0*/  IADD3 R6, PT, PT, R6, 0x440, RZ ;  /* 0x0000044006067810 */ /* 0x004fd40007ffe0ff */
[----:B------:R-:W-:Y:S05]  /*0f00*/  @!P0 BRA `(.L_x_73) ;  /* 0xfffffffc00ec8947 */ /* 0x000fea000383ffff */
[----:B01----:R-:W-:Y:S05]  /*0f10*/  BSYNC.RECONVERGENT B1 ;  /* 0x0000000000017941 */ /* 0x003fea0003800200 */
.L_x_72:
[----:B------:R-:W-:Y:S05]  /*0f20*/  BRA `(.L_x_71) ;  /* 0x0000000400cc7947 */ /* 0x000fea0003800000 */
.L_x_70:
[----:B------:R-:W-:Y:S01]  /*0f30*/  IABS R6, UR16 ;  /* 0x0000001000067c13 */ /* 0x000fe20008000000 */
[----:B------:R-:W-:Y:S01]  /*0f40*/  BSSY.RECONVERGENT B1, `(.L_x_74) ;  /* 0x0000058000017945 */ /* 0x000fe20003800200 */
[----:B------:R-:W-:Y:S02]  /*0f50*/  IABS R18, R10 ;  /* 0x0000000a00127213 */ /* 0x000fe40000000000 */
[----:B------:R-:W2:Y:S01]  /*0f60*/  I2F.RP R11, R6 ;  /* 0x00000006000b7306 */ /* 0x000ea20000209400 */
[----:B------:R-:W-:-:S07]  /*0f70*/  IABS R12, UR16 ;  /* 0x00000010000c7c13 */ /* 0x000fce0008000000 */
[----:B--2---:R-:W2:Y:S02]  /*0f80*/  MUFU.RCP R11, R11 ;  /* 0x0000000b000b7308 */ /* 0x004ea40000001000 */
[----:B--2---:R-:W-:Y:S01]  /*0f90*/  VIADD R16, R11, 0xffffffe ;  /* 0x0ffffffe0b107836 */ /* 0x004fe20000000000 */
[----:B------:R-:W-:-:S05]  /*0fa0*/  IADD3 R11, PT, PT, RZ, -R12, RZ ;  /* 0x8000000cff0b7210 */ /* 0x000fca0007ffe0ff */
[----:B------:R2:W3:Y:S02]  /*0fb0*/  F2I.FTZ.U32.TRUNC.NTZ R17, R16 ;  /* 0x0000001000117305 */ /* 0x0004e4000021f000 */
[----:B--2---:R-:W-:Y:S01]  /*0fc0*/  IMAD.MOV.U32 R16, RZ, RZ, RZ ;  /* 0x000000ffff107224 */ /* 0x004fe200078e00ff */
[----:B---3--:R-:W-:-:S05]  /*0fd0*/  IADD3 R15, PT, PT, RZ, -R17, RZ ;  /* 0x80000011ff0f7210 */ /* 0x008fca0007ffe0ff */
[----:B------:R-:W-:-:S04]  /*0fe0*/  IMAD R15, R15, R6, RZ ;  /* 0x000000060f0f7224 */ /* 0x000fc800078e02ff */
[----:B------:R-:W-:Y:S01]  /*0ff0*/  IMAD.HI.U32 R17, R17, R15, R16 ;  /* 0x0000000f11117227 */ /* 0x000fe200078e0010 */
[----:B------:R-:W-:-:S05]  /*1000*/  IABS R15, UR8 ;  /* 0x00000008000f7c13 */ /* 0x000fca0008000000 */
[----:B------:R-:W-:-:S04]  /*1010*/  IMAD.HI.U32 R17, R17, R18, RZ ;  /* 0x0000001211117227 */ /* 0x000fc800078e00ff */
[----:B------:R-:W-:Y:S02]  /*1020*/  IMAD R11, R17, R11, R18 ;  /* 0x0000000b110b7224 */ /* 0x000fe400078e0212 */
[----:B------:R-:W-:-:S03]  /*1030*/  IMAD.MOV.U32 R12, RZ, RZ, R15 ;  /* 0x000000ffff0c7224 */ /* 0x000fc600078e000f */
[----:B------:R-:W-:Y:S01]  /*1040*/  ISETP.GT.U32.AND P2, PT, R6, R11, PT ;  /* 0x0000000b0600720c */ /* 0x000fe20003f44070 */
[----:B------:R-:W2:-:S12]  /*1050*/  I2F.RP R15, R12 ;  /* 0x0000000c000f7306 */ /* 0x000e980000209400 */
[-C--:B------:R-:W-:Y:S02]  /*1060*/  @!P2 IADD3 R11, PT, PT, R11, -R6.reuse, RZ ;  /* 0x800000060b0ba210 */ /* 0x080fe40007ffe0ff */
[----:B------:R-:W-:Y:S01]  /*1070*/  @!P2 IADD3 R17, PT, PT, R17, 0x1, RZ ;  /* 0x000000011111a810 */ /* 0x000fe20007ffe0ff */
[----:B--2---:R-:W2:Y:S01]  /*1080*/  MUFU.RCP R15, R15 ;  /* 0x0000000f000f7308 */ /* 0x004ea20000001000 */
[----:B------:R-:W-:Y:S02]  /*1090*/  ISETP.GE.U32.AND P0, PT, R11, R6, PT ;  /* 0x000000060b00720c */ /* 0x000fe40003f06070 */
[----:B------:R-:W-:Y:S02]  /*10a0*/  LOP3.LUT R6, R10, UR16, RZ, 0x3c, !PT ;  /* 0x000000100a067c12 */ /* 0x000fe4000f8e3cff */
[----:B------:R-:W-:Y:S02]  /*10b0*/  ISETP.NE.AND P2, PT, RZ, UR16, PT ;  /* 0x00000010ff007c0c */ /* 0x000fe4000bf45270 */
[----:B------:R-:W-:-:S07]  /*10c0*/  ISETP.GE.AND P1, PT, R6, RZ, PT ;  /* 0x000000ff0600720c */ /* 0x000fce0003f26270 */
[----:B------:R-:W-:Y:S02]  /*10d0*/  @P0 VIADD R17, R17, 0x1 ;  /* 0x0000000111110836 */ /* 0x000fe40000000000 */
[----:B--2---:R-:W-:-:S03]  /*10e0*/  VIADD R11, R15, 0xffffffe ;  /* 0x0ffffffe0f0b7836 */ /* 0x004fc60000000000 */
[----:B------:R-:W-:-:S03]  /*10f0*/  MOV R6, R17 ;  /* 0x0000001100067202 */ /* 0x000fc60000000f00 */
[----:B------:R-:W2:Y:S02]  /*1100*/  F2I.FTZ.U32.TRUNC.NTZ R11, R11 ;  /* 0x0000000b000b7305 */ /* 0x000ea4000021f000 */
[----:B------:R-:W-:Y:S01]  /*1110*/  @!P1 IMAD.MOV R6, RZ, RZ, -R6 ;  /* 0x000000ffff069224 */ /* 0x000fe200078e0a06 */
[----:B------:R-:W-:-:S04]  /*1120*/  @!P2 LOP3.LUT R6, RZ, UR16, RZ, 0x33, !PT ;  /* 0x00000010ff06ac12 */ /* 0x000fc8000f8e33ff */
[----:B------:R-:W-:-:S05]  /*1130*/  IADD3 R15, PT, PT, -R6, RZ, RZ ;  /* 0x000000ff060f7210 */ /* 0x000fca0007ffe1ff */
[----:B------:R-:W-:Y:S01]  /*1140*/  IMAD R16, R15, UR16, R10 ;  /* 0x000000100f107c24 */ /* 0x000fe2000f8e020a */
[----:B------:R-:W-:Y:S02]  /*1150*/  IABS R10, UR8 ;  /* 0x00000008000a7c13 */ /* 0x000fe40008000000 */
[----:B--2---:R-:W-:-:S03]  /*1160*/  IADD3 R17, PT, PT, RZ, -R11, RZ ;  /* 0x8000000bff117210 */ /* 0x004fc60007ffe0ff */
[----:B------:R-:W-:Y:S02]  /*1170*/  IMAD.MOV R18, RZ, RZ, -R10 ;  /* 0x000000ffff127224 */ /* 0x000fe400078e0a0a */
[----:B------:R-:W-:Y:S02]  /*1180*/  HFMA2 R10, -RZ, RZ, 0, 0 ;  /* 0x00000000ff0a7431 */ /* 0x000fe400000001ff */
[----:B------:R-:W-:Y:S01]  /*1190*/  IMAD R15, R17, R12, RZ ;  /* 0x0000000c110f7224 */ /* 0x000fe200078e02ff */
[----:B------:R-:W-:-:S03]  /*11a0*/  IABS R17, R16 ;  /* 0x0000001000117213 */ /* 0x000fc60000000000 */
[----:B------:R-:W-:Y:S01]  /*11b0*/  IMAD.HI.U32 R10, R11, R15, R10 ;  /* 0x0000000f0b0a7227 */ /* 0x000fe200078e000a */
[----:B------:R-:W-:-:S03]  /*11c0*/  MOV R11, R17 ;  /* 0x00000011000b7202 */ /* 0x000fc60000000f00 */
[----:B------:R-:W-:Y:S02]  /*11d0*/  IMAD.MOV.U32 R15, RZ, RZ, R18 ;  /* 0x000000ffff0f7224 */ /* 0x000fe400078e0012 */
[----:B------:R-:W-:-:S04]  /*11e0*/  IMAD.HI.U32 R10, R10, R11, RZ ;  /* 0x0000000b0a0a7227 */ /* 0x000fc800078e00ff */
[----:B------:R-:W-:-:S05]  /*11f0*/  IMAD R11, R10, R15, R11 ;  /* 0x0000000f0a0b7224 */ /* 0x000fca00078e020b */
[----:B------:R-:W-:-:S13]  /*1200*/  ISETP.GT.U32.AND P2, PT, R12, R11, PT ;  /* 0x0000000b0c00720c */ /* 0x000fda0003f44070 */
[-C--:B------:R-:W-:Y:S02]  /*1210*/  @!P2 IADD3 R11, PT, PT, R11, -R12.reuse, RZ ;  /* 0x8000000c0b0ba210 */ /* 0x080fe40007ffe0ff */
[----:B------:R-:W-:Y:S02]  /*1220*/  @!P2 IADD3 R10, PT, PT, R10, 0x1, RZ ;  /* 0x000000010a0aa810 */ /* 0x000fe40007ffe0ff */
[----:B------:R-:W-:Y:S02]  /*1230*/  ISETP.GE.U32.AND P0, PT, R11, R12, PT ;  /* 0x0000000c0b00720c */ /* 0x000fe40003f06070 */
[----:B------:R-:W-:Y:S02]  /*1240*/  LOP3.LUT R11, R16, UR8, RZ, 0x3c, !PT ;  /* 0x00000008100b7c12 */ /* 0x000fe4000f8e3cff */
[----:B------:R-:W-:Y:S02]  /*1250*/  ISETP.NE.AND P2, PT, RZ, UR8, PT ;  /* 0x00000008ff007c0c */ /* 0x000fe4000bf45270 */
[----:B------:R-:W-:-:S07]  /*1260*/  ISETP.GE.AND P1, PT, R11, RZ, PT ;  /* 0x000000ff0b00720c */ /* 0x000fce0003f26270 */
[----:B------:R-:W-:Y:S01]  /*1270*/  @P0 VIADD R10, R10, 0x1 ;  /* 0x000000010a0a0836 */ /* 0x000fe20000000000 */
[----:B------:R-:W-:-:S04]  /*1280*/  ISETP.GT.U32.AND P0, PT, R7, 0x1f, PT ;  /* 0x0000001f0700780c */ /* 0x000fc80003f04070 */
[----:B------:R-:W-:-:S04]  /*1290*/  MOV R12, R10 ;  /* 0x0000000a000c7202 */ /* 0x000fc80000000f00 */
[----:B------:R-:W-:Y:S02]  /*12a0*/  @!P1 IADD3 R12, PT, PT, -R12, RZ, RZ ;  /* 0x000000ff0c0c9210 */ /* 0x000fe40007ffe1ff */
[----:B------:R-:W-:-:S05]  /*12b0*/  @!P2 LOP3.LUT R12, RZ, UR8, RZ, 0x33, !PT ;  /* 0x00000008ff0cac12 */ /* 0x000fca000f8e33ff */
[----:B------:R-:W-:-:S04]  /*12c0*/  IMAD.MOV R15, RZ, RZ, -R12 ;  /* 0x000000ffff0f7224 */ /* 0x000fc800078e0a0c */
[----:B------:R-:W-:Y:S01]  /*12d0*/  IMAD R15, R15, UR8, R16 ;  /* 0x000000080f0f7c24 */ /* 0x000fe2000f8e0210 */
[----:B------:R-:W-:Y:S06]  /*12e0*/  @P0 BRA `(.L_x_75) ;  /* 0x0000000000740947 */ /* 0x000fec0003800000 */
[----:B------:R-:W2:Y:S01]  /*12f0*/  LDCU UR11, c[0x0][0x3c0] ;  /* 0x00007800ff0b77ac */ /* 0x000ea20008000800 */
[----:B------:R-:W3:Y:S01]  /*1300*/  LDC R16, c[0x0][0x39c] ;  /* 0x0000e700ff107b82 */ /* 0x000ee20000000800 */
[----:B------:R-:W-:Y:S01]  /*1310*/  MOV R18, R7 ;  /* 0x0000000700127202 */ /* 0x000fe20000000f00 */
[----:B------:R-:W4:Y:S01]  /*1320*/  LDCU UR7, c[0x0][0x39c] ;  /* 0x00007380ff0777ac */ /* 0x000f220008000800 */
[----:B--2---:R-:W-:Y:S01]  /*1330*/  IMAD R11, R15, UR11, RZ ;  /* 0x0000000b0f0b7c24 */ /* 0x004fe2000f8e02ff */
[----:B----4-:R-:W-:-:S03]  /*1340*/  UIMAD UR7, UR32, UR7, URZ ;  /* 0x00000007200772a4 */ /* 0x010fc6000f8e02ff */
[----:B------:R-:W-:-:S04]  /*1350*/  IMAD R11, R12, UR9, R11 ;  /* 0x000000090c0b7c24 */ /* 0x000fc8000f8e020b */
[----:B------:R-:W-:-:S05]  /*1360*/  IMAD R11, R6, UR7, -R11 ;  /* 0x00000007060b7c24 */ /* 0x000fca000f8e0a0b */
[----:B------:R-:W-:-:S04]  /*1370*/  IADD3 R19, P1, PT, R11, UR17, RZ ;  /* 0x000000110b137c10 */ /* 0x000fc8000ff3e0ff */
[----:B------:R-:W-:-:S09]  /*1380*/  LEA.HI.X.SX32 R21, R11, UR21, 0x1, P1 ;  /* 0x000000150b157c11 */ /* 0x000fd200088f0eff */
.L_x_79:
[----:B------:R-:W-:Y:S01]  /*1390*/  IADD3 R11, PT, PT, R18, UR5, RZ ;  /* 0x00000005120b7c10 */ /* 0x000fe2000fffe0ff */
[----:B------:R-:W-:Y:S03]  /*13a0*/  BSSY.RECONVERGENT B2, `(.L_x_76) ;  /* 0x000000e000027945 */ /* 0x000fe60003800200 */
[----:B---3--:R-:W-:-:S13]  /*13b0*/  ISETP.GE.AND P1, PT, R11, R16, PT ;  /* 0x000000100b00720c */ /* 0x008fda0003f26270 */
[----:B--2---:R-:W-:Y:S05]  /*13c0*/  @P1 BRA `(.L_x_77) ;  /* 0x0000000000241947 */ /* 0x004fea0003800000 */
[----:B------:R-:W-:-:S05]  /*13d0*/  IMAD R10, R18, UR32, RZ ;  /* 0x00000020120a7c24 */ /* 0x000fca000f8e02ff */
        /* <DEDUP_REMOVED lines=8> */
.L_x_77:
[----:B------:R-:W-:-:S05]  /*1460*/  IMAD R10, R18, 0x44, R3 ;  /* 0x00000044120a7824 */ /* 0x000fca00078e0203 */
[----:B------:R2:W-:Y:S02]  /*1470*/  STS [R10], RZ ;  /* 0x000000ff0a007388 */ /* 0x0005e40000000800 */
.L_x_78:
[----:B01----:R-:W-:Y:S05]  /*1480*/  BSYNC.RECONVERGENT B2 ;  /* 0x0000000000027941 */ /* 0x003fea0003800200 */
.L_x_76:
[C---:B------:R-:W-:Y:S01]  /*1490*/  ISETP.GE.U32.AND P1, PT, R18.reuse, 0x10, PT ;  /* 0x000000101200780c */ /* 0x040fe20003f26070 */
[----:B------:R-:W-:-:S12]  /*14a0*/  VIADD R18, R18, 0x10 ;  /* 0x0000001012127836 */ /* 0x000fd80000000000 */
[----:B------:R-:W-:Y:S05]  /*14b0*/  @!P1 BRA `(.L_x_79) ;  /* 0xfffffffc00b49947 */ /* 0x000fea000383ffff */
.L_x_75:
[----:B01----:R-:W-:Y:S05]  /*14c0*/  BSYNC.RECONVERGENT B1 ;  /* 0x0000000000017941 */ /* 0x003fea0003800200 */
.L_x_74:
[----:B------:R-:W-:Y:S05]  /*14d0*/  @P0 BRA `(.L_x_71) ;  /* 0x0000000000600947 */ /* 0x000fea0003800000 */
[----:B------:R-:W0:Y:S01]  /*14e0*/  LDCU UR7, c[0x0][0x3b8] ;  /* 0x00007700ff0777ac */ /* 0x000e220008000800 */
[----:B------:R-:W1:Y:S01]  /*14f0*/  S2UR UR11, SR_CgaCtaId ;  /* 0x00000000000b79c3 */ /* 0x000e620000008800 */
[----:B------:R-:W-:Y:S01]  /*1500*/  IMAD R11, R6, UR31, RZ ;  /* 0x0000001f060b7c24 */ /* 0x000fe2000f8e02ff */
[----:B------:R-:W-:-:S03]  /*1510*/  MOV R6, R7 ;  /* 0x0000000700067202 */ /* 0x000fc60000000f00 */
[----:B0-----:R-:W-:Y:S01]  /*1520*/  IMAD R12, R12, UR7, R11 ;  /* 0x000000070c0c7c24 */ /* 0x001fe2000f8e020b */
[----:B------:R-:W-:Y:S02]  /*1530*/  UMOV UR7, 0x400 ;  /* 0x0000040000077882 */ /* 0x000fe40000000000 */
[----:B------:R-:W-:Y:S02]  /*1540*/  UIADD3 UR7, UPT, UPT, UR7, 0x880, URZ ;  /* 0x0000088007077890 */ /* 0x000fe4000fffe0ff */
[----:B------:R-:W-:Y:S02]  /*1550*/  IADD3 R12, PT, PT, R15, R12, RZ ;  /* 0x0000000c0f0c7210 */ /* 0x000fe40007ffe0ff */
[----:B-1----:R-:W-:Y:S02]  /*1560*/  ULEA UR7, UR11, UR7, 0x18 ;  /* 0x000000070b077291 */ /* 0x002fe4000f8ec0ff */
[----:B------:R-:W-:Y:S02]  /*1570*/  IADD3 R19, P0, PT, R12, UR12, RZ ;  /* 0x0000000c0c137c10 */ /* 0x000fe4000ff1e0ff */
[----:B------:R-:W-:-:S02]  /*1580*/  SHF.R.S32.HI R12, RZ, 0x1f, R12 ;  /* 0x0000001fff0c7819 */ /* 0x000fc4000001140c */
[----:B------:R-:W-:Y:S02]  /*1590*/  LEA R15, R4, UR7, 0x2 ;  /* 0x00000007040f7c11 */ /* 0x000fe4000f8e10ff */
[----:B------:R-:W-:-:S07]  /*15a0*/  IADD3.X R21, PT, PT, R12, UR20, RZ, P0, !PT ;  /* 0x000000140c157c10 */ /* 0x000fce00087fe4ff */
.L_x_80:
[----:B--23--:R-:W-:-:S05]  /*15b0*/  IMAD R10, R6, UR10, RZ ;  /* 0x0000000a060a7c24 */ /* 0x00cfca000f8e02ff */
[----:B------:R-:W-:-:S04]  /*15c0*/  IADD3 R11, P0, PT, R10, R19, RZ ;  /* 0x000000130a0b7210 */ /* 0x000fc80007f1e0ff */
[----:B------:R-:W-:Y:S02]  /*15d0*/  LEA.HI.X.SX32 R12, R10, R21, 0x1, P0 ;  /* 0x000000150a0c7211 */ /* 0x000fe400000f0eff */
[----:B------:R-:W-:-:S04]  /*15e0*/  LEA R10, P0, R11, UR18, 0x2 ;  /* 0x000000120b0a7c11 */ /* 0x000fc8000f8010ff */
[----:B------:R-:W-:-:S05]  /*15f0*/  LEA.HI.X R11, R11, UR19, R12, 0x2, P0 ;  /* 0x000000130b0b7c11 */ /* 0x000fca00080f140c */
[----:B------:R-:W2:Y:S01]  /*1600*/  LDG.E R10, desc[UR26][R10.64] ;  /* 0x0000001a0a0a7981 */ /* 0x000ea2000c1e1900 */
[C---:B------:R-:W-:Y:S01]  /*1610*/  IMAD R17, R6.reuse, 0x44, R15 ;  /* 0x0000004406117824 */ /* 0x040fe200078e020f */
[C---:B------:R-:W-:Y:S01]  /*1620*/  ISETP.GE.U32.AND P0, PT, R6.reuse, 0x10, PT ;  /* 0x000000100600780c */ /* 0x040fe20003f06070 */
[----:B------:R-:W-:-:S03]  /*1630*/  VIADD R6, R6, 0x10 ;  /* 0x0000001006067836 */ /* 0x000fc60000000000 */
[----:B--2---:R3:W-:Y:S09]  /*1640*/  STS [R17], R10 ;  /* 0x0000000a11007388 */ /* 0x0047f20000000800 */
[----:B------:R-:W-:Y:S05]  /*1650*/  @!P0 BRA `(.L_x_80) ;  /* 0xfffffffc00d48947 */ /* 0x000fea000383ffff */
.L_x_71:
[----:B01----:R-:W-:Y:S05]  /*1660*/  BSYNC.RECONVERGENT B0 ;  /* 0x0000000000007941 */ /* 0x003fea0003800200 */
.L_x_69:
[----:B------:R-:W0:Y:S01]  /*1670*/  S2R R11, SR_CgaCtaId ;  /* 0x00000000000b7919 */ /* 0x000e220000008800 */
[----:B------:R-:W-:Y:S01]  /*1680*/  MOV R6, 0x400 ;  /* 0x0000040000067802 */ /* 0x000fe20000000f00 */
[----:B------:R-:W-:Y:S01]  /*1690*/  UIADD3 UR4, UPT, UPT, UR4, 0x10, URZ ;  /* 0x0000001004047890 */ /* 0x000fe2000fffe0ff */
[----:B------:R-:W-:Y:S03]  /*16a0*/  BAR.SYNC.DEFER_BLOCKING 0x0 ;  /* 0x0000000000007b1d */ /* 0x000fe60000010000 */
[----:B------:R-:W-:-:S03]  /*16b0*/  UISETP.GE.AND UP0, UPT, UR4, UR13, UPT ;  /* 0x0000000d0400728c */ /* 0x000fc6000bf06270 */
[----:B---3--:R-:W-:Y:S01]  /*16c0*/  LDS R17, [R5] ;  /* 0x0000000005117984 */ /* 0x008fe20000000800 */
[----:B0-----:R-:W-:-:S03]  /*16d0*/  LEA R11, R11, R6, 0x18 ;  /* 0x000000060b0b7211 */ /* 0x001fc600078ec0ff */
[----:B------:R-:W-:Y:S02]  /*16e0*/  LDS R29, [R5+0x440] ;  /* 0x00044000051d7984 */ /* 0x000fe40000000800 */
[----:B------:R-:W-:Y:S02]  /*16f0*/  IMAD R6, R0, 0x44, R11 ;  /* 0x0000004400067824 */ /* 0x000fe400078e020b */
[----:B--2---:R-:W-:Y:S04]  /*1700*/  LDS R10, [R5+0x4] ;  /* 0x00000400050a7984 */ /* 0x004fe80000000800 */
[----:B------:R-:W0:Y:S04]  /*1710*/  LDS R16, [R6] ;  /* 0x0000000006107984 */ /* 0x000e280000000800 */
[----:B------:R-:W1:Y:S04]  /*1720*/  LDS R18, [R6+0x440] ;  /* 0x0004400006127984 */ /* 0x000e680000000800 */
[----:B------:R-:W2:Y:S04]  /*1730*/  LDS R11, [R6+0x4] ;  /* 0x00000400060b7984 */ /* 0x000ea80000000800 */
[----:B------:R-:W3:Y:S04]  /*1740*/  LDS R12, [R6+0x444] ;  /* 0x00044400060c7984 */ /* 0x000ee80000000800 */
[----:B------:R-:W4:Y:S04]  /*1750*/  LDS R27, [R5+0x444] ;  /* 0x00044400051b7984 */ /* 0x000f280000000800 */
[----:B------:R-:W-:Y:S04]  /*1760*/  LDS R25, [R5+0x8] ;  /* 0x0000080005197984 */ /* 0x000fe80000000800 */
[----:B------:R-:W5:Y:S04]  /*1770*/  LDS R22, [R6+0x8] ;  /* 0x0000080006167984 */ /* 0x000f680000000800 */
[----:B------:R-:W5:Y:S04]  /*1780*/  LDS R20, [R6+0x448] ;  /* 0x0004480006147984 */ /* 0x000f680000000800 */
[----:B------:R-:W5:Y:S04]  /*1790*/  LDS R23, [R5+0x448] ;  /* 0x0004480005177984 */ /* 0x000f680000000800 */
[----:B------:R-:W-:Y:S01]  /*17a0*/  LDS R21, [R5+0xc] ;  /* 0x00000c0005157984 */ /* 0x000fe20000000800 */
[----:B0-----:R-:W-:Y:S01]  /*17b0*/  FFMA R15, R17, R16, R14 ;  /* 0x00000010110f7223 */ /* 0x001fe2000000000e */
[----:B------:R-:W-:-:S02]  /*17c0*/  FFMA R14, R16, R29, R13 ;  /* 0x0000001d100e7223 */ /* 0x000fc4000000000d */
[----:B------:R-:W-:Y:S01]  /*17d0*/  LDS R19, [R5+0x44c] ;  /* 0x00044c0005137984 */ /* 0x000fe20000000800 */
[----:B-1----:R-:W-:Y:S01]  /*17e0*/  FFMA R17, R17, R18, R9 ;  /* 0x0000001211117223 */ /* 0x002fe20000000009 */
[----:B------:R-:W-:Y:S02]  /*17f0*/  FFMA R29, R18, R29, R8 ;  /* 0x0000001d121d7223 */ /* 0x000fe40000000008 */
[----:B------:R-:W0:Y:S01]  /*1800*/  LDS R16, [R6+0x44c] ;  /* 0x00044c0006107984 */ /* 0x000e220000000800 */
[----:B--2---:R-:W-:-:S03]  /*1810*/  FFMA R24, R10, R11, R15 ;  /* 0x0000000b0a187223 */ /* 0x004fc6000000000f */
[----:B------:R-:W1:Y:S01]  /*1820*/  LDS R18, [R6+0xc] ;  /* 0x00000c0006127984 */ /* 0x000e620000000800 */
[----:B---3--:R-:W-:-:S03]  /*1830*/  FFMA R17, R10, R12, R17 ;  /* 0x0000000c0a117223 */ /* 0x008fc60000000011 */
[----:B------:R-:W-:Y:S01]  /*1840*/  LDS R13, [R5+0x10] ;  /* 0x00001000050d7984 */ /* 0x000fe20000000800 */
[-C--:B----4-:R-:W-:Y:S01]  /*1850*/  FFMA R11, R11, R27.reuse, R14 ;  /* 0x0000001b0b0b7223 */ /* 0x090fe2000000000e */
[----:B------:R-:W-:Y:S02]  /*1860*/  FFMA R29, R12, R27, R29 ;  /* 0x0000001b0c1d7223 */ /* 0x000fe4000000001d */
[----:B------:R-:W2:Y:S04]  /*1870*/  LDS R8, [R6+0x10] ;  /* 0x0000100006087984 */ /* 0x000ea80000000800 */
[----:B------:R-:W3:Y:S01]  /*1880*/  LDS R9, [R6+0x450] ;  /* 0x0004500006097984 */ /* 0x000ee20000000800 */
[----:B-----5:R-:W-:-:S03]  /*1890*/  FFMA R24, R25, R22, R24 ;  /* 0x0000001619187223 */ /* 0x020fc60000000018 */
[----:B------:R-:W4:Y:S01]  /*18a0*/  LDS R10, [R5+0x450] ;  /* 0x00045000050a7984 */ /* 0x000f220000000800 */
[----:B------:R-:W-:-:S03]  /*18b0*/  FFMA R17, R25, R20, R17 ;  /* 0x0000001419117223 */ /* 0x000fc60000000011 */
[----:B------:R-:W-:Y:S01]  /*18c0*/  LDS R14, [R6+0x14] ;  /* 0x00001400060e7984 */ /* 0x000fe20000000800 */
[-C--:B------:R-:W-:Y:S01]  /*18d0*/  FFMA R11, R22, R23.reuse, R11 ;  /* 0x00000017160b7223 */ /* 0x080fe2000000000b */
[----:B------:R-:W-:Y:S02]  /*18e0*/  FFMA R29, R20, R23, R29 ;  /* 0x00000017141d7223 */ /* 0x000fe4000000001d */
[----:B------:R-:W-:Y:S04]  /*18f0*/  LDS R22, [R6+0x18] ;  /* 0x0000180006167984 */ /* 0x000fe80000000800 */
[----:B------:R-:W-:Y:S04]  /*1900*/  LDS R23, [R5+0x18] ;  /* 0x0000180005177984 */ /* 0x000fe80000000800 */
[----:B------:R-:W-:Y:S01]  /*1910*/  LDS R20, [R6+0x458] ;  /* 0x0004580006147984 */ /* 0x000fe20000000800 */
[----:B0-----:R-:W-:Y:S01]  /*1920*/  FFMA R12, R21, R16, R17 ;  /* 0x00000010150c7223 */ /* 0x001fe20000000011 */
[----:B------:R-:W-:-:S02]  /*1930*/  FFMA R26, R16, R19, R29 ;  /* 0x00000013101a7223 */ /* 0x000fc4000000001d */
[----:B------:R-:W-:Y:S01]  /*1940*/  LDS R17, [R5+0x45c] ;  /* 0x00045c0005117984 */ /* 0x000fe20000000800 */
[----:B-1----:R-:W-:Y:S01]  /*1950*/  FFMA R24, R21, R18, R24 ;  /* 0x0000001215187223 */ /* 0x002fe20000000018 */
[----:B------:R-:W-:Y:S02]  /*1960*/  FFMA R25, R18, R19, R11 ;  /* 0x0000001312197223 */ /* 0x000fe4000000000b */
[----:B------:R-:W-:Y:S04]  /*1970*/  LDS R21, [R5+0x458] ;  /* 0x0004580005157984 */ /* 0x000fe80000000800 */
[----:B------:R-:W-:Y:S01]  /*1980*/  LDS R19, [R5+0x1c] ;  /* 0x00001c0005137984 */ /* 0x000fe20000000800 */
[----:B--2---:R-:W-:-:S03]  /*1990*/  FFMA R11, R13, R8, R24 ;  /* 0x000000080d0b7223 */ /* 0x004fc60000000018 */
[----:B------:R-:W-:Y:S01]  /*19a0*/  LDS R24, [R6+0x454] ;  /* 0x0004540006187984 */ /* 0x000fe20000000800 */
[----:B---3--:R-:W-:-:S03]  /*19b0*/  FFMA R15, R13, R9, R12 ;  /* 0x000000090d0f7223 */ /* 0x008fc6000000000c */
[----:B------:R-:W0:Y:S01]  /*19c0*/  LDS R12, [R5+0x14] ;  /* 0x00001400050c7984 */ /* 0x000e220000000800 */
[-C--:B----4-:R-:W-:Y:S01]  /*19d0*/  FFMA R25, R8, R10.reuse, R25 ;  /* 0x0000000a08197223 */ /* 0x090fe20000000019 */
[----:B------:R-:W-:Y:S02]  /*19e0*/  FFMA R27, R9, R10, R26 ;  /* 0x0000000a091b7223 */ /* 0x000fe4000000001a */
[----:B------:R-:W1:Y:S04]  /*19f0*/  LDS R13, [R5+0x454] ;  /* 0x00045400050d7984 */ /* 0x000e680000000800 */
[----:B------:R-:W2:Y:S04]  /*1a00*/  LDS R18, [R6+0x1c] ;  /* 0x00001c0006127984 */ /* 0x000ea80000000800 */
[----:B------:R-:W3:Y:S04]  /*1a10*/  LDS R16, [R6+0x45c] ;  /* 0x00045c0006107984 */ /* 0x000ee80000000800 */
[----:B------:R-:W-:Y:S04]  /*1a20*/  LDS R10, [R5+0x20] ;  /* 0x00002000050a7984 */ /* 0x000fe80000000800 */
[----:B------:R-:W4:Y:S04]  /*1a30*/  LDS R8, [R6+0x20] ;  /* 0x0000200006087984 */ /* 0x000f280000000800 */
[----:B------:R-:W5:Y:S01]  /*1a40*/  LDS R9, [R6+0x460] ;  /* 0x0004600006097984 */ /* 0x000f620000000800 */
[C---:B0-----:R-:W-:Y:S01]  /*1a50*/  FFMA R26, R12.reuse, R14, R11 ;  /* 0x0000000e0c1a7223 */ /* 0x041fe2000000000b */
[----:B------:R-:W-:Y:S01]  /*1a60*/  FFMA R15, R12, R24, R15 ;  /* 0x000000180c0f7223 */ /* 0x000fe2000000000f */
[-C--:B-1----:R-:W-:Y:S01]  /*1a70*/  FFMA R25, R14, R13.reuse, R25 ;  /* 0x0000000d0e197223 */ /* 0x082fe20000000019 */
[----:B------:R-:W-:Y:S01]  /*1a80*/  FFMA R27, R24, R13, R27 ;  /* 0x0000000d181b7223 */ /* 0x000fe2000000001b */
[C---:B------:R-:W-:Y:S01]  /*1a90*/  FFMA R26, R23.reuse, R22, R26 ;  /* 0x00000016171a7223 */ /* 0x040fe2000000001a */
[----:B------:R-:W0:Y:S01]  /*1aa0*/  LDS R24, [R5+0x460] ;  /* 0x0004600005187984 */ /* 0x000e220000000800 */
[----:B------:R-:W-:Y:S01]  /*1ab0*/  FFMA R15, R23, R20, R15 ;  /* 0x00000014170f7223 */ /* 0x000fe2000000000f */
[-C--:B------:R-:W-:Y:S01]  /*1ac0*/  FFMA R13, R22, R21.reuse, R25 ;  /* 0x00000015160d7223 */ /* 0x080fe20000000019 */
[----:B------:R-:W-:Y:S01]  /*1ad0*/  FFMA R27, R20, R21, R27 ;  /* 0x00000015141b7223 */ /* 0x000fe2000000001b */
[----:B------:R-:W-:Y:S01]  /*1ae0*/  LDS R22, [R5+0x24] ;  /* 0x0000240005167984 */ /* 0x000fe20000000800 */
[C---:B--2---:R-:W-:Y:S01]  /*1af0*/  FFMA R11, R19.reuse, R18, R26 ;  /* 0x00000012130b7223 */ /* 0x044fe2000000001a */
[----:B---3--:R-:W-:Y:S01]  /*1b00*/  FFMA R12, R19, R16, R15 ;  /* 0x00000010130c7223 */ /* 0x008fe2000000000f */
[-C--:B------:R-:W-:Y:S01]  /*1b10*/  FFMA R13, R18, R17.reuse, R13 ;  /* 0x00000011120d7223 */ /* 0x080fe2000000000d */
[----:B------:R-:W1:Y:S01]  /*1b20*/  LDS R21, [R6+0x24] ;  /* 0x0000240006157984 */ /* 0x000e620000000800 */
[----:B------:R-:W-:-:S03]  /*1b30*/  FFMA R26, R16, R17, R27 ;  /* 0x00000011101a7223 */ /* 0x000fc6000000001b */
[----:B------:R-:W2:Y:S01]  /*1b40*/  LDS R20, [R5+0x464] ;  /* 0x0004640005147984 */ /* 0x000ea20000000800 */
[----:B----4-:R-:W-:-:S03]  /*1b50*/  FFMA R23, R10, R8, R11 ;  /* 0x000000080a177223 */ /* 0x010fc6000000000b */
[----:B------:R-:W3:Y:S01]  /*1b60*/  LDS R19, [R6+0x464] ;  /* 0x0004640006137984 */ /* 0x000ee20000000800 */
[----:B-----5:R-:W-:-:S03]  /*1b70*/  FFMA R28, R10, R9, R12 ;  /* 0x000000090a1c7223 */ /* 0x020fc6000000000c */
[----:B------:R-:W-:Y:S04]  /*1b80*/  LDS R18, [R5+0x28] ;  /* 0x0000280005127984 */ /* 0x000fe80000000800 */
[----:B------:R-:W4:Y:S04]  /*1b90*/  LDS R17, [R6+0x28] ;  /* 0x0000280006117984 */ /* 0x000f280000000800 */
[----:B------:R-:W5:Y:S04]  /*1ba0*/  LDS R16, [R5+0x468] ;  /* 0x0004680005107984 */ /* 0x000f680000000800 */
[----:B------:R-:W5:Y:S04]  /*1bb0*/  LDS R15, [R6+0x468] ;  /* 0x00046800060f7984 */ /* 0x000f680000000800 */
[----:B------:R-:W-:Y:S04]  /*1bc0*/  LDS R14, [R5+0x2c] ;  /* 0x00002c00050e7984 */ /* 0x000fe80000000800 */
[----:B------:R-:W5:Y:S01]  /*1bd0*/  LDS R10, [R6+0x2c] ;  /* 0x00002c00060a7984 */ /* 0x000f620000000800 */
[-C--:B0-----:R-:W-:Y:S01]  /*1be0*/  FFMA R8, R8, R24.reuse, R13 ;  /* 0x0000001808087223 */ /* 0x081fe2000000000d */
[----:B------:R-:W-:-:S02]  /*1bf0*/  FFMA R26, R9, R24, R26 ;  /* 0x00000018091a7223 */ /* 0x000fc4000000001a */
[----:B------:R-:W0:Y:S04]  /*1c00*/  LDS R12, [R5+0x46c] ;  /* 0x00046c00050c7984 */ /* 0x000e280000000800 */
[----:B------:R-:W0:Y:S01]  /*1c10*/  LDS R11, [R6+0x46c] ;  /* 0x00046c00060b7984 */ /* 0x000e220000000800 */
[C---:B-1----:R-:W-:Y:S01]  /*1c20*/  FFMA R23, R22.reuse, R21, R23 ;  /* 0x0000001516177223 */ /* 0x042fe20000000017 */
[-C--:B--2---:R-:W-:Y:S02]  /*1c30*/  FFMA R8, R21, R20.reuse, R8 ;  /* 0x0000001415087223 */ /* 0x084fe40000000008 */
[----:B------:R-:W-:Y:S01]  /*1c40*/  LDS R13, [R6+0x30] ;  /* 0x00003000060d7984 */ /* 0x000fe20000000800 */
[----:B---3--:R-:W-:Y:S01]  /*1c50*/  FFMA R28, R22, R19, R28 ;  /* 0x00000013161c7223 */ /* 0x008fe2000000001c */
[----:B------:R-:W-:-:S02]  /*1c60*/  FFMA R26, R19, R20, R26 ;  /* 0x00000014131a7223 */ /* 0x000fc4000000001a */
[----:B------:R-:W-:Y:S04]  /*1c70*/  LDS R25, [R6+0x38] ;  /* 0x0000380006197984 */ /* 0x000fe80000000800 */
[----:B------:R-:W-:Y:S01]  /*1c80*/  LDS R20, [R6+0x474] ;  /* 0x0004740006147984 */ /* 0x000fe20000000800 */
[----:B----4-:R-:W-:-:S03]  /*1c90*/  FFMA R9, R18, R17, R23 ;  /* 0x0000001112097223 */ /* 0x010fc60000000017 */
[----:B------:R-:W-:Y:S01]  /*1ca0*/  LDS R19, [R5+0x474] ;  /* 0x0004740005137984 */ /* 0x000fe20000000800 */
[----:B-----5:R-:W-:-:S03]  /*1cb0*/  FFMA R17, R17, R16, R8 ;  /* 0x0000001011117223 */ /* 0x020fc60000000008 */
[----:B------:R-:W1:Y:S01]  /*1cc0*/  LDS R8, [R5+0x30] ;  /* 0x0000300005087984 */ /* 0x000e620000000800 */
[----:B------:R-:W-:Y:S01]  /*1cd0*/  FFMA R28, R18, R15, R28 ;  /* 0x0000000f121c7223 */ /* 0x000fe2000000001c */
[----:B------:R-:W-:Y:S02]  /*1ce0*/  FFMA R26, R15, R16, R26 ;  /* 0x000000100f1a7223 */ /* 0x000fe4000000001a */
[----:B------:R-:W-:Y:S04]  /*1cf0*/  LDS R18, [R6+0x34] ;  /* 0x0000340006127984 */ /* 0x000fe80000000800 */
[----:B------:R-:W2:Y:S01]  /*1d00*/  LDS R15, [R6+0x470] ;  /* 0x00047000060f7984 */ /* 0x000ea20000000800 */
[----:B------:R-:W-:-:S03]  /*1d10*/  FFMA R9, R14, R10, R9 ;  /* 0x0000000a0e097223 */ /* 0x000fc60000000009 */
[----:B------:R-:W3:Y:S01]  /*1d20*/  LDS R16, [R5+0x470] ;  /* 0x0004700005107984 */ /* 0x000ee20000000800 */
[----:B0-----:R-:W-:-:S03]  /*1d30*/  FFMA R10, R10, R12, R17 ;  /* 0x0000000c0a0a7223 */ /* 0x001fc60000000011 */
[----:B------:R-:W0:Y:S01]  /*1d40*/  LDS R17, [R5+0x34] ;  /* 0x0000340005117984 */ /* 0x000e220000000800 */
[----:B------:R-:W-:Y:S01]  /*1d50*/  FFMA R14, R14, R11, R28 ;  /* 0x0000000b0e0e7223 */ /* 0x000fe2000000001c */
[----:B------:R-:W-:Y:S02]  /*1d60*/  FFMA R28, R11, R12, R26 ;  /* 0x0000000c0b1c7223 */ /* 0x000fe4000000001a */
[----:B------:R-:W-:Y:S04]  /*1d70*/  LDS R23, [R6+0x478] ;  /* 0x0004780006177984 */ /* 0x000fe80000000800 */
[----:B------:R-:W4:Y:S04]  /*1d80*/  LDS R26, [R5+0x38] ;  /* 0x00003800051a7984 */ /* 0x000f280000000800 */
[----:B------:R-:W5:Y:S04]  /*1d90*/  LDS R24, [R5+0x478] ;  /* 0x0004780005187984 */ /* 0x000f680000000800 */
[----:B------:R-:W-:Y:S04]  /*1da0*/  LDS R22, [R5+0x3c] ;  /* 0x00003c0005167984 */ /* 0x000fe80000000800 */
[----:B------:R-:W5:Y:S04]  /*1db0*/  LDS R21, [R6+0x3c] ;  /* 0x00003c0006157984 */ /* 0x000f680000000800 */
[----:B------:R-:W5:Y:S01]  /*1dc0*/  LDS R11, [R6+0x47c] ;  /* 0x00047c00060b7984 */ /* 0x000f620000000800 */
[----:B-1----:R-:W-:-:S03]  /*1dd0*/  FFMA R9, R8, R13, R9 ;  /* 0x0000000d08097223 */ /* 0x002fc60000000009 */
[----:B------:R-:W1:Y:S01]  /*1de0*/  LDS R12, [R5+0x47c] ;  /* 0x00047c00050c7984 */ /* 0x000e620000000800 */
[----:B--2---:R-:W-:Y:S01]  /*1df0*/  FFMA R27, R8, R15, R14 ;  /* 0x0000000f081b7223 */ /* 0x004fe2000000000e */
[-C--:B---3--:R-:W-:Y:S01]  /*1e00*/  FFMA R13, R13, R16.reuse, R10 ;  /* 0x000000100d0d7223 */ /* 0x088fe2000000000a */
[----:B------:R-:W-:Y:S01]  /*1e10*/  FFMA R15, R15, R16, R28 ;  /* 0x000000100f0f7223 */ /* 0x000fe2000000001c */
[C---:B0-----:R-:W-:Y:S01]  /*1e20*/  FFMA R9, R17.reuse, R18, R9 ;  /* 0x0000001211097223 */ /* 0x041fe20000000009 */
[----:B------:R-:W-:Y:S01]  /*1e30*/  FFMA R8, R17, R20, R27 ;  /* 0x0000001411087223 */ /* 0x000fe2000000001b */
[-C--:B------:R-:W-:Y:S01]  /*1e40*/  FFMA R18, R18, R19.reuse, R13 ;  /* 0x0000001312127223 */ /* 0x080fe2000000000d */
[----:B------:R-:W-:Y:S01]  /*1e50*/  FFMA R20, R20, R19, R15 ;  /* 0x0000001314147223 */ /* 0x000fe2000000000f */
[C---:B----4-:R-:W-:Y:S01]  /*1e60*/  FFMA R9, R26.reuse, R25, R9 ;  /* 0x000000191a097223 */ /* 0x050fe20000000009 */
[----:B------:R-:W-:Y:S01]  /*1e70*/  FFMA R8, R26, R23, R8 ;  /* 0x000000171a087223 */ /* 0x000fe20000000008 */
[-C--:B-----5:R-:W-:Y:S01]  /*1e80*/  FFMA R18, R25, R24.reuse, R18 ;  /* 0x0000001819127223 */ /* 0x0a0fe20000000012 */
[----:B------:R-:W-:Y:S01]  /*1e90*/  FFMA R20, R23, R24, R20 ;  /* 0x0000001817147223 */ /* 0x000fe20000000014 */
[C---:B------:R-:W-:Y:S01]  /*1ea0*/  FFMA R14, R22.reuse, R21, R9 ;  /* 0x00000015160e7223 */ /* 0x040fe20000000009 */
[----:B------:R-:W-:Y:S01]  /*1eb0*/  FFMA R9, R22, R11, R8 ;  /* 0x0000000b16097223 */ /* 0x000fe20000000008 */
[-C--:B-1----:R-:W-:Y:S01]  /*1ec0*/  FFMA R13, R21, R12.reuse, R18 ;  /* 0x0000000c150d7223 */ /* 0x082fe20000000012 */
[----:B------:R-:W-:Y:S01]  /*1ed0*/  FFMA R8, R11, R12, R20 ;  /* 0x0000000c0b087223 */ /* 0x000fe20000000014 */
[----:B------:R-:W-:Y:S06]  /*1ee0*/  BAR.SYNC.DEFER_BLOCKING 0x0 ;  /* 0x0000000000007b1d */ /* 0x000fec0000010000 */
[----:B------:R-:W-:Y:S05]  /*1ef0*/  BRA.U !UP0, `(.L_x_81) ;  /* 0xffffffed08b47547 */ /* 0x000fea000b83ffff */
.L_x_68:
[----:B------:R-:W0:Y:S01]  /*1f00*/  LDCU UR14, c[0x0][0x39c] ;  /* 0x00007380ff0e77ac */ /* 0x000e220008000800 */
[----:B------:R-:W-:-:S04]  /*1f10*/  IADD3 R0, PT, PT, R0, UR5, RZ ;  /* 0x0000000500007c10 */ /* 0x000fc8000fffe0ff */
[C---:B0-----:R-:W-:Y:S01]  /*1f20*/  ISETP.GE.U32.AND P0, PT, R0.reuse, UR14, PT ;  /* 0x0000000e00007c0c */ /* 0x041fe2000bf06070 */
[----:B------:R-:W-:Y:S01]  /*1f30*/  USHF.L.U32 UR7, UR14, 0x4, URZ ;  /* 0x000000040e077899 */ /* 0x000fe200080006ff */
[----:B------:R-:W-:-:S11]  /*1f40*/  VIADD R0, R0, 0x10 ;  /* 0x0000001000007836 */ /* 0x000fd60000000000 */
[----:B------:R-:W0:Y:S01]  /*1f50*/  @!P0 LDC.64 R4, c[0x0][0x390] ;  /* 0x0000e400ff048b82 */ /* 0x000e220000000a00 */
[----:B------:R-:W-:-:S05]  /*1f60*/  VOTEU.ALL UP0, P0 ;  /* 0x0000000000ff7886 */ /* 0x000fca0000000000 */
[----:B------:R-:W-:-:S06]  /*1f70*/  @!UP0 UIMAD UR11, UR7, UR6, URZ ;  /* 0x00000006070b82a4 */ /* 0x000fcc000f8e02ff */
[----:B------:R-:W-:Y:S02]  /*1f80*/  MOV R7, UR11 ;  /* 0x0000000b00077c02 */ /* 0x000fe40008000f00 */
[----:B0-----:R-:W-:-:S04]  /*1f90*/  @!P0 LEA R4, P1, R2, R4, 0x2 ;  /* 0x0000000402048211 */ /* 0x001fc800078210ff */
[----:B------:R-:W-:Y:S02]  /*1fa0*/  @!P0 LEA.HI.X R5, R2, R5, RZ, 0x2, P1 ;  /* 0x0000000502058211 */ /* 0x000fe400008f14ff */
[----:B------:R-:W-:Y:S01]  /*1fb0*/  ISETP.GE.U32.AND P1, PT, R0, UR14, PT ;  /* 0x0000000e00007c0c */ /* 0x000fe2000bf26070 */
[----:B------:R-:W-:Y:S02]  /*1fc0*/  @!P0 IMAD.WIDE R6, R7, 0x4, R4 ;  /* 0x0000000407068825 */ /* 0x000fe400078e0204 */
[----:B------:R0:W-:Y:S04]  /*1fd0*/  @!P0 STG.E desc[UR26][R4.64], R14 ;  /* 0x0000000e04008986 */ /* 0x0001e8000c10191a */
[----:B------:R0:W-:Y:S06]  /*1fe0*/  @!P0 STG.E desc[UR26][R6.64], R13 ;  /* 0x0000000d06008986 */ /* 0x0001ec000c10191a */
[----:B------:R-:W-:Y:S05]  /*1ff0*/  @P1 EXIT ;  /* 0x000000000000194d */ /* 0x000fea0003800000 */
[----:B------:R-:W1:Y:S01]  /*2000*/  LDCU.64 UR8, c[0x0][0x390] ;  /* 0x00007200ff0877ac */ /* 0x000e620008000a00 */
[----:B------:R-:W-:Y:S02]  /*2010*/  UIADD3 UR4, UPT, UPT, UR7, 0x10, URZ ;  /* 0x0000001007047890 */ /* 0x000fe4000fffe0ff */
[----:B------:R-:W-:Y:S02]  /*2020*/  USHF.L.U32 UR5, UR6, 0x4, URZ ;  /* 0x0000000406057899 */ /* 0x000fe400080006ff */
[----:B------:R-:W-:-:S04]  /*2030*/  UIMAD UR4, UR4, UR6, URZ ;  /* 0x00000006040472a4 */ /* 0x000fc8000f8e02ff */
[C---:B------:R-:W-:Y:S02]  /*2040*/  IADD3 R3, P0, PT, R2.reuse, UR5, RZ ;  /* 0x0000000502037c10 */ /* 0x040fe4000ff1e0ff */
[----:B0-----:R-:W-:Y:S02]  /*2050*/  MOV R6, UR5 ;  /* 0x0000000500067c02 */ /* 0x001fe40008000f00 */
[----:B------:R-:W-:Y:S02]  /*2060*/  IADD3 R0, P1, PT, R2, UR4, RZ ;  /* 0x0000000402007c10 */ /* 0x000fe4000ff3e0ff */
[----:B------:R-:W-:Y:S02]  /*2070*/  MOV R5, UR4 ;  /* 0x0000000400057c02 */ /* 0x000fe40008000f00 */
[----:B------:R-:W-:Y:S02]  /*2080*/  LEA.HI.X.SX32 R6, R6, RZ, 0x1, P0 ;  /* 0x000000ff06067211 */ /* 0x000fe400000f0eff */
[----:B-1----:R-:W-:-:S02]  /*2090*/  LEA R2, P0, R3, UR8, 0x2 ;  /* 0x0000000803027c11 */ /* 0x002fc4000f8010ff */
[----:B------:R-:W-:Y:S02]  /*20a0*/  LEA.HI.X.SX32 R5, R5, RZ, 0x1, P1 ;  /* 0x000000ff05057211 */ /* 0x000fe400008f0eff */
[C---:B------:R-:W-:Y:S02]  /*20b0*/  LEA R4, P1, R0.reuse, UR8, 0x2 ;  /* 0x0000000800047c11 */ /* 0x040fe4000f8210ff */
[----:B------:R-:W-:Y:S02]  /*20c0*/  LEA.HI.X R3, R3, UR9, R6, 0x2, P0 ;  /* 0x0000000903037c11 */ /* 0x000fe400080f1406 */
[----:B------:R-:W-:-:S03]  /*20d0*/  LEA.HI.X R5, R0, UR9, R5, 0x2, P1 ;  /* 0x0000000900057c11 */ /* 0x000fc600088f1405 */
[----:B------:R-:W-:Y:S04]  /*20e0*/  STG.E desc[UR26][R2.64], R9 ;  /* 0x0000000902007986 */ /* 0x000fe8000c10191a */
[----:B------:R-:W-:Y:S01]  /*20f0*/  STG.E desc[UR26][R4.64], R8 ;  /* 0x0000000804007986 */ /* 0x000fe2000c10191a */
[----:B------:R-:W-:Y:S05]  /*2100*/  EXIT ;  /* 0x000000000000794d */ /* 0x000fea0003800000 */
.L_x_82:
        /* <DEDUP_REMOVED lines=15> */
.L_x_130:


//--------------------- .text._Z23conv2d_update_gradInputILi16ELi16ELi1ELi2ELi16EEvPfS0_S0_iiiiiiiiiii --------------------------
	.section	.text._Z23conv2d_update_gradInputILi16ELi16ELi1ELi2ELi16EEvPfS0_S0_iiiiiiiiiii,"ax",@progbits
	.align	128
        .global         _Z23conv2d_update_gradInputILi16ELi16ELi1ELi2ELi16EEvPfS0_S0_iiiiiiiiiii
        .type           _Z23conv2d_update_gradInputILi16ELi16ELi1ELi2ELi16EEvPfS0_S0_iiiiiiiiiii,@function
        .size           _Z23conv2d_update_gradInputILi16ELi16ELi1ELi2ELi16EEvPfS0_S0_iiiiiiiiiii,(.L_x_131 - _Z23conv2d_update_gradInputILi16ELi16ELi1ELi2ELi16EEvPfS0_S0_iiiiiiiiiii)
        .other          _Z23conv2d_update_gradInputILi16ELi16ELi1ELi2ELi16EEvPfS0_S0_iiiiiiiiiii,@"STO_CUDA_ENTRY STV_DEFAULT"
_Z23conv2d_update_gradInputILi16ELi16ELi1ELi2ELi16EEvPfS0_S0_iiiiiiiiiii:
.text._Z23conv2d_update_gradInputILi16ELi16ELi1ELi2ELi16EEvPfS0_S0_iiiiiiiiiii:
[----:B------:R-:W-:Y:S01]  /*0000*/  LDC R1, c[0x0][0x37c] ;  /* 0x0000df00ff017b82 */ /* 0x000fe20000000800 */
[----:B------:R-:W0:Y:S07]  /*0010*/  LDCU UR6, c[0x0][0x39c] ;  /* 0x00007380ff0677ac */ /* 0x000e2e0008000800 */
[----:B------:R-:W1:Y:S01]  /*0020*/  LDC R9, c[0x0][0x3a4] ;  /* 0x0000e900ff097b82 */ /* 0x000e620000000800 */
[----:B------:R-:W2:Y:S01]  /*0030*/  S2R R0, SR_CTAID.Y ;  /* 0x0000000000007919 */ /* 0x000ea20000002600 */
[----:B------:R-:W3:Y:S01]  /*0040*/  LDCU UR7, c[0x0][0x3b0] ;  /* 0x00007600ff0777ac */ /* 0x000ee20008000800 */
[----:B------:R-:W4:Y:S05]  /*0050*/  LDCU UR10, c[0x0][0x3a8] ;  /* 0x00007500ff0a77ac */ /* 0x000f2a0008000800 */
        /* <DEDUP_REMOVED lines=8> */
[----:B------:R-:W1:Y:S01]  /*00e0*/  S2UR UR4, SR_CTAID.X ;  /* 0x00000000000479c3 */ /* 0x000e620000002500 */
[----:B-----5:R-:W-:-:S04]  /*00f0*/  IABS R12, R10 ;  /* 0x0000000a000c7213 */ /* 0x020fc80000000000 */
[----:B------:R-:W-:-:S03]  /*0100*/  IMAD R7, RZ, RZ, -UR5 ;  /* 0x80000005ff077e24 */ /* 0x000fc6000f8e02ff */
[----:B------:R-:W-:Y:S01]  /*0110*/  BAR.SYNC.DEFER_BLOCKING 0x0 ;  /* 0x0000000000007b1d */ /* 0x000fe20000010000 */
[----:B------:R-:W-:-:S05]  /*0120*/  ISETP.NE.U32.AND P2, PT, RZ, UR5, PT ;  /* 0x00000005ff007c0c */ /* 0x000fca000bf45070 */
[----:B------:R-:W5:Y:S08]  /*0130*/  I2F.U32.RP R5, UR5 ;  /* 0x0000000500057d06 */ /* 0x000f700008209000 */
[----:B0-----:R-:W0:Y:S01]  /*0140*/  MUFU.RCP R11, R11 ;  /* 0x0000000b000b7308 */ /* 0x001e220000001000 */
[----:B-1----:R-:W-:-:S07]  /*0150*/  USHF.L.U32 UR4, UR4, 0x4, URZ ;  /* 0x0000000404047899 */ /* 0x002fce00080006ff */
[----:B-----5:R-:W1:Y:S01]  /*0160*/  MUFU.RCP R5, R5 ;  /* 0x0000000500057308 */ /* 0x020e620000001000 */
[----:B0-----:R-:W-:Y:S02]  /*0170*/  VIADD R6, R11, 0xffffffe ;  /* 0x0ffffffe0b067836 */ /* 0x001fe40000000000 */
[----:B-1----:R-:W-:-:S05]  /*0180*/  VIADD R2, R5, 0xffffffe ;  /* 0x0ffffffe05027836 */ /* 0x002fca0000000000 */
[----:B------:R0:W1:Y:S02]  /*0190*/  F2I.FTZ.U32.TRUNC.NTZ R3, R2 ;  /* 0x0000000200037305 */ /* 0x000064000021f000 */
[----:B0-----:R-:W-:Y:S02]  /*01a0*/  HFMA2 R2, -RZ, RZ, 0, 0 ;  /* 0x00000000ff027431 */ /* 0x001fe400000001ff */
[----:B-1----:R-:W-:-:S04]  /*01b0*/  IMAD R7, R7, R3, RZ ;  /* 0x0000000307077224 */ /* 0x002fc800078e02ff */
[----:B------:R-:W-:Y:S02]  /*01c0*/  IMAD.HI.U32 R3, R3, R7, R2 ;  /* 0x0000000703037227 */ /* 0x000fe400078e0002 */
[----:B------:R0:W1:Y:S04]  /*01d0*/  F2I.FTZ.U32.TRUNC.NTZ R7, R6 ;  /* 0x0000000600077305 */ /* 0x000068000021f000 */
[----:B--2---:R-:W-:-:S04]  /*01e0*/  IMAD.HI.U32 R8, R3, R0, RZ ;  /* 0x0000000003087227 */ /* 0x004fc800078e00ff */
[----:B------:R-:W-:Y:S02]  /*01f0*/  IMAD.MOV R3, RZ, RZ, -R8 ;  /* 0x000000ffff037224 */ /* 0x000fe400078e0a08 */
[----:B0-----:R-:W-:Y:S02]  /*0200*/  IMAD.MOV.U32 R6, RZ, RZ, RZ ;  /* 0x000000ffff067224 */ /* 0x001fe400078e00ff */
[----:B------:R-:W-:Y:S02]  /*0210*/  IMAD R2, R3, UR5, R0 ;  /* 0x0000000503027c24 */ /* 0x000fe4000f8e0200 */
[----:B-1----:R-:W-:-:S03]  /*0220*/  IMAD.MOV R5, RZ, RZ, -R7 ;  /* 0x000000ffff057224 */ /* 0x002fc600078e0a07 */
[----:B------:R-:W-:Y:S01]  /*0230*/  ISETP.GE.U32.AND P0, PT, R2, UR5, PT ;  /* 0x0000000502007c0c */ /* 0x000fe2000bf06070 */
[----:B------:R-:W-:-:S04]  /*0240*/  IMAD R5, R5, R4, RZ ;  /* 0x0000000405057224 */ /* 0x000fc800078e02ff */
[----:B------:R-:W-:Y:S02]  /*0250*/  IMAD.HI.U32 R6, R7, R5, R6 ;  /* 0x0000000507067227 */ /* 0x000fe400078e0006 */
[----:B------:R-:W0:Y:S06]  /*0260*/  I2F.RP R7, R12 ;  /* 0x0000000c00077306 */ /* 0x000e2c0000209400 */
[----:B------:R-:W-:Y:S01]  /*0270*/  @P0 IADD3 R2, PT, PT, R2, -UR5, RZ ;  /* 0x8000000502020c10 */ /* 0x000fe2000fffe0ff */
[----:B------:R-:W-:-:S03]  /*0280*/  @P0 VIADD R8, R8, 0x1 ;  /* 0x0000000108080836 */ /* 0x000fc60000000000 */
[----:B------:R-:W-:Y:S02]  /*0290*/  ISETP.GE.U32.AND P1, PT, R2, UR5, PT ;  /* 0x0000000502007c0c */ /* 0x000fe4000bf26070 */
[----:B------:R-:W1:Y:S01]  /*02a0*/  LDC.64 R2, c[0x0][0x3b8] ;  /* 0x0000ee00ff027b82 */ /* 0x000e620000000a00 */
[----:B0-----:R-:W0:Y:S10]  /*02b0*/  MUFU.RCP R7, R7 ;  /* 0x0000000700077308 */ /* 0x001e340000001000 */
[----:B------:R-:W-:-:S02]  /*02c0*/  @P1 IADD3 R8, PT, PT, R8, 0x1, RZ ;  /* 0x0000000108081810 */ /* 0x000fc40007ffe0ff */
[----:B------:R-:W-:-:S04]  /*02d0*/  @!P2 LOP3.LUT R8, RZ, UR5, RZ, 0x33, !PT ;  /* 0x00000005ff08ac12 */ /* 0x000fc8000f8e33ff */
[----:B------:R-:W-:Y:S01]  /*02e0*/  IABS R11, R8 ;  /* 0x00000008000b7213 */ /* 0x000fe20000000000 */
[----:B0-----:R-:W-:-:S04]  /*02f0*/  VIADD R14, R7, 0xffffffe ;  /* 0x0ffffffe070e7836 */ /* 0x001fc80000000000 */
[----:B------:R-:W-:Y:S01]  /*0300*/  IMAD.MOV.U32 R5, RZ, RZ, R11 ;  /* 0x000000ffff057224 */ /* 0x000fe200078e000b */
[----:B-1----:R-:W-:Y:S01]  /*0310*/  IABS R13, R3 ;  /* 0x00000003000d7213 */ /* 0x002fe20000000000 */
[----:B------:R0:W1:Y:S02]  /*0320*/  F2I.FTZ.U32.TRUNC.NTZ R15, R14 ;  /* 0x0000000e000f7305 */ /* 0x000064000021f000 */
[----:B------:R-:W-:-:S05]  /*0330*/  IMAD.HI.U32 R11, R6, R5, RZ ;  /* 0x00000005060b7227 */ /* 0x000fca00078e00ff */
[----:B------:R-:W-:Y:S01]  /*0340*/  IADD3 R6, PT, PT, -R11, RZ, RZ ;  /* 0x000000ff0b067210 */ /* 0x000fe20007ffe1ff */
[----:B------:R-:W2:Y:S01]  /*0350*/  I2F.RP R16, R13 ;  /* 0x0000000d00107306 */ /* 0x000ea20000209400 */
[----:B0-----:R-:W-:-:S03]  /*0360*/  IMAD.MOV.U32 R14, RZ, RZ, RZ ;  /* 0x000000ffff0e7224 */ /* 0x001fc600078e00ff */
[C---:B------:R-:W-:Y:S02]  /*0370*/  IMAD R5, R4.reuse, R6, R5 ;  /* 0x0000000604057224 */ /* 0x040fe400078e0205 */
[----:B------:R-:W0:Y:S01]  /*0380*/  LDC R6, c[0x0][0x3ac] ;  /* 0x0000eb00ff067b82 */ /* 0x000e220000000800 */
[--C-:B-1----:R-:W-:Y:S02]  /*0390*/  IMAD.MOV R17, RZ, RZ, -R15.reuse ;  /* 0x000000ffff117224 */ /* 0x102fe400078e0a0f */
[----:B------:R-:W-:Y:S02]  /*03a0*/  ISETP.GT.U32.AND P1, PT, R4, R5, PT ;  /* 0x000000050400720c */ /* 0x000fe40003f24070 */
[----:B------:R-:W-:Y:S01]  /*03b0*/  IMAD R17, R17, R12, RZ ;  /* 0x0000000c11117224 */ /* 0x000fe200078e02ff */
[----:B--2---:R-:W1:Y:S03]  /*03c0*/  MUFU.RCP R16, R16 ;  /* 0x0000001000107308 */ /* 0x004e660000001000 */
[----:B------:R-:W-:-:S07]  /*03d0*/  IMAD.HI.U32 R14, R15, R17, R14 ;  /* 0x000000110f0e7227 */ /* 0x000fce00078e000e */
[----:B------:R-:W-:Y:S01]  /*03e0*/  @!P1 IMAD.IADD R5, R5, 0x1, -R4 ;  /* 0x0000000105059824 */ /* 0x000fe200078e0a04 */
[----:B------:R-:W-:Y:S02]  /*03f0*/  @!P1 IADD3 R11, PT, PT, R11, 0x1, RZ ;  /* 0x000000010b0b9810 */ /* 0x000fe40007ffe0ff */
[----:B------:R-:W-:Y:S02]  /*0400*/  ISETP.NE.AND P1, PT, R9, RZ, PT ;  /* 0x000000ff0900720c */ /* 0x000fe40003f25270 */
[----:B------:R-:W-:Y:S02]  /*0410*/  ISETP.GE.U32.AND P0, PT, R5, R4, PT ;  /* 0x000000040500720c */ /* 0x000fe40003f06070 */
[----:B------:R-:W-:-:S04]  /*0420*/  LOP3.LUT R4, R8, R9, RZ, 0x3c, !PT ;  /* 0x0000000908047212 */ /* 0x000fc800078e3cff */
[----:B------:R-:W-:Y:S01]  /*0430*/  ISETP.GE.AND P2, PT, R4, RZ, PT ;  /* 0x000000ff0400720c */ /* 0x000fe20003f46270 */
[----:B-1----:R-:W-:-:S04]  /*0440*/  VIADD R4, R16, 0xffffffe ;  /* 0x0ffffffe10047836 */ /* 0x002fc80000000000 */
[----:B------:R1:W2:Y:S02]  /*0450*/  F2I.FTZ.U32.TRUNC.NTZ R5, R4 ;  /* 0x0000000400057305 */ /* 0x0002a4000021f000 */
[----:B------:R-:W-:-:S06]  /*0460*/  @P0 VIADD R11, R11, 0x1 ;  /* 0x000000010b0b0836 */ /* 0x000fcc0000000000 */
[----:B------:R-:W-:Y:S01]  /*0470*/  @!P2 IADD3 R11, PT, PT, -R11, RZ, RZ ;  /* 0x000000ff0b0ba210 */ /* 0x000fe20007ffe1ff */
[----:B-1----:R-:W-:Y:S01]  /*0480*/  IMAD.MOV.U32 R4, RZ, RZ, RZ ;  /* 0x000000ffff047224 */ /* 0x002fe200078e00ff */
[----:B------:R-:W-:-:S04]  /*0490*/  @!P1 LOP3.LUT R11, RZ, R9, RZ, 0x33, !PT ;  /* 0x00000009ff0b9212 */ /* 0x000fc800078e33ff */
[----:B0-----:R-:W-:Y:S01]  /*04a0*/  IADD3 R16, PT, PT, R11, -R6, RZ ;  /* 0x800000060b107210 */ /* 0x001fe20007ffe0ff */
[----:B------:R-:W-:Y:S01]  /*04b0*/  IMAD.MOV R7, RZ, RZ, -R11 ;  /* 0x000000ffff077224 */ /* 0x000fe200078e0a0b */
[----:B--2---:R-:W-:Y:S02]  /*04c0*/  IADD3 R18, PT, PT, RZ, -R5, RZ ;  /* 0x80000005ff127210 */ /* 0x004fe40007ffe0ff */
[----:B------:R-:W-:Y:S01]  /*04d0*/  IABS R22, R16 ;  /* 0x0000001000167213 */ /* 0x000fe20000000000 */
[----:B------:R-:W-:Y:S01]  /*04e0*/  IMAD R7, R9, R7, R8 ;  /* 0x0000000709077224 */ /* 0x000fe200078e0208 */
[----:B------:R-:W-:Y:S01]  /*04f0*/  LOP3.LUT R16, R16, R3, RZ, 0x3c, !PT ;  /* 0x0000000310107212 */ /* 0x000fe200078e3cff */
[----:B------:R-:W-:Y:S01]  /*0500*/  IMAD R23, R18, R13, RZ ;  /* 0x0000000d12177224 */ /* 0x000fe200078e02ff */
[----:B------:R-:W-:Y:S02]  /*0510*/  IABS R18, R11 ;  /* 0x0000000b00127213 */ /* 0x000fe40000000000 */
[----:B------:R-:W-:Y:S01]  /*0520*/  IABS R19, R7 ;  /* 0x0000000700137213 */ /* 0x000fe20000000000 */
[----:B------:R-:W-:Y:S01]  /*0530*/  IMAD.HI.U32 R23, R5, R23, R4 ;  /* 0x0000001705177227 */ /* 0x000fe200078e0004 */
[----:B---3--:R-:W-:-:S03]  /*0540*/  IADD3 R17, PT, PT, R7, -UR7, RZ ;  /* 0x8000000707117c10 */ /* 0x008fc6000fffe0ff */
[----:B------:R-:W-:Y:S01]  /*0550*/  IMAD.HI.U32 R5, R14, R19, RZ ;  /* 0x000000130e057227 */ /* 0x000fe200078e00ff */
[----:B------:R-:W-:Y:S02]  /*0560*/  IABS R21, R17 ;  /* 0x0000001100157213 */ /* 0x000fe40000000000 */
[----:B------:R-:W-:Y:S01]  /*0570*/  LOP3.LUT R17, R17, R10, RZ, 0x3c, !PT ;  /* 0x0000000a11117212 */ /* 0x000fe200078e3cff */
[----:B------:R-:W-:-:S04]  /*0580*/  IMAD.HI.U32 R15, R23, R22, RZ ;  /* 0x00000016170f7227 */ /* 0x000fc800078e00ff */
[----:B------:R-:W-:Y:S01]  /*0590*/  IMAD.MOV R20, RZ, RZ, -R5 ;  /* 0x000000ffff147224 */ /* 0x000fe200078e0a05 */
[----:B------:R-:W-:Y:S01]  /*05a0*/  IADD3 R24, PT, PT, -R15, RZ, RZ ;  /* 0x000000ff0f187210 */ /* 0x000fe20007ffe1ff */
[----:B------:R-:W-:-:S04]  /*05b0*/  IMAD.HI.U32 R4, R14, R21, RZ ;  /* 0x000000150e047227 */ /* 0x000fc800078e00ff */
[C---:B------:R-:W-:Y:S02]  /*05c0*/  IMAD R19, R12.reuse, R20, R19 ;  /* 0x000000140c137224 */ /* 0x040fe400078e0213 */
[----:B------:R-:W-:Y:S02]  /*05d0*/  IMAD R20, R13, R24, R22 ;  /* 0x000000180d147224 */ /* 0x000fe400078e0216 */
[----:B------:R-:W-:Y:S01]  /*05e0*/  IMAD.HI.U32 R14, R23, R18, RZ ;  /* 0x00000012170e7227 */ /* 0x000fe200078e00ff */
[----:B------:R-:W-:Y:S02]  /*05f0*/  ISETP.GT.U32.AND P4, PT, R12, R19, PT ;  /* 0x000000130c00720c */ /* 0x000fe40003f84070 */
[----:B------:R-:W-:Y:S01]  /*0600*/  ISETP.GT.U32.AND P5, PT, R13, R20, PT ;  /* 0x000000140d00720c */ /* 0x000fe20003fa4070 */
[----:B------:R-:W-:Y:S01]  /*0610*/  IMAD.MOV R22, RZ, RZ, -R4 ;  /* 0x000000ffff167224 */ /* 0x000fe200078e0a04 */
[----:B------:R-:W-:-:S03]  /*0620*/  IADD3 R23, PT, PT, -R14, RZ, RZ ;  /* 0x000000ff0e177210 */ /* 0x000fc60007ffe1ff */
[----:B------:R-:W-:Y:S01]  /*0630*/  IMAD R21, R12, R22, R21 ;  /* 0x000000160c157224 */ /* 0x000fe200078e0215 */
[----:B------:R-:W-:Y:S01]  /*0640*/  LOP3.LUT R22, R7, R10, RZ, 0x3c, !PT ;  /* 0x0000000a07167212 */ /* 0x000fe200078e3cff */
[----:B------:R-:W-:-:S03]  /*0650*/  IMAD R18, R13, R23, R18 ;  /* 0x000000170d127224 */ /* 0x000fc600078e0212 */
[----:B------:R-:W-:Y:S01]  /*0660*/  ISETP.GT.U32.AND P3, PT, R12, R21, PT ;  /* 0x000000150c00720c */ /* 0x000fe20003f64070 */
[----:B------:R-:W-:Y:S01]  /*0670*/  @!P4 IMAD.IADD R19, R19, 0x1, -R12 ;  /* 0x000000011313c824 */ /* 0x000fe200078e0a0c */
[----:B------:R-:W-:Y:S01]  /*0680*/  ISETP.GT.U32.AND P0, PT, R13, R18, PT ;  /* 0x000000120d00720c */ /* 0x000fe20003f04070 */
[----:B------:R-:W-:Y:S01]  /*0690*/  @!P4 VIADD R5, R5, 0x1 ;  /* 0x000000010505c836 */ /* 0x000fe20000000000 */
[-C--:B------:R-:W-:Y:S01]  /*06a0*/  @!P5 IADD3 R20, PT, PT, R20, -R13.reuse, RZ ;  /* 0x8000000d1414d210 */ /* 0x080fe20007ffe0ff */
[----:B------:R-:W-:Y:S01]  /*06b0*/  @!P5 VIADD R15, R15, 0x1 ;  /* 0x000000010f0fd836 */ /* 0x000fe20000000000 */
[----:B------:R-:W-:Y:S02]  /*06c0*/  ISETP.GE.U32.AND P6, PT, R19, R12, PT ;  /* 0x0000000c1300720c */ /* 0x000fe40003fc6070 */
[----:B------:R-:W-:Y:S02]  /*06d0*/  ISETP.GE.U32.AND P2, PT, R20, R13, PT ;  /* 0x0000000d1400720c */ /* 0x000fe40003f46070 */
[----:B------:R-:W-:-:S02]  /*06e0*/  ISETP.GE.AND P4, PT, R16, RZ, PT ;  /* 0x000000ff1000720c */ /* 0x000fc40003f86270 */
[----:B------:R-:W-:Y:S01]  /*06f0*/  LOP3.LUT R16, R11, R3, RZ, 0x3c, !PT ;  /* 0x000000030b107212 */ /* 0x000fe200078e3cff */
[----:B------:R-:W-:Y:S01]  /*0700*/  @!P3 VIADD R4, R4, 0x1 ;  /* 0x000000010404b836 */ /* 0x000fe20000000000 */
[-C--:B------:R-:W-:Y:S01]  /*0710*/  @!P3 IADD3 R21, PT, PT, R21, -R12.reuse, RZ ;  /* 0x8000000c1515b210 */ /* 0x080fe20007ffe0ff */
[----:B------:R-:W-:Y:S01]  /*0720*/  @!P0 VIADD R14, R14, 0x1 ;  /* 0x000000010e0e8836 */ /* 0x000fe20000000000 */
[----:B------:R-:W-:Y:S02]  /*0730*/  @!P0 IADD3 R18, PT, PT, R18, -R13, RZ ;  /* 0x8000000d12128210 */ /* 0x000fe40007ffe0ff */
[----:B------:R-:W-:Y:S02]  /*0740*/  ISETP.GE.AND P3, PT, R17, RZ, PT ;  /* 0x000000ff1100720c */ /* 0x000fe40003f66270 */
[----:B------:R-:W-:Y:S01]  /*0750*/  @P6 IADD3 R5, PT, PT, R5, 0x1, RZ ;  /* 0x0000000105056810 */ /* 0x000fe20007ffe0ff */
[----:B------:R-:W-:Y:S01]  /*0760*/  @P2 VIADD R15, R15, 0x1 ;  /* 0x000000010f0f2836 */ /* 0x000fe20000000000 */
[----:B------:R-:W-:-:S02]  /*0770*/  ISETP.GE.U32.AND P6, PT, R21, R12, PT ;  /* 0x0000000c1500720c */ /* 0x000fc40003fc6070 */
[----:B------:R-:W-:Y:S01]  /*0780*/  ISETP.GE.U32.AND P5, PT, R18, R13, PT ;  /* 0x0000000d1200720c */ /* 0x000fe20003fa6070 */
[----:B------:R-:W0:Y:S01]  /*0790*/  S2R R12, SR_TID.Y ;  /* 0x00000000000c7919 */ /* 0x000e220000002200 */
[----:B------:R-:W-:Y:S01]  /*07a0*/  MOV R17, R15 ;  /* 0x0000000f00117202 */ /* 0x000fe20000000f00 */
[----:B------:R-:W1:Y:S01]  /*07b0*/  LDC R13, c[0x0][0x3b4] ;  /* 0x0000ed00ff0d7b82 */ /* 0x000e620000000800 */
[----:B------:R-:W-:Y:S01]  /*07c0*/  LOP3.LUT R18, RZ, R3, RZ, 0x33, !PT ;  /* 0x00000003ff127212 */ /* 0x000fe200078e33ff */
[----:B------:R-:W2:Y:S01]  /*07d0*/  S2R R15, SR_TID.X ;  /* 0x00000000000f7919 */ /* 0x000ea20000002100 */
[----:B------:R-:W-:Y:S02]  /*07e0*/  @!P4 IADD3 R17, PT, PT, -R17, RZ, RZ ;  /* 0x000000ff1111c210 */ /* 0x000fe40007ffe1ff */
[----:B------:R-:W-:Y:S02]  /*07f0*/  ISETP.NE.AND P4, PT, R3, RZ, PT ;  /* 0x000000ff0300720c */ /* 0x000fe40003f85270 */
[----:B------:R-:W-:-:S02]  /*0800*/  ISETP.GE.AND P2, PT, R16, RZ, PT ;  /* 0x000000ff1000720c */ /* 0x000fc40003f46270 */
[----:B------:R-:W-:Y:S01]  /*0810*/  @P6 IADD3 R4, PT, PT, R4, 0x1, RZ ;  /* 0x0000000104046810 */ /* 0x000fe20007ffe0ff */
[----:B------:R-:W-:Y:S01]  /*0820*/  @P5 VIADD R14, R14, 0x1 ;  /* 0x000000010e0e5836 */ /* 0x000fe20000000000 */
[----:B------:R-:W-:Y:S02]  /*0830*/  ISETP.GE.AND P1, PT, R22, RZ, PT ;  /* 0x000000ff1600720c */ /* 0x000fe40003f26270 */
[----:B------:R-:W-:Y:S01]  /*0840*/  SEL R19, R18, R17, !P4 ;  /* 0x0000001112137207 */ /* 0x000fe20006000000 */
[----:B------:R-:W-:Y:S01]  /*0850*/  IMAD.MOV.U32 R21, RZ, RZ, R14 ;  /* 0x000000ffff157224 */ /* 0x000fe200078e000e */
[----:B------:R-:W-:Y:S01]  /*0860*/  MOV R17, R5 ;  /* 0x0000000500117202 */ /* 0x000fe20000000f00 */
[----:B------:R-:W-:Y:S01]  /*0870*/  IMAD.MOV.U32 R5, RZ, RZ, R4 ;  /* 0x000000ffff057224 */ /* 0x000fe200078e0004 */
[----:B------:R-:W-:Y:S02]  /*0880*/  ISETP.NE.AND P0, PT, R10, RZ, PT ;  /* 0x000000ff0a00720c */ /* 0x000fe40003f05270 */
[----:B------:R-:W-:Y:S01]  /*0890*/  LOP3.LUT R16, RZ, R10, RZ, 0x33, !PT ;  /* 0x0000000aff107212 */ /* 0x000fe200078e33ff */
[----:B------:R-:W-:Y:S01]  /*08a0*/  @!P3 IMAD.MOV R5, RZ, RZ, -R5 ;  /* 0x000000ffff05b224 */ /* 0x000fe200078e0a05 */
[----:B------:R-:W-:Y:S01]  /*08b0*/  VIMNMX R14, PT, PT, R19, -0x1, !PT ;  /* 0xffffffff130e7848 */ /* 0x000fe20007fe0100 */
[----:B------:R-:W-:Y:S01]  /*08c0*/  @!P2 IMAD.MOV R21, RZ, RZ, -R21 ;  /* 0x000000ffff15a224 */ /* 0x000fe200078e0a15 */
[----:B------:R-:W-:-:S02]  /*08d0*/  IADD3 R19, PT, PT, -R8, RZ, RZ ;  /* 0x000000ff08137210 */ /* 0x000fc40007ffe1ff */
[----:B------:R-:W-:Y:S01]  /*08e0*/  @!P1 IADD3 R17, PT, PT, -R17, RZ, RZ ;  /* 0x000000ff11119210 */ /* 0x000fe20007ffe1ff */
[----:B------:R-:W-:Y:S01]  /*08f0*/  IMAD R20, R14, R3, R3 ;  /* 0x000000030e147224 */ /* 0x000fe200078e0203 */
[C---:B------:R-:W-:Y:S01]  /*0900*/  SEL R5, R16.reuse, R5, !P0 ;  /* 0x0000000510057207 */ /* 0x040fe20004000000 */
[----:B------:R-:W-:Y:S01]  /*0910*/  IMAD R4, R19, UR5, R0 ;  /* 0x0000000513047c24 */ /* 0x000fe2000f8e0200 */
[----:B------:R-:W-:Y:S01]  /*0920*/  SEL R17, R16, R17, !P0 ;  /* 0x0000001110117207 */ /* 0x000fe20004000000 */
[----:B------:R-:W3:Y:S01]  /*0930*/  LDCU UR5, c[0x0][0x3a0] ;  /* 0x00007400ff0577ac */ /* 0x000ee20008000800 */
[----:B------:R-:W-:Y:S01]  /*0940*/  SEL R18, R18, R21, !P4 ;  /* 0x0000001512127207 */ /* 0x000fe20006000000 */
[----:B------:R-:W-:Y:S01]  /*0950*/  IMAD.SHL.U32 R4, R4, 0x20, RZ ;  /* 0x0000002004047824 */ /* 0x000fe200078e00ff */
[----:B------:R-:W-:Y:S01]  /*0960*/  VIMNMX R0, PT, PT, R5, -0x1, !PT ;  /* 0xffffffff05007848 */ /* 0x000fe20007fe0100 */
[----:B------:R-:W-:Y:S01]  /*0970*/  IMAD R5, R6, UR7, RZ ;  /* 0x0000000706057c24 */ /* 0x000fe2000f8e02ff */
[----:B-1----:R-:W-:-:S02]  /*0980*/  VIADDMNMX R19, R13, 0xffffffff, R18, PT ;  /* 0xffffffff0d137846 */ /* 0x002fc40003800112 */
[----:B------:R-:W-:Y:S01]  /*0990*/  VIADDMNMX R16, R2, 0xffffffff, R17, PT ;  /* 0xffffffff02107846 */ /* 0x000fe20003800111 */
[----:B------:R-:W-:Y:S01]  /*09a0*/  VIADD R17, R0, 0x1 ;  /* 0x0000000100117836 */ /* 0x000fe20000000000 */
[C---:B------:R-:W-:Y:S01]  /*09b0*/  IADD3 R6, PT, PT, -R14.reuse, R19, RZ ;  /* 0x000000130e067210 */ /* 0x040fe20007ffe1ff */
[----:B------:R-:W-:Y:S01]  /*09c0*/  IMAD R14, R14, R2, R2 ;  /* 0x000000020e0e7224 */ /* 0x000fe200078e0202 */
[----:B--2---:R-:W-:Y:S01]  /*09d0*/  IADD3 R21, PT, PT, R15, UR4, RZ ;  /* 0x000000040f157c10 */ /* 0x004fe2000fffe0ff */
[----:B------:R-:W-:Y:S01]  /*09e0*/  IMAD.IADD R19, R16, 0x1, -R17 ;  /* 0x0000000110137824 */ /* 0x000fe200078e0a11 */
[----:B------:R-:W-:Y:S01]  /*09f0*/  LOP3.LUT R16, RZ, R0, RZ, 0x33, !PT ;  /* 0x00000000ff107212 */ /* 0x000fe200078e33ff */
[----:B----4-:R-:W-:Y:S01]  /*0a00*/  UIMAD UR4, UR4, UR10, URZ ;  /* 0x0000000a040472a4 */ /* 0x010fe2000f8e02ff */
[----:B------:R-:W-:Y:S01]  /*0a10*/  IADD3 R11, PT, PT, R11, -R20, RZ ;  /* 0x800000140b0b7210 */ /* 0x000fe20007ffe0ff */
[----:B------:R-:W-:Y:S02]  /*0a20*/  IMAD R0, R19, R6, R6 ;  /* 0x0000000613007224 */ /* 0x000fe400078e0206 */
[----:B0-----:R-:W-:-:S02]  /*0a30*/  IMAD R23, R21, UR6, R12 ;  /* 0x0000000615177c24 */ /* 0x001fc4000f8e020c */
[----:B------:R-:W-:Y:S02]  /*0a40*/  IMAD R21, R4, R5, R7 ;  /* 0x0000000504157224 */ /* 0x000fe400078e0207 */
[----:B------:R-:W-:Y:S01]  /*0a50*/  IMAD R7, R0, UR10, RZ ;  /* 0x0000000a00077c24 */ /* 0x000fe2000f8e02ff */
[----:B------:R-:W-:Y:S01]  /*0a60*/  IADD3 R23, PT, PT, R4, R23, RZ ;  /* 0x0000001704177210 */ /* 0x000fe20007ffe0ff */
[----:B------:R-:W-:Y:S02]  /*0a70*/  IMAD R6, R2, R13, RZ ;  /* 0x0000000d02067224 */ /* 0x000fe400078e02ff */
[----:B---3--:R-:W-:Y:S01]  /*0a80*/  IMAD R9, R9, UR5, RZ ;  /* 0x0000000509097c24 */ /* 0x008fe2000f8e02ff */
[----:B------:R-:W-:Y:S01]  /*0a90*/  ISETP.GE.AND P0, PT, R7, 0x1, PT ;  /* 0x000000010700780c */ /* 0x000fe20003f06270 */
[----:B------:R-:W-:Y:S02]  /*0aa0*/  IMAD R10, R16, R10, R21 ;  /* 0x0000000a100a7224 */ /* 0x000fe400078e0215 */
[----:B------:R-:W-:-:S02]  /*0ab0*/  IMAD R17, R6, UR4, R17 ;  /* 0x0000000406117c24 */ /* 0x000fc4000f8e0211 */
[----:B------:R-:W-:Y:S02]  /*0ac0*/  IMAD R8, R23, R9, R8 ;  /* 0x0000000917087224 */ /* 0x000fe400078e0208 */
[----:B------:R-:W-:Y:S02]  /*0ad0*/  IMAD R9, R11, UR7, R10 ;  /* 0x000000070b097c24 */ /* 0x000fe4000f8e020a */
[----:B------:R-:W-:Y:S02]  /*0ae0*/  HFMA2 R10, -RZ, RZ, 0, 0 ;  /* 0x00000000ff0a7431 */ /* 0x000fe400000001ff */
[----:B------:R-:W-:Y:S02]  /*0af0*/  IMAD.IADD R17, R14, 0x1, R17 ;  /* 0x000000010e117824 */ /* 0x000fe400078e0211 */
[----:B------:R-:W-:Y:S01]  /*0b00*/  IMAD.MOV.U32 R14, RZ, RZ, RZ ;  /* 0x000000ffff0e7224 */ /* 0x000fe200078e00ff */
[----:B------:R-:W-:Y:S06]  /*0b10*/  @!P0 BRA `(.L_x_83) ;  /* 0x0000000c00c08947 */ /* 0x000fec0003800000 */
[----:B------:R-:W0:Y:S01]  /*0b20*/  S2R R21, SR_CgaCtaId ;  /* 0x0000000000157919 */ /* 0x000e220000008800 */
[C---:B------:R-:W-:Y:S01]  /*0b30*/  LEA.HI R11, R15.reuse, R12, RZ, 0x1c ;  /* 0x0000000c0f0b7211 */ /* 0x040fe200078fe0ff */
[----:B------:R-:W-:Y:S01]  /*0b40*/  IMAD R10, R6, UR10, RZ ;  /* 0x0000000a060a7c24 */ /* 0x000fe2000f8e02ff */
[----:B------:R-:W-:Y:S01]  /*0b50*/  MOV R2, 0x400 ;  /* 0x0000040000027802 */ /* 0x000fe20000000f00 */
[----:B------:R-:W-:Y:S01]  /*0b60*/  UMOV UR4, URZ ;  /* 0x000000ff00047c82 */ /* 0x000fe20008000000 */
[----:B------:R-:W-:Y:S01]  /*0b70*/  LOP3.LUT R18, R15, 0xf, RZ, 0xc0, !PT ;  /* 0x0000000f0f127812 */ /* 0x000fe200078ec0ff */
[----:B------:R-:W-:Y:S01]  /*0b80*/  IMAD R10, R11, R10, RZ ;  /* 0x0000000a0b0a7224 */ /* 0x000fe200078e02ff */
[----:B------:R-:W-:-:S04]  /*0b90*/  IADD3 R13, PT, PT, R2, 0x880, RZ ;  /* 0x00000880020d7810 */ /* 0x000fc80007ffe0ff */
[----:B------:R-:W-:Y:S02]  /*0ba0*/  SHF.R.S32.HI R16, RZ, 0x1f, R10 ;  /* 0x0000001fff107819 */ /* 0x000fe4000001140a */
[----:B------:R-:W-:Y:S02]  /*0bb0*/  IADD3 R12, P0, PT, R17, R10, RZ ;  /* 0x0000000a110c7210 */ /* 0x000fe40007f1e0ff */
[C---:B0-----:R-:W-:Y:S02]  /*0bc0*/  LEA R10, R21.reuse, R13, 0x18 ;  /* 0x0000000d150a7211 */ /* 0x041fe400078ec0ff */
[----:B------:R-:W-:Y:S02]  /*0bd0*/  LEA R21, R21, R2, 0x18 ;  /* 0x0000000215157211 */ /* 0x000fe400078ec0ff */
[----:B------:R-:W-:Y:S01]  /*0be0*/  LEA.HI.X.SX32 R13, R17, R16, 0x1, P0 ;  /* 0x00000010110d7211 */ /* 0x000fe200000f0eff */
[----:B------:R-:W-:Y:S01]  /*0bf0*/  IMAD R17, R15, 0x44, R10 ;  /* 0x000000440f117824 */ /* 0x000fe200078e020a */
[----:B------:R-:W-:Y:S01]  /*0c00*/  MOV R10, RZ ;  /* 0x000000ff000a7202 */ /* 0x000fe20000000f00 */
[----:B------:R-:W-:-:S02]  /*0c10*/  VIADD R15, R19, 0x1 ;  /* 0x00000001130f7836 */ /* 0x000fc40000000000 */
[----:B------:R-:W-:Y:S02]  /*0c20*/  IMAD R16, R3, UR7, RZ ;  /* 0x0000000703107c24 */ /* 0x000fe4000f8e02ff */
[----:B------:R-:W-:Y:S02]  /*0c30*/  IMAD R19, R5, UR6, RZ ;  /* 0x0000000605137c24 */ /* 0x000fe4000f8e02ff */
[----:B------:R-:W-:-:S07]  /*0c40*/  IMAD R20, R18, 0x4, R21 ;  /* 0x0000000412147824 */ /* 0x000fce00078e0215 */
.L_x_95:
[----:B------:R-:W-:Y:S01]  /*0c50*/  IADD3 R23, PT, PT, R18, UR4, RZ ;  /* 0x0000000412177c10 */ /* 0x000fe2000fffe0ff */
[----:B------:R-:W0:Y:S01]  /*0c60*/  LDCU.64 UR10, c[0x0][0x388] ;  /* 0x00007100ff0a77ac */ /* 0x000e220008000a00 */
[----:B------:R-:W-:Y:S02]  /*0c70*/  BSSY.RECONVERGENT B0, `(.L_x_84) ;  /* 0x0000080000007945 */ /* 0x000fe40003800200 */
        /* <DEDUP_REMOVED lines=8> */
[----:B------:R-:W-:Y:S01]  /*0d00*/  IMAD.MOV.U32 R3, RZ, RZ, R11 ;  /* 0x000000ffff037224 */ /* 0x000fe200078e000b */
[----:B-1----:R-:W-:-:S06]  /*0d10*/  ULEA UR5, UR6, UR5, 0x18 ;  /* 0x0000000506057291 */ /* 0x002fcc000f8ec0ff */
[----:B------:R-:W-:-:S07]  /*0d20*/  LEA R2, R2, UR5, 0x2 ;  /* 0x0000000502027c11 */ /* 0x000fce000f8e10ff */
.L_x_88:
[C---:B------:R-:W-:Y:S01]  /*0d30*/  ISETP.GE.U32.AND P0, PT, R3.reuse, 0x10, PT ;  /* 0x000000100300780c */ /* 0x040fe20003f06070 */
[----:B------:R1:W-:Y:S01]  /*0d40*/  STS [R2], RZ ;  /* 0x000000ff02007388 */ /* 0x0003e20000000800 */
[----:B------:R-:W-:Y:S01]  /*0d50*/  IADD3 R3, PT, PT, R3, 0x10, RZ ;  /* 0x0000001003037810 */ /* 0x000fe20007ffe0ff */
[----:B-1----:R-:W-:-:S10]  /*0d60*/  VIADD R2, R2, 0x440 ;  /* 0x0000044002027836 */ /* 0x002fd40000000000 */
[----:B------:R-:W-:Y:S05]  /*0d70*/  @!P0 BRA `(.L_x_88) ;  /* 0xfffffffc00ec8947 */ /* 0x000fea000383ffff */
[----:B0-----:R-:W-:Y:S05]  /*0d80*/  BSYNC.RECONVERGENT B1 ;  /* 0x0000000000017941 */ /* 0x001fea0003800200 */
.L_x_87:
[----:B------:R-:W-:Y:S05]  /*0d90*/  BRA `(.L_x_86) ;  /* 0x0000000400b47947 */ /* 0x000fea0003800000 */
.L_x_85:
[----:B------:R-:W-:Y:S01]  /*0da0*/  IABS R21, R0 ;  /* 0x0000000000157213 */ /* 0x000fe20000000000 */
[----:B------:R-:W-:Y:S03]  /*0db0*/  BSSY.RECONVERGENT B1, `(.L_x_89) ;  /* 0x0000053000017945 */ /* 0x000fe60003800200 */
[----:B------:R-:W1:Y:S08]  /*0dc0*/  I2F.RP R22, R21 ;  /* 0x0000001500167306 */ /* 0x000e700000209400 */
[----:B-1----:R-:W1:Y:S02]  /*0dd0*/  MUFU.RCP R22, R22 ;  /* 0x0000001600167308 */ /* 0x002e640000001000 */
[----:B-1----:R-:W-:-:S02]  /*0de0*/  IADD3 R2, PT, PT, R22, 0xffffffe, RZ ;  /* 0x0ffffffe16027810 */ /* 0x002fc40007ffe0ff */
[----:B------:R-:W-:-:S04]  /*0df0*/  IABS R22, R15 ;  /* 0x0000000f00167213 */ /* 0x000fc80000000000 */
[----:B------:R1:W2:Y:S02]  /*0e00*/  F2I.FTZ.U32.TRUNC.NTZ R3, R2 ;  /* 0x0000000200037305 */ /* 0x0002a4000021f000 */
[----:B-1----:R-:W-:Y:S01]  /*0e10*/  MOV R2, RZ ;  /* 0x000000ff00027202 */ /* 0x002fe20000000f00 */
[----:B--2---:R-:W-:-:S04]  /*0e20*/  IMAD.MOV R24, RZ, RZ, -R3 ;  /* 0x000000ffff187224 */ /* 0x004fc800078e0a03 */
[----:B------:R-:W-:Y:S01]  /*0e30*/  IMAD R25, R24, R21, RZ ;  /* 0x0000001518197224 */ /* 0x000fe200078e02ff */
[----:B------:R-:W-:-:S03]  /*0e40*/  IABS R24, R23 ;  /* 0x0000001700187213 */ /* 0x000fc60000000000 */
[----:B------:R-:W-:Y:S01]  /*0e50*/  IMAD.HI.U32 R3, R3, R25, R2 ;  /* 0x0000001903037227 */ /* 0x000fe200078e0002 */
[----:B------:R-:W-:-:S05]  /*0e60*/  IABS R25, R0 ;  /* 0x0000000000197213 */ /* 0x000fca0000000000 */
[----:B------:R-:W-:Y:S02]  /*0e70*/  IMAD.MOV R27, RZ, RZ, -R25 ;  /* 0x000000ffff1b7224 */ /* 0x000fe400078e0a19 */
[----:B------:R-:W-:Y:S01]  /*0e80*/  IMAD.HI.U32 R2, R3, R24, RZ ;  /* 0x0000001803027227 */ /* 0x000fe200078e00ff */
[----:B------:R-:W1:Y:S01]  /*0e90*/  I2F.RP R25, R22 ;  /* 0x0000001600197306 */ /* 0x000e620000209400 */
[----:B------:R-:W-:Y:S02]  /*0ea0*/  LOP3.LUT R3, R23, R0, RZ, 0x3c, !PT ;  /* 0x0000000017037212 */ /* 0x000fe400078e3cff */
[----:B------:R-:W-:Y:S02]  /*0eb0*/  IMAD R24, R2, R27, R24 ;  /* 0x0000001b02187224 */ /* 0x000fe400078e0218 */
[----:B------:R-:W-:-:S03]  /*0ec0*/  ISETP.GE.AND P2, PT, R3, RZ, PT ;  /* 0x000000ff0300720c */ /* 0x000fc60003f46270 */
[----:B------:R-:W-:Y:S01]  /*0ed0*/  ISETP.GT.U32.AND P1, PT, R21, R24, PT ;  /* 0x000000181500720c */ /* 0x000fe20003f24070 */
[----:B-1----:R-:W1:-:S12]  /*0ee0*/  MUFU.RCP R25, R25 ;  /* 0x0000001900197308 */ /* 0x002e580000001000 */
[-C--:B------:R-:W-:Y:S02]  /*0ef0*/  @!P1 IADD3 R24, PT, PT, R24, -R21.reuse, RZ ;  /* 0x8000001518189210 */ /* 0x080fe40007ffe0ff */
[----:B------:R-:W-:Y:S02]  /*0f00*/  @!P1 IADD3 R2, PT, PT, R2, 0x1, RZ ;  /* 0x0000000102029810 */ /* 0x000fe40007ffe0ff */
[----:B------:R-:W-:Y:S02]  /*0f10*/  ISETP.GE.U32.AND P0, PT, R24, R21, PT ;  /* 0x000000151800720c */ /* 0x000fe40003f06070 */
[----:B------:R-:W-:Y:S01]  /*0f20*/  ISETP.NE.AND P1, PT, R0, RZ, PT ;  /* 0x000000ff0000720c */ /* 0x000fe20003f25270 */
[----:B-1----:R-:W-:-:S04]  /*0f30*/  VIADD R24, R25, 0xffffffe ;  /* 0x0ffffffe19187836 */ /* 0x002fc80000000000 */
[----:B------:R-:W1:Y:S06]  /*0f40*/  F2I.FTZ.U32.TRUNC.NTZ R3, R24 ;  /* 0x0000001800037305 */ /* 0x000e6c000021f000 */
[----:B------:R-:W-:-:S05]  /*0f50*/  @P0 VIADD R2, R2, 0x1 ;  /* 0x0000000102020836 */ /* 0x000fca0000000000 */
[----:B------:R-:W-:-:S05]  /*0f60*/  MOV R21, R2 ;  /* 0x0000000200157202 */ /* 0x000fca0000000f00 */
[----:B------:R-:W-:Y:S01]  /*0f70*/  @!P2 IMAD.MOV R21, RZ, RZ, -R21 ;  /* 0x000000ffff15a224 */ /* 0x000fe200078e0a15 */
[----:B------:R-:W-:Y:S02]  /*0f80*/  @!P1 LOP3.LUT R21, RZ, R0, RZ, 0x33, !PT ;  /* 0x00000000ff159212 */ /* 0x000fe400078e33ff */
[----:B-1----:R-:W-:-:S03]  /*0f90*/  IADD3 R25, PT, PT, RZ, -R3, RZ ;  /* 0x80000003ff197210 */ /* 0x002fc60007ffe0ff */
[----:B------:R-:W-:Y:S02]  /*0fa0*/  IMAD.MOV R2, RZ, RZ, -R21 ;  /* 0x000000ffff027224 */ /* 0x000fe400078e0a15 */
[----:B------:R-:W-:Y:S02]  /*0fb0*/  IMAD R25, R25, R22, RZ ;  /* 0x0000001619197224 */ /* 0x000fe400078e02ff */
[----:B------:R-:W-:Y:S02]  /*0fc0*/  IMAD R24, R0, R2, R23 ;  /* 0x0000000200187224 */ /* 0x000fe400078e0217 */
[----:B------:R-:W-:Y:S01]  /*0fd0*/  HFMA2 R2, -RZ, RZ, 0, 0 ;  /* 0x00000000ff027431 */ /* 0x000fe200000001ff */
[----:B------:R-:W-:-:S05]  /*0fe0*/  IABS R23, R15 ;  /* 0x0000000f00177213 */ /* 0x000fca0000000000 */
[----:B------:R-:W-:Y:S02]  /*0ff0*/  IMAD.MOV R26, RZ, RZ, -R23 ;  /* 0x000000ffff1a7224 */ /* 0x000fe400078e0a17 */
[----:B------:R-:W-:Y:S01]  /*1000*/  IMAD.HI.U32 R2, R3, R25, R2 ;  /* 0x0000001903027227 */ /* 0x000fe200078e0002 */
[----:B------:R-:W-:-:S05]  /*1010*/  IABS R3, R24 ;  /* 0x0000001800037213 */ /* 0x000fca0000000000 */
[----:B------:R-:W-:Y:S01]  /*1020*/  IMAD.HI.U32 R23, R2, R3, RZ ;  /* 0x0000000302177227 */ /* 0x000fe200078e00ff */
[----:B------:R-:W-:-:S03]  /*1030*/  LOP3.LUT R2, R24, R15, RZ, 0x3c, !PT ;  /* 0x0000000f18027212 */ /* 0x000fc600078e3cff */
[----:B------:R-:W-:Y:S01]  /*1040*/  IMAD R3, R23, R26, R3 ;  /* 0x0000001a17037224 */ /* 0x000fe200078e0203 */
[----:B------:R-:W-:-:S04]  /*1050*/  ISETP.GE.AND P2, PT, R2, RZ, PT ;  /* 0x000000ff0200720c */ /* 0x000fc80003f46270 */
[----:B------:R-:W-:-:S13]  /*1060*/  ISETP.GT.U32.AND P1, PT, R22, R3, PT ;  /* 0x000000031600720c */ /* 0x000fda0003f24070 */
[-C--:B------:R-:W-:Y:S01]  /*1070*/  @!P1 IADD3 R3, PT, PT, R3, -R22.reuse, RZ ;  /* 0x8000001603039210 */ /* 0x080fe20007ffe0ff */
[----:B------:R-:W-:Y:S01]  /*1080*/  @!P1 VIADD R23, R23, 0x1 ;  /* 0x0000000117179836 */ /* 0x000fe20000000000 */
[----:B------:R-:W-:Y:S02]  /*1090*/  ISETP.NE.AND P1, PT, R15, RZ, PT ;  /* 0x000000ff0f00720c */ /* 0x000fe40003f25270 */
[----:B------:R-:W-:-:S13]  /*10a0*/  ISETP.GE.U32.AND P0, PT, R3, R22, PT ;  /* 0x000000160300720c */ /* 0x000fda0003f06070 */
[----:B------:R-:W-:Y:S02]  /*10b0*/  @P0 IADD3 R23, PT, PT, R23, 0x1, RZ ;  /* 0x0000000117170810 */ /* 0x000fe40007ffe0ff */
[----:B------:R-:W-:-:S03]  /*10c0*/  ISETP.GT.U32.AND P0, PT, R11, 0x1f, PT ;  /* 0x0000001f0b00780c */ /* 0x000fc60003f04070 */
[----:B------:R-:W-:Y:S01]  /*10d0*/  @!P2 IMAD.MOV R23, RZ, RZ, -R23 ;  /* 0x000000ffff17a224 */ /* 0x000fe200078e0a17 */
[----:B------:R-:W-:-:S04]  /*10e0*/  @!P1 LOP3.LUT R23, RZ, R15, RZ, 0x33, !PT ;  /* 0x0000000fff179212 */ /* 0x000fc800078e33ff */
[----:B------:R-:W-:-:S05]  /*10f0*/  IADD3 R2, PT, PT, -R23, RZ, RZ ;  /* 0x000000ff17027210 */ /* 0x000fca0007ffe1ff */
[----:B------:R-:W-:Y:S01]  /*1100*/  IMAD R2, R15, R2, R24 ;  /* 0x000000020f027224 */ /* 0x000fe200078e0218 */
[----:B------:R-:W-:Y:S06]  /*1110*/  @P0 BRA `(.L_x_90) ;  /* 0x0000000000700947 */ /* 0x000fec0003800000 */
[----:B------:R-:W1:Y:S01]  /*1120*/  LDCU UR5, c[0x0][0x3c0] ;  /* 0x00007800ff0577ac */ /* 0x000e620008000800 */
[----:B------:R-:W2:Y:S01]  /*1130*/  LDC R22, c[0x0][0x39c] ;  /* 0x0000e700ff167b82 */ /* 0x000ea20000000800 */
[----:B------:R-:W-:Y:S01]  /*1140*/  SHF.R.S32.HI R25, RZ, 0x1f, R9 ;  /* 0x0000001fff197819 */ /* 0x000fe20000011409 */
[----:B------:R-:W-:Y:S02]  /*1150*/  IMAD.MOV.U32 R27, RZ, RZ, R11 ;  /* 0x000000ffff1b7224 */ /* 0x000fe400078e000b */
[----:B-1----:R-:W-:-:S04]  /*1160*/  IMAD R2, R2, UR5, RZ ;  /* 0x0000000502027c24 */ /* 0x002fc8000f8e02ff */
[----:B------:R-:W-:-:S04]  /*1170*/  IMAD R2, R16, R23, R2 ;  /* 0x0000001710027224 */ /* 0x000fc800078e0202 */
[----:B------:R-:W-:-:S05]  /*1180*/  IMAD R2, R19, R21, -R2 ;  /* 0x0000001513027224 */ /* 0x000fca00078e0a02 */
[----:B------:R-:W-:-:S04]  /*1190*/  IADD3 R24, P0, PT, R9, R2, RZ ;  /* 0x0000000209187210 */ /* 0x000fc80007f1e0ff */
[----:B------:R-:W-:-:S09]  /*11a0*/  LEA.HI.X.SX32 R25, R2, R25, 0x1, P0 ;  /* 0x0000001902197211 */ /* 0x000fd200000f0eff */
.L_x_94:
        /* <DEDUP_REMOVED lines=13> */
.L_x_92:
[----:B------:R-:W-:-:S05]  /*1280*/  IMAD R2, R27, 0x44, R20 ;  /* 0x000000441b027824 */ /* 0x000fca00078e0214 */
[----:B------:R1:W-:Y:S02]  /*1290*/  STS [R2], RZ ;  /* 0x000000ff02007388 */ /* 0x0003e40000000800 */
.L_x_93:
[----:B0-----:R-:W-:Y:S05]  /*12a0*/  BSYNC.RECONVERGENT B2 ;  /* 0x0000000000027941 */ /* 0x001fea0003800200 */
.L_x_91:
[C---:B------:R-:W-:Y:S01]  /*12b0*/  ISETP.GE.U32.AND P0, PT, R27.reuse, 0x10, PT ;  /* 0x000000101b00780c */ /* 0x040fe20003f06070 */
[----:B------:R-:W-:-:S12]  /*12c0*/  VIADD R27, R27, 0x10 ;  /* 0x000000101b1b7836 */ /* 0x000fd80000000000 */
[----:B------:R-:W-:Y:S05]  /*12d0*/  @!P0 BRA `(.L_x_94) ;  /* 0xfffffffc00b48947 */ /* 0x000fea000383ffff */
.L_x_90:
[----:B0-----:R-:W-:Y:S05]  /*12e0*/  BSYNC.RECONVERGENT B1 ;  /* 0x0000000000017941 */ /* 0x001fea0003800200 */
.L_x_89:
[----:B------:R-:W-:-:S13]  /*12f0*/  ISETP.GT.U32.AND P0, PT, R11, 0xf, PT ;  /* 0x0000000f0b00780c */ /* 0x000fda0003f04070 */
[----:B------:R-:W-:Y:S05]  /*1300*/  @P0 BRA `(.L_x_86) ;  /* 0x0000000000580947 */ /* 0x000fea0003800000 */
[----:B------:R-:W0:Y:S01]  /*1310*/  LDCU UR5, c[0x0][0x3b8] ;  /* 0x00007700ff0577ac */ /* 0x000e220008000800 */
[----:B------:R-:W-:Y:S01]  /*1320*/  IADD3 R3, PT, PT, R18, UR4, RZ ;  /* 0x0000000412037c10 */ /* 0x000fe2000fffe0ff */
[----:B------:R-:W-:Y:S02]  /*1330*/  IMAD.MOV R22, RZ, RZ, -R21 ;  /* 0x000000ffff167224 */ /* 0x000fe400078e0a15 */
[----:B-1----:R-:W-:Y:S01]  /*1340*/  IMAD R2, R21, R6, RZ ;  /* 0x0000000615027224 */ /* 0x002fe200078e02ff */
[----:B------:R-:W1:Y:S01]  /*1350*/  LDCU.64 UR6, c[0x0][0x380] ;  /* 0x00007000ff0677ac */ /* 0x000e620008000a00 */
[----:B------:R-:W-:Y:S01]  /*1360*/  IMAD R22, R0, R22, R3 ;  /* 0x0000001600167224 */ /* 0x000fe200078e0203 */
[----:B------:R-:W-:-:S05]  /*1370*/  IADD3 R3, PT, PT, -R23, RZ, RZ ;  /* 0x000000ff17037210 */ /* 0x000fca0007ffe1ff */
[----:B------:R-:W-:Y:S02]  /*1380*/  IMAD R3, R15, R3, R22 ;  /* 0x000000030f037224 */ /* 0x000fe400078e0216 */
        /* <DEDUP_REMOVED lines=11> */
[----:B------:R-:W-:-:S04]  /*1440*/  IMAD R21, R11, 0x44, R22 ;  /* 0x000000440b157824 */ /* 0x000fc800078e0216 */
[----:B------:R-:W-:-:S05]  /*1450*/  IMAD R21, R18, 0x4, R21 ;  /* 0x0000000412157824 */ /* 0x000fca00078e0215 */
[----:B--2---:R2:W-:Y:S02]  /*1460*/  STS [R21], R2 ;  /* 0x0000000215007388 */ /* 0x0045e40000000800 */
.L_x_86:
[----:B0-----:R-:W-:Y:S05]  /*1470*/  BSYNC.RECONVERGENT B0 ;  /* 0x0000000000007941 */ /* 0x001fea0003800200 */
.L_x_84:
[----:B------:R-:W0:Y:S01]  /*1480*/  S2R R3, SR_CgaCtaId ;  /* 0x0000000000037919 */ /* 0x000e220000008800 */
[----:B-12---:R-:W-:Y:S01]  /*1490*/  MOV R2, 0x400 ;  /* 0x0000040000027802 */ /* 0x006fe20000000f00 */
[----:B------:R-:W-:Y:S01]  /*14a0*/  UIADD3 UR4, UPT, UPT, UR4, 0x10, URZ ;  /* 0x0000001004047890 */ /* 0x000fe2000fffe0ff */
[----:B------:R-:W1:Y:S01]  /*14b0*/  S2R R21, SR_TID.Y ;  /* 0x0000000000157919 */ /* 0x000e620000002200 */
[----:B------:R-:W-:Y:S04]  /*14c0*/  BAR.SYNC.DEFER_BLOCKING 0x0 ;  /* 0x0000000000007b1d */ /* 0x000fe80000010000 */
[----:B------:R-:W-:Y:S02]  /*14d0*/  ISETP.LE.AND P0, PT, R7, UR4, PT ;  /* 0x0000000407007c0c */ /* 0x000fe4000bf03270 */
[----:B0-----:R-:W-:-:S02]  /*14e0*/  LEA R2, R3, R2, 0x18 ;  /* 0x0000000203027211 */ /* 0x001fc400078ec0ff */
[----:B------:R-:W-:Y:S03]  /*14f0*/  LDS R3, [R17+0x4] ;  /* 0x0000040011037984 */ /* 0x000fe60000000800 */
[----:B-1----:R-:W-:Y:S02]  /*1500*/  IMAD R2, R21, 0x44, R2 ;  /* 0x0000004415027824 */ /* 0x002fe400078e0202 */
[----:B------:R-:W-:Y:S04]  /*1510*/  LDS R21, [R17] ;  /* 0x0000000011157984 */ /* 0x000fe80000000800 */
[----:B------:R-:W0:Y:S04]  /*1520*/  LDS R23, [R2] ;  /* 0x0000000002177984 */ /* 0x000e280000000800 */
[----:B------:R-:W1:Y:S04]  /*1530*/  LDS R25, [R2+0x440] ;  /* 0x0004400002197984 */ /* 0x000e680000000800 */
[----:B------:R-:W-:Y:S04]  /*1540*/  LDS R24, [R2+0x448] ;  /* 0x0004480002187984 */ /* 0x000fe80000000800 */
[----:B------:R-:W2:Y:S04]  /*1550*/  LDS R22, [R2+0x4] ;  /* 0x0000040002167984 */ /* 0x000ea80000000800 */
[----:B------:R-:W-:Y:S01]  /*1560*/  LDS R27, [R2+0x8] ;  /* 0x00000800021b7984 */ /* 0x000fe20000000800 */
[----:B0-----:R-:W-:-:S03]  /*1570*/  FFMA R26, R21, R23, R14 ;  /* 0x00000017151a7223 */ /* 0x001fc6000000000e */
[----:B------:R-:W0:Y:S01]  /*1580*/  LDS R14, [R2+0x444] ;  /* 0x00044400020e7984 */ /* 0x000e220000000800 */
[----:B-1----:R-:W-:-:S03]  /*1590*/  FFMA R25, R21, R25, R10 ;  /* 0x0000001915197223 */ /* 0x002fc6000000000a */
[----:B------:R-:W1:Y:S04]  /*15a0*/  LDS R23, [R17+0x8] ;  /* 0x0000080011177984 */ /* 0x000e680000000800 */
[----:B------:R-:W-:Y:S01]  /*15b0*/  LDS R10, [R17+0xc] ;  /* 0x00000c00110a7984 */ /* 0x000fe20000000800 */
[----:B--2---:R-:W-:-:S03]  /*15c0*/  FFMA R22, R3, R22, R26 ;  /* 0x0000001603167223 */ /* 0x004fc6000000001a */
[----:B------:R-:W2:Y:S04]  /*15d0*/  LDS R21, [R2+0xc] ;  /* 0x00000c0002157984 */ /* 0x000ea80000000800 */
[----:B------:R-:W-:Y:S01]  /*15e0*/  LDS R26, [R2+0x10] ;  /* 0x00001000021a7984 */ /* 0x000fe20000000800 */
[----:B0-----:R-:W-:-:S03]  /*15f0*/  FFMA R25, R3, R14, R25 ;  /* 0x0000000e03197223 */ /* 0x001fc60000000019 */
[----:B------:R-:W0:Y:S01]  /*1600*/  LDS R14, [R17+0x10] ;  /* 0x00001000110e7984 */ /* 0x000e220000000800 */
[C---:B-1----:R-:W-:Y:S01]  /*1610*/  FFMA R25, R23.reuse, R24, R25 ;  /* 0x0000001817197223 */ /* 0x042fe20000000019 */
[----:B------:R-:W-:Y:S02]  /*1620*/  FFMA R27, R23, R27, R22 ;  /* 0x0000001b171b7223 */ /* 0x000fe40000000016 */
[----:B------:R-:W1:Y:S04]  /*1630*/  LDS R24, [R2+0x44c] ;  /* 0x00044c0002187984 */ /* 0x000e680000000800 */
[----:B------:R-:W3:Y:S01]  /*1640*/  LDS R23, [R2+0x450] ;  /* 0x0004500002177984 */ /* 0x000ee20000000800 */
[----:B--2---:R-:W-:-:S03]  /*1650*/  FFMA R21, R10, R21, R27 ;  /* 0x000000150a157223 */ /* 0x004fc6000000001b */
[----:B------:R-:W-:Y:S04]  /*1660*/  LDS R3, [R17+0x14] ;  /* 0x0000140011037984 */ /* 0x000fe80000000800 */
[----:B------:R-:W2:Y:S04]  /*1670*/  LDS R22, [R2+0x14] ;  /* 0x0000140002167984 */ /* 0x000ea80000000800 */
[----:B------:R-:W-:Y:S01]  /*1680*/  LDS R27, [R2+0x18] ;  /* 0x00001800021b7984 */ /* 0x000fe20000000800 */
[----:B0-----:R-:W-:-:S03]  /*1690*/  FFMA R26, R14, R26, R21 ;  /* 0x0000001a0e1a7223 */ /* 0x001fc60000000015 */
[----:B------:R-:W-:Y:S01]  /*16a0*/  LDS R21, [R2+0x1c] ;  /* 0x00001c0002157984 */ /* 0x000fe20000000800 */
[----:B-1----:R-:W-:-:S03]  /*16b0*/  FFMA R24, R10, R24, R25 ;  /* 0x000000180a187223 */ /* 0x002fc60000000019 */
[----:B------:R-:W0:Y:S01]  /*16c0*/  LDS R10, [R2+0x454] ;  /* 0x00045400020a7984 */ /* 0x000e220000000800 */
[----:B---3--:R-:W-:-:S03]  /*16d0*/  FFMA R25, R14, R23, R24 ;  /* 0x000000170e197223 */ /* 0x008fc60000000018 */
[----:B------:R-:W1:Y:S04]  /*16e0*/  LDS R23, [R17+0x18] ;  /* 0x0000180011177984 */ /* 0x000e680000000800 */
[----:B------:R-:W3:Y:S01]  /*16f0*/  LDS R24, [R2+0x458] ;  /* 0x0004580002187984 */ /* 0x000ee20000000800 */
[----:B--2---:R-:W-:-:S03]  /*1700*/  FFMA R22, R3, R22, R26 ;  /* 0x0000001603167223 */ /* 0x004fc6000000001a */
[----:B------:R-:W2:Y:S04]  /*1710*/  LDS R14, [R17+0x1c] ;  /* 0x00001c00110e7984 */ /* 0x000ea80000000800 */
[----:B------:R-:W-:Y:S01]  /*1720*/  LDS R26, [R2+0x20] ;  /* 0x00002000021a7984 */ /* 0x000fe20000000800 */
[----:B0-----:R-:W-:-:S03]  /*1730*/  FFMA R25, R3, R10, R25 ;  /* 0x0000000a03197223 */ /* 0x001fc60000000019 */
[----:B------:R-:W0:Y:S01]  /*1740*/  LDS R10, [R17+0x20] ;  /* 0x00002000110a7984 */ /* 0x000e220000000800 */
[----:B-1----:R-:W-:-:S03]  /*1750*/  FFMA R27, R23, R27, R22 ;  /* 0x0000001b171b7223 */ /* 0x002fc60000000016 */
[----:B------:R-:W-:Y:S01]  /*1760*/  LDS R3, [R17+0x24] ;  /* 0x0000240011037984 */ /* 0x000fe20000000800 */
[----:B---3--:R-:W-:-:S03]  /*1770*/  FFMA R25, R23, R24, R25 ;  /* 0x0000001817197223 */ /* 0x008fc60000000019 */
[----:B------:R-:W1:Y:S01]  /*1780*/  LDS R24, [R2+0x45c] ;  /* 0x00045c0002187984 */ /* 0x000e620000000800 */
[----:B--2---:R-:W-:-:S03]  /*1790*/  FFMA R21, R14, R21, R27 ;  /* 0x000000150e157223 */ /* 0x004fc6000000001b */
[----:B------:R-:W2:Y:S04]  /*17a0*/  LDS R23, [R2+0x460] ;  /* 0x0004600002177984 */ /* 0x000ea80000000800 */
[----:B------:R-:W3:Y:S04]  /*17b0*/  LDS R22, [R2+0x24] ;  /* 0x0000240002167984 */ /* 0x000ee80000000800 */
[----:B------:R-:W-:Y:S01]  /*17c0*/  LDS R27, [R2+0x28] ;  /* 0x00002800021b7984 */ /* 0x000fe20000000800 */
[----:B0-----:R-:W-:-:S03]  /*17d0*/  FFMA R26, R10, R26, R21 ;  /* 0x0000001a0a1a7223 */ /* 0x001fc60000000015 */
[----:B------:R-:W0:Y:S01]  /*17e0*/  LDS R21, [R17+0x28] ;  /* 0x0000280011157984 */ /* 0x000e220000000800 */
[----:B-1----:R-:W-:-:S03]  /*17f0*/  FFMA R24, R14, R24, R25 ;  /* 0x000000180e187223 */ /* 0x002fc60000000019 */
[----:B------:R-:W1:Y:S01]  /*1800*/  LDS R14, [R2+0x464] ;  /* 0x00046400020e7984 */ /* 0x000e620000000800 */
[----:B--2---:R-:W-:-:S03]  /*1810*/  FFMA R25, R10, R23, R24 ;  /* 0x000000170a197223 */ /* 0x004fc60000000018 */
[----:B------:R-:W2:Y:S01]  /*1820*/  LDS R24, [R2+0x468] ;  /* 0x0004680002187984 */ /* 0x000ea20000000800 */
[----:B---3--:R-:W-:-:S03]  /*1830*/  FFMA R22, R3, R22, R26 ;  /* 0x0000001603167223 */ /* 0x008fc6000000001a */
[----:B------:R-:W-:Y:S04]  /*1840*/  LDS R10, [R17+0x2c] ;  /* 0x00002c00110a7984 */ /* 0x000fe80000000800 */
[----:B------:R-:W3:Y:S04]  /*1850*/  LDS R23, [R2+0x2c] ;  /* 0x00002c0002177984 */ /* 0x000ee80000000800 */
[----:B------:R-:W-:Y:S01]  /*1860*/  LDS R26, [R2+0x470] ;  /* 0x00047000021a7984 */ /* 0x000fe20000000800 */
[----:B0-----:R-:W-:-:S03]  /*1870*/  FFMA R27, R21, R27, R22 ;  /* 0x0000001b151b7223 */ /* 0x001fc60000000016 */
[----:B------:R-:W-:Y:S01]  /*1880*/  LDS R22, [R2+0x34] ;  /* 0x0000340002167984 */ /* 0x000fe20000000800 */
[----:B-1----:R-:W-:-:S03]  /*1890*/  FFMA R25, R3, R14, R25 ;  /* 0x0000000e03197223 */ /* 0x002fc60000000019 */
[----:B------:R-:W-:Y:S01]  /*18a0*/  LDS R14, [R17+0x30] ;  /* 0x00003000110e7984 */ /* 0x000fe20000000800 */
[----:B--2---:R-:W-:-:S03]  /*18b0*/  FFMA R25, R21, R24, R25 ;  /* 0x0000001815197223 */ /* 0x004fc60000000019 */
[----:B------:R-:W0:Y:S04]  /*18c0*/  LDS R21, [R2+0x46c] ;  /* 0x00046c0002157984 */ /* 0x000e280000000800 */
[----:B------:R-:W1:Y:S01]  /*18d0*/  LDS R24, [R2+0x30] ;  /* 0x0000300002187984 */ /* 0x000e620000000800 */
[----:B---3--:R-:W-:-:S03]  /*18e0*/  FFMA R23, R10, R23, R27 ;  /* 0x000000170a177223 */ /* 0x008fc6000000001b */
[----:B------:R-:W2:Y:S04]  /*18f0*/  LDS R3, [R17+0x34] ;  /* 0x0000340011037984 */ /* 0x000ea80000000800 */
[----:B------:R-:W-:Y:S01]  /*1900*/  LDS R27, [R2+0x478] ;  /* 0x00047800021b7984 */ /* 0x000fe20000000800 */
[----:B0-----:R-:W-:-:S03]  /*1910*/  FFMA R21, R10, R21, R25 ;  /* 0x000000150a157223 */ /* 0x001fc60000000019 */
[----:B------:R-:W-:Y:S01]  /*1920*/  LDS R25, [R17+0x38] ;  /* 0x0000380011197984 */ /* 0x000fe20000000800 */
[C---:B-1----:R-:W-:Y:S01]  /*1930*/  FFMA R24, R14.reuse, R24, R23 ;  /* 0x000000180e187223 */ /* 0x042fe20000000017 */
[----:B------:R-:W-:Y:S02]  /*1940*/  FFMA R26, R14, R26, R21 ;  /* 0x0000001a0e1a7223 */ /* 0x000fe40000000015 */
[----:B------:R-:W-:Y:S01]  /*1950*/  LDS R23, [R2+0x3c] ;  /* 0x00003c0002177984 */ /* 0x000fe20000000800 */
[----:B--2---:R-:W-:-:S03]  /*1960*/  FFMA R22, R3, R22, R24 ;  /* 0x0000001603167223 */ /* 0x004fc60000000018 */
[----:B------:R-:W0:Y:S04]  /*1970*/  LDS R14, [R2+0x474] ;  /* 0x00047400020e7984 */ /* 0x000e280000000800 */
[----:B------:R-:W1:Y:S04]  /*1980*/  LDS R24, [R2+0x38] ;  /* 0x0000380002187984 */ /* 0x000e680000000800 */
[----:B------:R-:W2:Y:S04]  /*1990*/  LDS R10, [R17+0x3c] ;  /* 0x00003c00110a7984 */ /* 0x000ea80000000800 */
[----:B------:R-:W3:Y:S01]  /*19a0*/  LDS R21, [R2+0x47c] ;  /* 0x00047c0002157984 */ /* 0x000ee20000000800 */
[----:B0-----:R-:W-:Y:S01]  /*19b0*/  FFMA R14, R3, R14, R26 ;  /* 0x0000000e030e7223 */ /* 0x001fe2000000001a */
[----:B-1----:R-:W-:-:S03]  /*19c0*/  FFMA R3, R25, R24, R22 ;  /* 0x0000001819037223 */ /* 0x002fc60000000016 */
[----:B------:R-:W-:Y:S01]  /*19d0*/  FFMA R22, R25, R27, R14 ;  /* 0x0000001b19167223 */ /* 0x000fe2000000000e */
[----:B--2---:R-:W-:-:S03]  /*19e0*/  FFMA R14, R10, R23, R3 ;  /* 0x000000170a0e7223 */ /* 0x004fc60000000003 */
[----:B---3--:R-:W-:Y:S01]  /*19f0*/  FFMA R10, R10, R21, R22 ;  /* 0x000000150a0a7223 */ /* 0x008fe20000000016 */
[----:B------:R-:W-:Y:S06]  /*1a00*/  BAR.SYNC.DEFER_BLOCKING 0x0 ;  /* 0x0000000000007b1d */ /* 0x000fec0000010000 */
[----:B------:R-:W-:Y:S05]  /*1a10*/  @!P0 BRA `(.L_x_95) ;  /* 0xfffffff0008c8947 */ /* 0x000fea000383ffff */
.L_x_83:
[----:B------:R-:W0:Y:S01]  /*1a20*/  S2R R3, SR_TID.Y ;  /* 0x0000000000037919 */ /* 0x000e220000002200 */
[----:B------:R-:W1:Y:S01]  /*1a30*/  LDCU UR5, c[0x0][0x39c] ;  /* 0x00007380ff0577ac */ /* 0x000e620008000800 */
[----:B0-----:R-:W-:-:S04]  /*1a40*/  IADD3 R4, PT, PT, R4, R3, RZ ;  /* 0x0000000304047210 */ /* 0x001fc80007ffe0ff */
[C---:B-1----:R-:W-:Y:S01]  /*1a50*/  ISETP.GE.U32.AND P0, PT, R4.reuse, UR5, PT ;  /* 0x0000000504007c0c */ /* 0x042fe2000bf06070 */
[----:B------:R-:W-:-:S05]  /*1a60*/  VIADD R4, R4, 0x10 ;  /* 0x0000001004047836 */ /* 0x000fca0000000000 */
[----:B------:R-:W-:-:S07]  /*1a70*/  ISETP.GE.U32.AND P1, PT, R4, UR5, PT ;  /* 0x0000000504007c0c */ /* 0x000fce000bf26070 */
[----:B------:R-:W0:Y:S02]  /*1a80*/  @!P0 LDC.64 R2, c[0x0][0x390] ;  /* 0x0000e400ff028b82 */ /* 0x000e240000000a00 */
[----:B0-----:R-:W-:-:S04]  /*1a90*/  @!P0 LEA R2, P2, R8, R2, 0x2 ;  /* 0x0000000208028211 */ /* 0x001fc800078410ff */
[----:B------:R-:W-:-:S05]  /*1aa0*/  @!P0 LEA.HI.X R3, R8, R3, RZ, 0x2, P2 ;  /* 0x0000000308038211 */ /* 0x000fca00010f14ff */
[----:B------:R0:W-:Y:S01]  /*1ab0*/  @!P0 STG.E desc[UR8][R2.64], R14 ;  /* 0x0000000e02008986 */ /* 0x0001e2000c101908 */
[----:B------:R-:W-:Y:S05]  /*1ac0*/  @P1 EXIT ;  /* 0x000000000000194d */ /* 0x000fea0003800000 */
[----:B------:R-:W1:Y:S01]  /*1ad0*/  LDC R0, c[0x0][0x3a0] ;  /* 0x0000e800ff007b82 */ /* 0x000e620000000800 */
[----:B------:R-:W1:Y:S01]  /*1ae0*/  LDCU UR6, c[0x0][0x3a4] ;  /* 0x00007480ff0677ac */ /* 0x000e620008000800 */
[----:B------:R-:W2:Y:S01]  /*1af0*/  LDCU.64 UR4, c[0x0][0x390] ;  /* 0x00007200ff0477ac */ /* 0x000ea20008000a00 */
[----:B-1----:R-:W-:-:S05]  /*1b00*/  IMAD R0, R0, UR6, RZ ;  /* 0x0000000600007c24 */ /* 0x002fca000f8e02ff */
[----:B0-----:R-:W-:-:S04]  /*1b10*/  SHF.L.U32 R3, R0, 0x4, RZ ;  /* 0x0000000400037819 */ /* 0x001fc800000006ff */
[----:B------:R-:W-:-:S04]  /*1b20*/  IADD3 R8, P0, PT, R8, R3, RZ ;  /* 0x0000000308087210 */ /* 0x000fc80007f1e0ff */
[----:B------:R-:W-:Y:S02]  /*1b30*/  LEA.HI.X.SX32 R3, R3, RZ, 0x1, P0 ;  /* 0x000000ff03037211 */ /* 0x000fe400000f0eff */
[----:B--2---:R-:W-:-:S04]  /*1b40*/  LEA R2, P0, R8, UR4, 0x2 ;  /* 0x0000000408027c11 */ /* 0x004fc8000f8010ff */
[----:B------:R-:W-:-:S05]  /*1b50*/  LEA.HI.X R3, R8, UR5, R3, 0x2, P0 ;  /* 0x0000000508037c11 */ /* 0x000fca00080f1403 */
[----:B------:R-:W-:Y:S01]  /*1b60*/  STG.E desc[UR8][R2.64], R10 ;  /* 0x0000000a02007986 */ /* 0x000fe2000c101908 */
[----:B------:R-:W-:Y:S05]  /*1b70*/  EXIT ;  /* 0x000000000000794d */ /* 0x000fea0003800000 */
.L_x_96:
        /* <DEDUP_REMOVED lines=16> */
.L_x_131:


//--------------------- .text._Z23conv2d_update_gradInputILi16ELi16ELi4ELi1ELi16EEvPfS0_S0_iiiiiiiiiii --------------------------
	.section	.text._Z23conv2d_update_gradInputILi16ELi16ELi4ELi1ELi16EEvPfS0_S0_iiiiiiiiiii,"ax",@progbits
	.align	128
        .global         _Z23conv2d_update_gradInputILi16ELi16ELi4ELi1ELi16EEvPfS0_S0_iiiiiiiiiii
        .type           _Z23conv2d_update_gradInputILi16ELi16ELi4ELi1ELi16EEvPfS0_S0_iiiiiiiiiii,@function
        .size           _Z23conv2d_update_gradInputILi16ELi16ELi4ELi1ELi16EEvPfS0_S0_iiiiiiiiiii,(.L_x_132 - _Z23conv2d_update_gradInputILi16ELi16ELi4ELi1ELi16EEvPfS0_S0_iiiiiiiiiii)
        .other          _Z23conv2d_update_gradInputILi16ELi16ELi4ELi1ELi16EEvPfS0_S0_iiiiiiiiiii,@"STO_CUDA_ENTRY STV_DEFAULT"
_Z23conv2d_update_gradInputILi16ELi16ELi4ELi1ELi16EEvPfS0_S0_iiiiiiiiiii:
.text._Z23conv2d_update_gradInputILi16ELi16ELi4ELi1ELi16EEvPfS0_S0_iiiiiiiiiii:
[----:B------:R-:W-:Y:S01]  /*0000*/  LDC R1, c[0x0][0x37c] ;  /* 0x0000df00ff017b82 */ /* 0x000fe20000000800 */
[----:B------:R-:W0:Y:S07]  /*0010*/  LDCU UR6, c[0x0][0x39c] ;  /* 0x00007380ff0677ac */ /* 0x000e2e0008000800 */
[----:B------:R-:W1:Y:S01]  /*0020*/  LDC R6, c[0x0][0x3a4] ;  /* 0x0000e900ff067b82 */ /* 0x000e620000000800 */
[----:B------:R-:W2:Y:S01]  /*0030*/  S2R R0, SR_CTAID.Y ;  /* 0x0000000000007919 */ /* 0x000ea20000002600 */
[----:B------:R-:W3:Y:S01]  /*0040*/  LDCU UR7, c[0x0][0x3b0] ;  /* 0x00007600ff0777ac */ /* 0x000ee20008000800 */
[----:B------:R-:W4:Y:S05]  /*0050*/  LDCU UR11, c[0x0][0x3a8] ;  /* 0x00007500ff0b77ac */ /* 0x000f2a0008000800 */
[----:B------:R-:W5:Y:S01]  /*0060*/  LDC R8, c[0x0][0x3c0] ;  /* 0x0000f000ff087b82 */ /* 0x000f620000000800 */
[----:B------:R-:W3:Y:S01]  /*0070*/  LDCU UR10, c[0x0][0x3a0] ;  /* 0x00007400ff0a77ac */ /* 0x000ee20008000800 */
[----:B------:R-:W1:Y:S01]  /*0080*/  LDCU.64 UR8, c[0x0][0x358] ;  /* 0x00006b00ff0877ac */ /* 0x000e620008000a00 */
[----:B0-----:R-:W-:-:S04]  /*0090*/  UIADD3 UR4, UPT, UPT, UR6, 0xf, URZ ;  /* 0x0000000f06047890 */ /* 0x001fc8000fffe0ff */
[----:B------:R-:W-:Y:S01]  /*00a0*/  USHF.R.S32.HI UR5, URZ, 0x1f, UR4 ;  /* 0x0000001fff057899 */ /* 0x000fe20008011404 */
[----:B-1----:R-:W-:-:S03]  /*00b0*/  IABS R13, R6 ;  /* 0x00000006000d7213 */ /* 0x002fc60000000000 */
[----:B------:R-:W-:Y:S01]  /*00c0*/  ULEA.HI UR5, UR5, UR4, URZ, 0x4 ;  /* 0x0000000405057291 */ /* 0x000fe2000f8f20ff */
[----:B------:R-:W0:Y:S02]  /*00d0*/  I2F.RP R7, R13 ;  /* 0x0000000d00077306 */ /* 0x000e240000209400 */
[----:B------:R-:W1:Y:S01]  /*00e0*/  S2UR UR4, SR_CTAID.X ;  /* 0x00000000000479c3 */ /* 0x000e620000002500 */
[----:B------:R-:W-:-:S06]  /*00f0*/  USHF.R.S32.HI UR5, URZ, 0x4, UR5 ;  /* 0x00000004ff057899 */ /* 0x000fcc0008011405 */
[----:B------:R-:W-:Y:S01]  /*0100*/  IADD3 R5, PT, PT, RZ, -UR5, RZ ;  /* 0x80000005ff057c10 */ /* 0x000fe2000fffe0ff */
[----:B------:R-:W-:Y:S01]  /*0110*/  BAR.SYNC.DEFER_BLOCKING 0x0 ;  /* 0x0000000000007b1d */ /* 0x000fe20000010000 */
[----:B------:R-:W-:-:S05]  /*0120*/  ISETP.NE.U32.AND P2, PT, RZ, UR5, PT ;  /* 0x00000005ff007c0c */ /* 0x000fca000bf45070 */
[----:B------:R-:W4:Y:S08]  /*0130*/  I2F.U32.RP R4, UR5 ;  /* 0x0000000500047d06 */ /* 0x000f300008209000 */
[----:B0-----:R-:W-:Y:S01]  /*0140*/  MUFU.RCP R7, R7 ;  /* 0x0000000700077308 */ /* 0x001fe20000001000 */
[----:B-1----:R-:W-:-:S07]  /*0150*/  USHF.L.U32 UR4, UR4, 0x6, URZ ;  /* 0x0000000604047899 */ /* 0x002fce00080006ff */
[----:B----4-:R-:W0:Y:S02]  /*0160*/  MUFU.RCP R4, R4 ;  /* 0x0000000400047308 */ /* 0x010e240000001000 */
[----:B0-----:R-:W-:Y:S02]  /*0170*/  IADD3 R2, PT, PT, R4, 0xffffffe, RZ ;  /* 0x0ffffffe04027810 */ /* 0x001fe40007ffe0ff */
[----:B------:R-:W-:-:S04]  /*0180*/  IADD3 R4, PT, PT, R7, 0xffffffe, RZ ;  /* 0x0ffffffe07047810 */ /* 0x000fc80007ffe0ff */
[----:B------:R0:W1:Y:S02]  /*0190*/  F2I.FTZ.U32.TRUNC.NTZ R3, R2 ;  /* 0x0000000200037305 */ /* 0x000064000021f000 */
[----:B0-----:R-:W-:Y:S02]  /*01a0*/  IMAD.MOV.U32 R2, RZ, RZ, RZ ;  /* 0x000000ffff027224 */ /* 0x001fe400078e00ff */
[----:B-1----:R-:W-:-:S04]  /*01b0*/  IMAD R5, R5, R3, RZ ;  /* 0x0000000305057224 */ /* 0x002fc800078e02ff */
[----:B------:R-:W-:Y:S02]  /*01c0*/  IMAD.HI.U32 R3, R3, R5, R2 ;  /* 0x0000000503037227 */ /* 0x000fe400078e0002 */
[----:B------:R0:W1:Y:S04]  /*01d0*/  F2I.FTZ.U32.TRUNC.NTZ R5, R4 ;  /* 0x0000000400057305 */ /* 0x000068000021f000 */
[----:B--2---:R-:W-:-:S05]  /*01e0*/  IMAD.HI.U32 R9, R3, R0, RZ ;  /* 0x0000000003097227 */ /* 0x004fca00078e00ff */
[----:B------:R-:W-:Y:S01]  /*01f0*/  IADD3 R3, PT, PT, -R9, RZ, RZ ;  /* 0x000000ff09037210 */ /* 0x000fe20007ffe1ff */
[----:B0-----:R-:W-:-:S04]  /*0200*/  HFMA2 R4, -RZ, RZ, 0, 0 ;  /* 0x00000000ff047431 */ /* 0x001fc800000001ff */
[----:B------:R-:W-:Y:S01]  /*0210*/  IMAD R2, R3, UR5, R0 ;  /* 0x0000000503027c24 */ /* 0x000fe2000f8e0200 */
[----:B-1----:R-:W-:-:S04]  /*0220*/  IADD3 R10, PT, PT, RZ, -R5, RZ ;  /* 0x80000005ff0a7210 */ /* 0x002fc80007ffe0ff */
[----:B------:R-:W-:Y:S01]  /*0230*/  ISETP.GE.U32.AND P0, PT, R2, UR5, PT ;  /* 0x0000000502007c0c */ /* 0x000fe2000bf06070 */
[----:B------:R-:W-:Y:S01]  /*0240*/  IMAD R7, R10, R13, RZ ;  /* 0x0000000d0a077224 */ /* 0x000fe200078e02ff */
[----:B-----5:R-:W-:-:S03]  /*0250*/  IABS R10, R8 ;  /* 0x00000008000a7213 */ /* 0x020fc60000000000 */
[----:B------:R-:W-:Y:S02]  /*0260*/  IMAD.HI.U32 R4, R5, R7, R4 ;  /* 0x0000000705047227 */ /* 0x000fe400078e0004 */
[----:B------:R-:W0:Y:S06]  /*0270*/  I2F.RP R5, R10 ;  /* 0x0000000a00057306 */ /* 0x000e2c0000209400 */
[----:B------:R-:W-:Y:S01]  /*0280*/  @P0 VIADD R2, R2, -UR5 ;  /* 0x8000000502020c36 */ /* 0x000fe20008000000 */
[----:B------:R-:W-:-:S04]  /*0290*/  @P0 IADD3 R9, PT, PT, R9, 0x1, RZ ;  /* 0x0000000109090810 */ /* 0x000fc80007ffe0ff */
[----:B------:R-:W-:Y:S02]  /*02a0*/  ISETP.GE.U32.AND P1, PT, R2, UR5, PT ;  /* 0x0000000502007c0c */ /* 0x000fe4000bf26070 */
[----:B------:R-:W1:Y:S01]  /*02b0*/  LDC.64 R2, c[0x0][0x3b8] ;  /* 0x0000ee00ff027b82 */ /* 0x000e620000000a00 */
[----:B0-----:R-:W0:Y:S10]  /*02c0*/  MUFU.RCP R5, R5 ;  /* 0x0000000500057308 */ /* 0x001e340000001000 */
[----:B------:R-:W-:Y:S01]  /*02d0*/  @P1 VIADD R9, R9, 0x1 ;  /* 0x0000000109091836 */ /* 0x000fe20000000000 */
[----:B------:R-:W-:-:S04]  /*02e0*/  @!P2 LOP3.LUT R9, RZ, UR5, RZ, 0x33, !PT ;  /* 0x00000005ff09ac12 */ /* 0x000fc8000f8e33ff */
[----:B------:R-:W-:Y:S02]  /*02f0*/  IABS R12, R9 ;  /* 0x00000009000c7213 */ /* 0x000fe40000000000 */
[----:B0-----:R-:W-:-:S03]  /*0300*/  IADD3 R14, PT, PT, R5, 0xffffffe, RZ ;  /* 0x0ffffffe050e7810 */ /* 0x001fc60007ffe0ff */
[----:B------:R-:W-:Y:S01]  /*0310*/  IMAD.HI.U32 R7, R4, R12, RZ ;  /* 0x0000000c04077227 */ /* 0x000fe200078e00ff */
[----:B------:R0:W2:Y:S01]  /*0320*/  F2I.FTZ.U32.TRUNC.NTZ R15, R14 ;  /* 0x0000000e000f7305 */ /* 0x0000a2000021f000 */
[----:B-1----:R-:W-:-:S03]  /*0330*/  IABS R11, R3 ;  /* 0x00000003000b7213 */ /* 0x002fc60000000000 */
[----:B------:R-:W-:-:S05]  /*0340*/  IADD3 R4, PT, PT, -R7, RZ, RZ ;  /* 0x000000ff07047210 */ /* 0x000fca0007ffe1ff */
[C---:B------:R-:W-:Y:S02]  /*0350*/  IMAD R4, R13.reuse, R4, R12 ;  /* 0x000000040d047224 */ /* 0x040fe400078e020c */
[----:B------:R-:W1:Y:S01]  /*0360*/  I2F.RP R12, R11 ;  /* 0x0000000b000c7306 */ /* 0x000e620000209400 */
[----:B0-----:R-:W-:Y:S02]  /*0370*/  IMAD.MOV.U32 R14, RZ, RZ, RZ ;  /* 0x000000ffff0e7224 */ /* 0x001fe400078e00ff */
[----:B------:R-:W-:Y:S01]  /*0380*/  ISETP.GT.U32.AND P1, PT, R13, R4, PT ;  /* 0x000000040d00720c */ /* 0x000fe20003f24070 */
[----:B--2---:R-:W-:-:S04]  /*0390*/  IMAD.MOV R17, RZ, RZ, -R15 ;  /* 0x000000ffff117224 */ /* 0x004fc800078e0a0f */
[----:B------:R-:W-:-:S04]  /*03a0*/  IMAD R17, R17, R10, RZ ;  /* 0x0000000a11117224 */ /* 0x000fc800078e02ff */
[----:B------:R-:W-:Y:S01]  /*03b0*/  IMAD.HI.U32 R17, R15, R17, R14 ;  /* 0x000000110f117227 */ /* 0x000fe200078e000e */
[----:B-1----:R-:W0:Y:S03]  /*03c0*/  MUFU.RCP R12, R12 ;  /* 0x0000000c000c7308 */ /* 0x002e260000001000 */
[----:B------:R-:W-:Y:S01]  /*03d0*/  @!P1 IADD3 R7, PT, PT, R7, 0x1, RZ ;  /* 0x0000000107079810 */ /* 0x000fe20007ffe0ff */
[----:B------:R-:W-:Y:S01]  /*03e0*/  @!P1 IMAD.IADD R4, R4, 0x1, -R13 ;  /* 0x0000000104049824 */ /* 0x000fe200078e0a0d */
[----:B------:R-:W-:-:S04]  /*03f0*/  ISETP.NE.AND P1, PT, R6, RZ, PT ;  /* 0x000000ff0600720c */ /* 0x000fc80003f25270 */
[----:B------:R-:W-:Y:S02]  /*0400*/  ISETP.GE.U32.AND P0, PT, R4, R13, PT ;  /* 0x0000000d0400720c */ /* 0x000fe40003f06070 */
[----:B------:R-:W-:-:S04]  /*0410*/  LOP3.LUT R4, R9, R6, RZ, 0x3c, !PT ;  /* 0x0000000609047212 */ /* 0x000fc800078e3cff */
[----:B------:R-:W-:Y:S02]  /*0420*/  ISETP.GE.AND P2, PT, R4, RZ, PT ;  /* 0x000000ff0400720c */ /* 0x000fe40003f46270 */
[----:B------:R-:W1:Y:S01]  /*0430*/  LDC R4, c[0x0][0x3ac] ;  /* 0x0000eb00ff047b82 */ /* 0x000e620000000800 */
[----:B0-----:R-:W-:Y:S01]  /*0440*/  VIADD R13, R12, 0xffffffe ;  /* 0x0ffffffe0c0d7836 */ /* 0x001fe20000000000 */
[----:B------:R-:W-:-:S03]  /*0450*/  MOV R12, RZ ;  /* 0x000000ff000c7202 */ /* 0x000fc60000000f00 */
[----:B------:R-:W-:Y:S02]  /*0460*/  @P0 IADD3 R7, PT, PT, R7, 0x1, RZ ;  /* 0x0000000107070810 */ /* 0x000fe40007ffe0ff */
[----:B------:R-:W0:Y:S04]  /*0470*/  F2I.FTZ.U32.TRUNC.NTZ R13, R13 ;  /* 0x0000000d000d7305 */ /* 0x000e28000021f000 */
[----:B------:R-:W-:Y:S02]  /*0480*/  @!P2 IADD3 R7, PT, PT, -R7, RZ, RZ ;  /* 0x000000ff0707a210 */ /* 0x000fe40007ffe1ff */
[----:B------:R-:W-:-:S04]  /*0490*/  @!P1 LOP3.LUT R7, RZ, R6, RZ, 0x33, !PT ;  /* 0x00000006ff079212 */ /* 0x000fc800078e33ff */
[----:B------:R-:W-:Y:S02]  /*04a0*/  IADD3 R5, PT, PT, -R7, RZ, RZ ;  /* 0x000000ff07057210 */ /* 0x000fe40007ffe1ff */
[----:B------:R-:W-:-:S03]  /*04b0*/  IABS R24, R7 ;  /* 0x0000000700187213 */ /* 0x000fc60000000000 */
[C---:B------:R-:W-:Y:S01]  /*04c0*/  IMAD R5, R6.reuse, R5, R9 ;  /* 0x0000000506057224 */ /* 0x040fe200078e0209 */
[----:B0-----:R-:W-:Y:S01]  /*04d0*/  IADD3 R16, PT, PT, RZ, -R13, RZ ;  /* 0x8000000dff107210 */ /* 0x001fe20007ffe0ff */
[----:B---3--:R-:W-:Y:S01]  /*04e0*/  IMAD R6, R6, UR10, RZ ;  /* 0x0000000a06067c24 */ /* 0x008fe2000f8e02ff */
[----:B-1----:R-:W-:Y:S01]  /*04f0*/  IADD3 R14, PT, PT, R7, -R4, RZ ;  /* 0x80000004070e7210 */ /* 0x002fe20007ffe0ff */
[----:B------:R-:W-:Y:S01]  /*0500*/  VIADD R15, R5, -UR7 ;  /* 0x80000007050f7c36 */ /* 0x000fe20008000000 */
[----:B------:R-:W-:Y:S01]  /*0510*/  IABS R19, R5 ;  /* 0x0000000500137213 */ /* 0x000fe20000000000 */
[----:B------:R-:W-:Y:S01]  /*0520*/  IMAD R21, R16, R11, RZ ;  /* 0x0000000b10157224 */ /* 0x000fe200078e02ff */
[----:B------:R-:W-:Y:S02]  /*0530*/  IABS R22, R14 ;  /* 0x0000000e00167213 */ /* 0x000fe40000000000 */
[----:B------:R-:W-:Y:S01]  /*0540*/  LOP3.LUT R14, R14, R3, RZ, 0x3c, !PT ;  /* 0x000000030e0e7212 */ /* 0x000fe200078e3cff */
[----:B------:R-:W-:Y:S01]  /*0550*/  IMAD.HI.U32 R18, R13, R21, R12 ;  /* 0x000000150d127227 */ /* 0x000fe200078e000c */
[----:B------:R-:W-:-:S02]  /*0560*/  IABS R21, R15 ;  /* 0x0000000f00157213 */ /* 0x000fc40000000000 */
[----:B------:R-:W-:Y:S01]  /*0570*/  LOP3.LUT R15, R15, R8, RZ, 0x3c, !PT ;  /* 0x000000080f0f7212 */ /* 0x000fe200078e3cff */
[----:B------:R-:W-:-:S04]  /*0580*/  IMAD.HI.U32 R13, R17, R19, RZ ;  /* 0x00000013110d7227 */ /* 0x000fc800078e00ff */
[----:B------:R-:W-:Y:S01]  /*0590*/  IMAD.HI.U32 R16, R18, R22, RZ ;  /* 0x0000001612107227 */ /* 0x000fe200078e00ff */
[----:B------:R-:W-:-:S03]  /*05a0*/  IADD3 R20, PT, PT, -R13, RZ, RZ ;  /* 0x000000ff0d147210 */ /* 0x000fc60007ffe1ff */
[----:B------:R-:W-:Y:S01]  /*05b0*/  IMAD.HI.U32 R12, R17, R21, RZ ;  /* 0x00000015110c7227 */ /* 0x000fe200078e00ff */
[----:B------:R-:W-:-:S03]  /*05c0*/  IADD3 R23, PT, PT, -R16, RZ, RZ ;  /* 0x000000ff10177210 */ /* 0x000fc60007ffe1ff */
[C---:B------:R-:W-:Y:S02]  /*05d0*/  IMAD R19, R10.reuse, R20, R19 ;  /* 0x000000140a137224 */ /* 0x040fe400078e0213 */
[----:B------:R-:W-:Y:S02]  /*05e0*/  IMAD.MOV R17, RZ, RZ, -R12 ;  /* 0x000000ffff117224 */ /* 0x000fe400078e0a0c */
[----:B------:R-:W-:Y:S01]  /*05f0*/  IMAD R20, R11, R23, R22 ;  /* 0x000000170b147224 */ /* 0x000fe200078e0216 */
[----:B------:R-:W-:Y:S01]  /*0600*/  ISETP.GT.U32.AND P4, PT, R10, R19, PT ;  /* 0x000000130a00720c */ /* 0x000fe20003f84070 */
[----:B------:R-:W-:-:S03]  /*0610*/  IMAD.HI.U32 R18, R18, R24, RZ ;  /* 0x0000001812127227 */ /* 0x000fc600078e00ff */
[----:B------:R-:W-:Y:S01]  /*0620*/  ISETP.GT.U32.AND P5, PT, R11, R20, PT ;  /* 0x000000140b00720c */ /* 0x000fe20003fa4070 */
[----:B------:R-:W-:Y:S01]  /*0630*/  IMAD R17, R10, R17, R21 ;  /* 0x000000110a117224 */ /* 0x000fe200078e0215 */
[----:B------:R-:W-:Y:S02]  /*0640*/  IADD3 R22, PT, PT, -R18, RZ, RZ ;  /* 0x000000ff12167210 */ /* 0x000fe40007ffe1ff */
[----:B------:R-:W-:Y:S02]  /*0650*/  LOP3.LUT R21, R5, R8, RZ, 0x3c, !PT ;  /* 0x0000000805157212 */ /* 0x000fe400078e3cff */
[----:B------:R-:W-:Y:S01]  /*0660*/  ISETP.GT.U32.AND P3, PT, R10, R17, PT ;  /* 0x000000110a00720c */ /* 0x000fe20003f64070 */
[----:B------:R-:W-:Y:S01]  /*0670*/  IMAD R22, R11, R22, R24 ;  /* 0x000000160b167224 */ /* 0x000fe200078e0218 */
[----:B------:R-:W-:Y:S01]  /*0680*/  ISETP.GE.AND P1, PT, R21, RZ, PT ;  /* 0x000000ff1500720c */ /* 0x000fe20003f26270 */
[----:B------:R-:W-:Y:S01]  /*0690*/  @!P4 VIADD R13, R13, 0x1 ;  /* 0x000000010d0dc836 */ /* 0x000fe20000000000 */
[----:B------:R-:W-:Y:S01]  /*06a0*/  @!P4 IADD3 R19, PT, PT, R19, -R10, RZ ;  /* 0x8000000a1313c210 */ /* 0x000fe20007ffe0ff */
[----:B------:R-:W0:Y:S01]  /*06b0*/  S2R R21, SR_TID.X ;  /* 0x0000000000157919 */ /* 0x000e220000002100 */
[----:B------:R-:W-:Y:S01]  /*06c0*/  ISETP.GT.U32.AND P0, PT, R11, R22, PT ;  /* 0x000000160b00720c */ /* 0x000fe20003f04070 */
[----:B------:R-:W-:Y:S01]  /*06d0*/  @!P5 IMAD.IADD R20, R20, 0x1, -R11 ;  /* 0x000000011414d824 */ /* 0x000fe200078e0a0b */
[----:B------:R-:W-:Y:S01]  /*06e0*/  ISETP.GE.U32.AND P6, PT, R19, R10, PT ;  /* 0x0000000a1300720c */ /* 0x000fe20003fc6070 */
[----:B------:R-:W-:Y:S01]  /*06f0*/  IMAD R24, R4, UR7, RZ ;  /* 0x0000000704187c24 */ /* 0x000fe2000f8e02ff */
[----:B------:R-:W-:Y:S01]  /*0700*/  @!P5 IADD3 R16, PT, PT, R16, 0x1, RZ ;  /* 0x000000011010d810 */ /* 0x000fe20007ffe0ff */
[----:B------:R-:W1:Y:S01]  /*0710*/  LDC R19, c[0x0][0x3b4] ;  /* 0x0000ed00ff137b82 */ /* 0x000e620000000800 */
[----:B------:R-:W-:-:S02]  /*0720*/  ISETP.GE.U32.AND P2, PT, R20, R11, PT ;  /* 0x0000000b1400720c */ /* 0x000fc40003f46070 */
[-C--:B------:R-:W-:Y:S01]  /*0730*/  @!P3 IADD3 R17, PT, PT, R17, -R10.reuse, RZ ;  /* 0x8000000a1111b210 */ /* 0x080fe20007ffe0ff */
[----:B------:R-:W2:Y:S01]  /*0740*/  S2R R20, SR_TID.Y ;  /* 0x0000000000147919 */ /* 0x000ea20000002200 */
[----:B------:R-:W-:Y:S02]  /*0750*/  ISETP.GE.AND P4, PT, R14, RZ, PT ;  /* 0x000000ff0e00720c */ /* 0x000fe40003f86270 */
[----:B------:R-:W-:Y:S01]  /*0760*/  ISETP.GE.U32.AND P5, PT, R17, R10, PT ;  /* 0x0000000a1100720c */ /* 0x000fe20003fa6070 */
[----:B------:R-:W-:Y:S01]  /*0770*/  IMAD.MOV R17, RZ, RZ, -R9 ;  /* 0x000000ffff117224 */ /* 0x000fe200078e0a09 */
[----:B------:R-:W-:Y:S01]  /*0780*/  @!P3 IADD3 R12, PT, PT, R12, 0x1, RZ ;  /* 0x000000010c0cb810 */ /* 0x000fe20007ffe0ff */
[----:B------:R-:W-:Y:S01]  /*0790*/  @P6 VIADD R13, R13, 0x1 ;  /* 0x000000010d0d6836 */ /* 0x000fe20000000000 */
[----:B------:R-:W-:Y:S01]  /*07a0*/  @!P0 IADD3 R22, PT, PT, R22, -R11, RZ ;  /* 0x8000000b16168210 */ /* 0x000fe20007ffe0ff */
[----:B------:R-:W-:Y:S01]  /*07b0*/  IMAD R10, R17, UR5, R0 ;  /* 0x00000005110a7c24 */ /* 0x000fe2000f8e0200 */
[----:B------:R-:W-:Y:S01]  /*07c0*/  ISETP.GE.AND P3, PT, R15, RZ, PT ;  /* 0x000000ff0f00720c */ /* 0x000fe20003f66270 */
[----:B------:R-:W-:Y:S01]  /*07d0*/  UIMAD UR5, UR4, UR11, URZ ;  /* 0x0000000b040572a4 */ /* 0x000fe2000f8e02ff */
[----:B------:R-:W-:-:S02]  /*07e0*/  LOP3.LUT R14, R7, R3, RZ, 0x3c, !PT ;  /* 0x00000003070e7212 */ /* 0x000fc400078e3cff */
[----:B------:R-:W-:Y:S02]  /*07f0*/  ISETP.GE.U32.AND P6, PT, R22, R11, PT ;  /* 0x0000000b1600720c */ /* 0x000fe40003fc6070 */
[----:B------:R-:W-:Y:S02]  /*0800*/  @P2 IADD3 R16, PT, PT, R16, 0x1, RZ ;  /* 0x0000000110102810 */ /* 0x000fe40007ffe0ff */
[----:B------:R-:W-:Y:S02]  /*0810*/  ISETP.GE.AND P2, PT, R14, RZ, PT ;  /* 0x000000ff0e00720c */ /* 0x000fe40003f46270 */
[----:B------:R-:W-:Y:S01]  /*0820*/  @P5 IADD3 R12, PT, PT, R12, 0x1, RZ ;  /* 0x000000010c0c5810 */ /* 0x000fe20007ffe0ff */
[----:B------:R-:W-:Y:S01]  /*0830*/  @!P4 IMAD.MOV R16, RZ, RZ, -R16 ;  /* 0x000000ffff10c224 */ /* 0x000fe200078e0a10 */
[----:B------:R-:W-:Y:S01]  /*0840*/  @!P0 IADD3 R18, PT, PT, R18, 0x1, RZ ;  /* 0x0000000112128810 */ /* 0x000fe20007ffe0ff */
[----:B-1----:R-:W-:Y:S01]  /*0850*/  IMAD R0, R2, R19, RZ ;  /* 0x0000001302007224 */ /* 0x002fe200078e02ff */
[----:B------:R-:W-:Y:S01]  /*0860*/  ISETP.NE.AND P4, PT, R3, RZ, PT ;  /* 0x000000ff0300720c */ /* 0x000fe20003f85270 */
[----:B------:R-:W-:Y:S01]  /*0870*/  @!P3 IMAD.MOV R12, RZ, RZ, -R12 ;  /* 0x000000ffff0cb224 */ /* 0x000fe200078e0a0c */
[----:B------:R-:W-:-:S02]  /*0880*/  LOP3.LUT R15, RZ, R3, RZ, 0x33, !PT ;  /* 0x00000003ff0f7212 */ /* 0x000fc400078e33ff */
[----:B------:R-:W-:Y:S02]  /*0890*/  ISETP.NE.AND P0, PT, R8, RZ, PT ;  /* 0x000000ff0800720c */ /* 0x000fe40003f05270 */
[----:B------:R-:W-:Y:S02]  /*08a0*/  LOP3.LUT R11, RZ, R8, RZ, 0x33, !PT ;  /* 0x00000008ff0b7212 */ /* 0x000fe400078e33ff */
[----:B------:R-:W-:Y:S02]  /*08b0*/  @!P1 IADD3 R13, PT, PT, -R13, RZ, RZ ;  /* 0x000000ff0d0d9210 */ /* 0x000fe40007ffe1ff */
[----:B------:R-:W-:Y:S02]  /*08c0*/  @P6 IADD3 R18, PT, PT, R18, 0x1, RZ ;  /* 0x0000000112126810 */ /* 0x000fe40007ffe0ff */
[----:B------:R-:W-:Y:S02]  /*08d0*/  SEL R16, R15, R16, !P4 ;  /* 0x000000100f107207 */ /* 0x000fe40006000000 */
[----:B------:R-:W-:-:S02]  /*08e0*/  SEL R13, R11, R13, !P0 ;  /* 0x0000000d0b0d7207 */ /* 0x000fc40004000000 */
[----:B------:R-:W-:Y:S02]  /*08f0*/  SEL R11, R11, R12, !P0 ;  /* 0x0000000c0b0b7207 */ /* 0x000fe40004000000 */
[----:B------:R-:W-:Y:S02]  /*0900*/  VIMNMX R22, PT, PT, R16, -0x1, !PT ;  /* 0xffffffff10167848 */ /* 0x000fe40007fe0100 */
[----:B------:R-:W-:Y:S02]  /*0910*/  @!P2 IADD3 R18, PT, PT, -R18, RZ, RZ ;  /* 0x000000ff1212a210 */ /* 0x000fe40007ffe1ff */
[----:B------:R-:W-:Y:S01]  /*0920*/  VIMNMX R11, PT, PT, R11, -0x1, !PT ;  /* 0xffffffff0b0b7848 */ /* 0x000fe20007fe0100 */
[C---:B------:R-:W-:Y:S01]  /*0930*/  IMAD R14, R22.reuse, R3, R3 ;  /* 0x00000003160e7224 */ /* 0x040fe200078e0203 */
[----:B------:R-:W-:Y:S01]  /*0940*/  SEL R15, R15, R18, !P4 ;  /* 0x000000120f0f7207 */ /* 0x000fe20006000000 */
[----:B------:R-:W-:Y:S01]  /*0950*/  IMAD R12, R22, R2, R2 ;  /* 0x00000002160c7224 */ /* 0x000fe200078e0202 */
[----:B------:R-:W-:Y:S01]  /*0960*/  VIADDMNMX R16, R2, 0xffffffff, R13, PT ;  /* 0xffffffff02107846 */ /* 0x000fe2000380010d */
[----:B------:R-:W-:Y:S01]  /*0970*/  VIADD R17, R11, 0x1 ;  /* 0x000000010b117836 */ /* 0x000fe20000000000 */
[----:B------:R-:W-:-:S02]  /*0980*/  VIADDMNMX R15, R19, 0xffffffff, R15, PT ;  /* 0xffffffff130f7846 */ /* 0x000fc4000380010f */
[----:B------:R-:W-:Y:S02]  /*0990*/  IADD3 R14, PT, PT, R7, -R14, RZ ;  /* 0x8000000e070e7210 */ /* 0x000fe40007ffe0ff */
[----:B------:R-:W-:Y:S02]  /*09a0*/  SHF.L.U32 R7, R10, 0x4, RZ ;  /* 0x000000040a077819 */ /* 0x000fe400000006ff */
[----:B------:R-:W-:Y:S01]  /*09b0*/  IADD3 R2, PT, PT, -R22, R15, RZ ;  /* 0x0000000f16027210 */ /* 0x000fe20007ffe1ff */
[----:B0-----:R-:W-:Y:S01]  /*09c0*/  VIADD R15, R21, UR4 ;  /* 0x00000004150f7c36 */ /* 0x001fe20008000000 */
[----:B------:R-:W-:Y:S01]  /*09d0*/  IADD3 R19, PT, PT, -R17, R16, RZ ;  /* 0x0000001011137210 */ /* 0x000fe20007ffe1ff */
[C---:B------:R-:W-:Y:S01]  /*09e0*/  IMAD R13, R7.reuse, R24, R5 ;  /* 0x00000018070d7224 */ /* 0x040fe200078e0205 */
[----:B--2---:R-:W-:Y:S02]  /*09f0*/  IADD3 R4, PT, PT, R7, R20, RZ ;  /* 0x0000001407047210 */ /* 0x004fe40007ffe0ff */
[----:B------:R-:W-:Y:S01]  /*0a00*/  LOP3.LUT R11, RZ, R11, RZ, 0x33, !PT ;  /* 0x0000000bff0b7212 */ /* 0x000fe200078e33ff */
[----:B------:R-:W-:-:S02]  /*0a10*/  IMAD R5, R19, R2, R2 ;  /* 0x0000000213057224 */ /* 0x000fc400078e0202 */
[----:B------:R-:W-:Y:S02]  /*0a20*/  IMAD R16, R15, UR6, R4 ;  /* 0x000000060f107c24 */ /* 0x000fe4000f8e0204 */
[----:B------:R-:W-:Y:S02]  /*0a30*/  IMAD R7, R5, UR11, RZ ;  /* 0x0000000b05077c24 */ /* 0x000fe4000f8e02ff */
[----:B------:R-:W-:Y:S02]  /*0a40*/  IMAD R13, R11, R8, R13 ;  /* 0x000000080b0d7224 */ /* 0x000fe400078e020d */
[----:B------:R-:W-:Y:S01]  /*0a50*/  IMAD R15, R0, UR5, R17 ;  /* 0x00000005000f7c24 */ /* 0x000fe2000f8e0211 */
[----:B------:R-:W-:Y:S01]  /*0a60*/  ISETP.GE.AND P0, PT, R7, 0x1, PT ;  /* 0x000000010700780c */ /* 0x000fe20003f06270 */
[----:B------:R-:W-:Y:S02]  /*0a70*/  IMAD R22, R14, UR7, R13 ;  /* 0x000000070e167c24 */ /* 0x000fe4000f8e020d */
[----:B------:R-:W-:-:S02]  /*0a80*/  HFMA2 R13, -RZ, RZ, 0, 0 ;  /* 0x00000000ff0d7431 */ /* 0x000fc400000001ff */
[----:B------:R-:W-:Y:S01]  /*0a90*/  IMAD R16, R16, R6, R9 ;  /* 0x0000000610107224 */ /* 0x000fe200078e0209 */
[----:B------:R-:W-:Y:S01]  /*0aa0*/  IADD3 R15, PT, PT, R12, R15, RZ ;  /* 0x0000000f0c0f7210 */ /* 0x000fe20007ffe0ff */
[----:B------:R-:W-:Y:S01]  /*0ab0*/  IMAD.MOV.U32 R14, RZ, RZ, RZ ;  /* 0x000000ffff0e7224 */ /* 0x000fe200078e00ff */
[----:B------:R-:W-:Y:S01]  /*0ac0*/  MOV R12, RZ ;  /* 0x000000ff000c7202 */ /* 0x000fe20000000f00 */
[----:B------:R-:W-:-:S04]  /*0ad0*/  IMAD.MOV.U32 R11, RZ, RZ, RZ ;  /* 0x000000ffff0b7224 */ /* 0x000fc800078e00ff */
[----:B------:R-:W-:Y:S05]  /*0ae0*/  @!P0 BRA `(.L_x_97) ;  /* 0x00000010006c8947 */ /* 0x000fea0003800000 */
[----:B------:R-:W0:Y:S01]  /*0af0*/  S2R R17, SR_CgaCtaId ;  /* 0x0000000000117919 */ /* 0x000e220000008800 */
[C---:B------:R-:W-:Y:S01]  /*0b00*/  LEA.HI R10, R21.reuse, R20, RZ, 0x1c ;  /* 0x00000014150a7211 */ /* 0x040fe200078fe0ff */
[----:B------:R-:W-:Y:S01]  /*0b10*/  UMOV UR4, URZ ;  /* 0x000000ff00047c82 */ /* 0x000fe20008000000 */
[----:B------:R-:W-:Y:S02]  /*0b20*/  MOV R2, 0x400 ;  /* 0x0000040000027802 */ /* 0x000fe40000000f00 */
[----:B------:R-:W-:Y:S01]  /*0b30*/  LEA.HI R23, R21, R4, RZ, 0x1c ;  /* 0x0000000415177211 */ /* 0x000fe200078fe0ff */
[----:B------:R-:W-:Y:S01]  /*0b40*/  IMAD R9, R10, R24, RZ ;  /* 0x000000180a097224 */ /* 0x000fe200078e02ff */
[----:B------:R-:W-:Y:S01]  /*0b50*/  IADD3 R8, PT, PT, R2, 0x440, RZ ;  /* 0x0000044002087810 */ /* 0x000fe20007ffe0ff */
[----:B------:R-:W-:Y:S01]  /*0b60*/  IMAD R24, R24, UR6, RZ ;  /* 0x0000000618187c24 */ /* 0x000fe2000f8e02ff */
[----:B------:R-:W-:Y:S01]  /*0b70*/  ISETP.GE.AND P0, PT, R23, UR6, PT ;  /* 0x0000000617007c0c */ /* 0x000fe2000bf06270 */
[----:B------:R-:W-:Y:S01]  /*0b80*/  IMAD R23, R0, UR11, RZ ;  /* 0x0000000b00177c24 */ /* 0x000fe2000f8e02ff */
[----:B------:R-:W-:-:S02]  /*0b90*/  SHF.R.S32.HI R14, RZ, 0x1f, R9 ;  /* 0x0000001fff0e7819 */ /* 0x000fc40000011409 */
[----:B------:R-:W-:Y:S01]  /*0ba0*/  IADD3 R9, P1, PT, R22, R9, RZ ;  /* 0x0000000916097210 */ /* 0x000fe20007f3e0ff */
[----:B------:R-:W-:Y:S01]  /*0bb0*/  IMAD R26, R10, R23, RZ ;  /* 0x000000170a1a7224 */ /* 0x000fe200078e02ff */
[----:B------:R-:W-:Y:S02]  /*0bc0*/  IADD3 R19, PT, PT, R19, 0x1, RZ ;  /* 0x0000000113137810 */ /* 0x000fe40007ffe0ff */
[C---:B0-----:R-:W-:Y:S02]  /*0bd0*/  LEA R25, R17.reuse, R2, 0x18 ;  /* 0x0000000211197211 */ /* 0x041fe400078ec0ff */
[----:B------:R-:W-:Y:S01]  /*0be0*/  LEA R18, R17, R8, 0x18 ;  /* 0x0000000811127211 */ /* 0x000fe200078ec0ff */
[----:B------:R-:W-:Y:S01]  /*0bf0*/  IMAD R17, R3, UR7, RZ ;  /* 0x0000000703117c24 */ /* 0x000fe2000f8e02ff */
[----:B------:R-:W-:Y:S01]  /*0c00*/  LEA.HI.X.SX32 R8, R22, R14, 0x1, P1 ;  /* 0x0000000e16087211 */ /* 0x000fe200008f0eff */
[--C-:B------:R-:W-:Y:S02]  /*0c10*/  IMAD R22, R10, 0x44, R25.reuse ;  /* 0x000000440a167824 */ /* 0x100fe400078e0219 */
[C---:B------:R-:W-:Y:S01]  /*0c20*/  IMAD R18, R21.reuse, 0x44, R18 ;  /* 0x0000004415127824 */ /* 0x040fe200078e0212 */
[----:B------:R-:W-:Y:S01]  /*0c30*/  LOP3.LUT R21, R21, 0xf, RZ, 0xc0, !PT ;  /* 0x0000000f15157812 */ /* 0x000fe200078ec0ff */
[----:B------:R-:W-:Y:S01]  /*0c40*/  IMAD R20, R20, 0x44, R25 ;  /* 0x0000004414147824 */ /* 0x000fe200078e0219 */
[----:B------:R-:W-:Y:S01]  /*0c50*/  SHF.R.S32.HI R25, RZ, 0x1f, R15 ;  /* 0x0000001fff197819 */ /* 0x000fe2000001140f */
[----:B------:R-:W-:Y:S01]  /*0c60*/  IMAD.MOV.U32 R14, RZ, RZ, RZ ;  /* 0x000000ffff0e7224 */ /* 0x000fe200078e00ff */
[----:B------:R-:W-:-:S07]  /*0c70*/  LEA R22, R21, R22, 0x2 ;  /* 0x0000001615167211 */ /* 0x000fce00078e10ff */
.L_x_105:
[----:B------:R-:W-:Y:S01]  /*0c80*/  IADD3 R28, PT, PT, R21, UR4, RZ ;  /* 0x00000004151c7c10 */ /* 0x000fe2000fffe0ff */
[----:B------:R-:W0:Y:S01]  /*0c90*/  LDCU.64 UR10, c[0x0][0x380] ;  /* 0x00007000ff0a77ac */ /* 0x000e220008000a00 */
[----:B------:R-:W-:Y:S02]  /*0ca0*/  BSSY.RECONVERGENT B0, `(.L_x_98) ;  /* 0x000006a000007945 */ /* 0x000fe40003800200 */
[----:B------:R-:W-:-:S13]  /*0cb0*/  ISETP.GE.AND P1, PT, R28, R7, PT ;  /* 0x000000071c00720c */ /* 0x000fda0003f26270 */
[----:B------:R-:W-:Y:S05]  /*0cc0*/  @!P1 BRA `(.L_x_99) ;  /* 0x0000000000109947 */ /* 0x000fea0003800000 */
[----:B------:R-:W-:-:S13]  /*0cd0*/  ISETP.GE.U32.AND P1, PT, R10, 0x10, PT ;  /* 0x000000100a00780c */ /* 0x000fda0003f26070 */
[----:B------:R-:W-:Y:S05]  /*0ce0*/  @P1 BRA `(.L_x_100) ;  /* 0x0000000400941947 */ /* 0x000fea0003800000 */
[----:B------:R1:W-:Y:S01]  /*0cf0*/  STS [R22], RZ ;  /* 0x000000ff16007388 */ /* 0x0003e20000000800 */
[----:B------:R-:W-:Y:S05]  /*0d00*/  BRA `(.L_x_100) ;  /* 0x00000004008c7947 */ /* 0x000fea0003800000 */
.L_x_99:
[----:B------:R-:W-:Y:S01]  /*0d10*/  IABS R29, R5 ;  /* 0x00000005001d7213 */ /* 0x000fe20000000000 */
[----:B------:R-:W-:Y:S03]  /*0d20*/  BSSY.RECONVERGENT B1, `(.L_x_101) ;  /* 0x0000045000017945 */ /* 0x000fe60003800200 */
[----:B------:R-:W1:Y:S08]  /*0d30*/  I2F.RP R27, R29 ;  /* 0x0000001d001b7306 */ /* 0x000e700000209400 */
[----:B-1----:R-:W1:Y:S02]  /*0d40*/  MUFU.RCP R27, R27 ;  /* 0x0000001b001b7308 */ /* 0x002e640000001000 */
[----:B-1----:R-:W-:Y:S01]  /*0d50*/  VIADD R2, R27, 0xffffffe ;  /* 0x0ffffffe1b027836 */ /* 0x002fe20000000000 */
[----:B------:R-:W-:-:S05]  /*0d60*/  IABS R27, R19 ;  /* 0x00000013001b7213 */ /* 0x000fca0000000000 */
[----:B------:R1:W2:Y:S02]  /*0d70*/  F2I.FTZ.U32.TRUNC.NTZ R3, R2 ;  /* 0x0000000200037305 */ /* 0x0002a4000021f000 */
[----:B-1----:R-:W-:Y:S01]  /*0d80*/  HFMA2 R2, -RZ, RZ, 0, 0 ;  /* 0x00000000ff027431 */ /* 0x002fe200000001ff */
[----:B--2---:R-:W-:-:S05]  /*0d90*/  IADD3 R30, PT, PT, RZ, -R3, RZ ;  /* 0x80000003ff1e7210 */ /* 0x004fca0007ffe0ff */
        /* <DEDUP_REMOVED lines=12> */
[-C--:B------:R-:W-:Y:S01]  /*0e60*/  @!P2 IADD3 R30, PT, PT, R30, -R29.reuse, RZ ;  /* 0x8000001d1e1ea210 */ /* 0x080fe20007ffe0ff */
[----:B------:R-:W-:Y:S01]  /*0e70*/  @!P2 VIADD R2, R2, 0x1 ;  /* 0x000000010202a836 */ /* 0x000fe20000000000 */
[----:B------:R-:W-:Y:S02]  /*0e80*/  ISETP.NE.AND P2, PT, R5, RZ, PT ;  /* 0x000000ff0500720c */ /* 0x000fe40003f45270 */
[----:B------:R-:W-:Y:S02]  /*0e90*/  ISETP.GE.U32.AND P1, PT, R30, R29, PT ;  /* 0x0000001d1e00720c */ /* 0x000fe40003f26070 */
[----:B-1----:R-:W-:-:S04]  /*0ea0*/  IADD3 R30, PT, PT, R31, 0xffffffe, RZ ;  /* 0x0ffffffe1f1e7810 */ /* 0x002fc80007ffe0ff */
[----:B------:R-:W1:Y:S07]  /*0eb0*/  F2I.FTZ.U32.TRUNC.NTZ R3, R30 ;  /* 0x0000001e00037305 */ /* 0x000e6e000021f000 */
[----:B------:R-:W-:-:S04]  /*0ec0*/  @P1 IADD3 R2, PT, PT, R2, 0x1, RZ ;  /* 0x0000000102021810 */ /* 0x000fc80007ffe0ff */
[----:B------:R-:W-:-:S05]  /*0ed0*/  MOV R29, R2 ;  /* 0x00000002001d7202 */ /* 0x000fca0000000f00 */
[----:B------:R-:W-:Y:S01]  /*0ee0*/  @!P3 IMAD.MOV R29, RZ, RZ, -R29 ;  /* 0x000000ffff1db224 */ /* 0x000fe200078e0a1d */
[----:B------:R-:W-:Y:S02]  /*0ef0*/  @!P2 LOP3.LUT R29, RZ, R5, RZ, 0x33, !PT ;  /* 0x00000005ff1da212 */ /* 0x000fe400078e33ff */
[----:B-1----:R-:W-:Y:S02]  /*0f00*/  IADD3 R32, PT, PT, RZ, -R3, RZ ;  /* 0x80000003ff207210 */ /* 0x002fe40007ffe0ff */
[----:B------:R-:W-:-:S03]  /*0f10*/  IADD3 R2, PT, PT, -R29, RZ, RZ ;  /* 0x000000ff1d027210 */ /* 0x000fc60007ffe1ff */
[----:B------:R-:W-:Y:S02]  /*0f20*/  IMAD R31, R32, R27, RZ ;  /* 0x0000001b201f7224 */ /* 0x000fe400078e02ff */
[----:B------:R-:W-:Y:S01]  /*0f30*/  IMAD R30, R5, R2, R28 ;  /* 0x00000002051e7224 */ /* 0x000fe200078e021c */
[----:B------:R-:W-:Y:S01]  /*0f40*/  IABS R28, R19 ;  /* 0x00000013001c7213 */ /* 0x000fe20000000000 */
[----:B------:R-:W-:-:S04]  /*0f50*/  IMAD.MOV.U32 R2, RZ, RZ, RZ ;  /* 0x000000ffff027224 */ /* 0x000fc800078e00ff */
[----:B------:R-:W-:Y:S01]  /*0f60*/  IMAD.HI.U32 R2, R3, R31, R2 ;  /* 0x0000001f03027227 */ /* 0x000fe200078e0002 */
[----:B------:R-:W-:Y:S02]  /*0f70*/  IABS R3, R30 ;  /* 0x0000001e00037213 */ /* 0x000fe40000000000 */
[----:B------:R-:W-:-:S03]  /*0f80*/  IADD3 R31, PT, PT, RZ, -R28, RZ ;  /* 0x8000001cff1f7210 */ /* 0x000fc60007ffe0ff */
[----:B------:R-:W-:-:S04]  /*0f90*/  IMAD.HI.U32 R28, R2, R3, RZ ;  /* 0x00000003021c7227 */ /* 0x000fc800078e00ff */
[----:B------:R-:W-:-:S05]  /*0fa0*/  IMAD R2, R28, R31, R3 ;  /* 0x0000001f1c027224 */ /* 0x000fca00078e0203 */
[----:B------:R-:W-:-:S13]  /*0fb0*/  ISETP.GT.U32.AND P2, PT, R27, R2, PT ;  /* 0x000000021b00720c */ /* 0x000fda0003f44070 */
[-C--:B------:R-:W-:Y:S02]  /*0fc0*/  @!P2 IADD3 R2, PT, PT, R2, -R27.reuse, RZ ;  /* 0x8000001b0202a210 */ /* 0x080fe40007ffe0ff */
[----:B------:R-:W-:Y:S02]  /*0fd0*/  @!P2 IADD3 R28, PT, PT, R28, 0x1, RZ ;  /* 0x000000011c1ca810 */ /* 0x000fe40007ffe0ff */
[----:B------:R-:W-:Y:S02]  /*0fe0*/  ISETP.GE.U32.AND P1, PT, R2, R27, PT ;  /* 0x0000001b0200720c */ /* 0x000fe40003f26070 */
[----:B------:R-:W-:Y:S02]  /*0ff0*/  LOP3.LUT R2, R30, R19, RZ, 0x3c, !PT ;  /* 0x000000131e027212 */ /* 0x000fe400078e3cff */
[----:B------:R-:W-:Y:S02]  /*1000*/  ISETP.NE.AND P2, PT, R19, RZ, PT ;  /* 0x000000ff1300720c */ /* 0x000fe40003f45270 */
[----:B------:R-:W-:-:S07]  /*1010*/  ISETP.GE.AND P3, PT, R2, RZ, PT ;  /* 0x000000ff0200720c */ /* 0x000fce0003f66270 */
[----:B------:R-:W-:Y:S01]  /*1020*/  @P1 VIADD R28, R28, 0x1 ;  /* 0x000000011c1c1836 */ /* 0x000fe20000000000 */
[----:B------:R-:W-:-:S05]  /*1030*/  ISETP.GT.U32.AND P1, PT, R10, 0xf, PT ;  /* 0x0000000f0a00780c */ /* 0x000fca0003f24070 */
[----:B------:R-:W-:Y:S02]  /*1040*/  @!P3 IADD3 R28, PT, PT, -R28, RZ, RZ ;  /* 0x000000ff1c1cb210 */ /* 0x000fe40007ffe1ff */
[----:B------:R-:W-:-:S04]  /*1050*/  @!P2 LOP3.LUT R28, RZ, R19, RZ, 0x33, !PT ;  /* 0x00000013ff1ca212 */ /* 0x000fc800078e33ff */
[----:B------:R-:W-:-:S05]  /*1060*/  IADD3 R2, PT, PT, -R28, RZ, RZ ;  /* 0x000000ff1c027210 */ /* 0x000fca0007ffe1ff */
[----:B------:R-:W-:Y:S01]  /*1070*/  IMAD R32, R19, R2, R30 ;  /* 0x0000000213207224 */ /* 0x000fe200078e021e */
[----:B------:R-:W-:Y:S06]  /*1080*/  @P1 BRA `(.L_x_102) ;  /* 0x0000000000381947 */ /* 0x000fec0003800000 */
[----:B------:R-:W-:Y:S05]  /*1090*/  @P0 BRA `(.L_x_103) ;  /* 0x0000000000300947 */ /* 0x000fea0003800000 */
[----:B------:R-:W1:Y:S01]  /*10a0*/  LDCU UR5, c[0x0][0x3c0] ;  /* 0x00007800ff0577ac */ /* 0x000e620008000800 */
[----:B------:R-:W2:Y:S01]  /*10b0*/  LDCU.64 UR6, c[0x0][0x388] ;  /* 0x00007100ff0677ac */ /* 0x000ea20008000a00 */
[----:B-1----:R-:W-:-:S04]  /*10c0*/  IMAD R2, R32, UR5, RZ ;  /* 0x0000000520027c24 */ /* 0x002fc8000f8e02ff */
[----:B------:R-:W-:-:S04]  /*10d0*/  IMAD R2, R17, R28, R2 ;  /* 0x0000001c11027224 */ /* 0x000fc800078e0202 */
[----:B------:R-:W-:-:S05]  /*10e0*/  IMAD R2, R24, R29, -R2 ;  /* 0x0000001d18027224 */ /* 0x000fca00078e0a02 */
[----:B------:R-:W-:-:S04]  /*10f0*/  IADD3 R3, P1, PT, R2, R9, RZ ;  /* 0x0000000902037210 */ /* 0x000fc80007f3e0ff */
[----:B------:R-:W-:Y:S02]  /*1100*/  LEA.HI.X.SX32 R30, R2, R8, 0x1, P1 ;  /* 0x00000008021e7211 */ /* 0x000fe400008f0eff */
[----:B--2---:R-:W-:-:S04]  /*1110*/  LEA R2, P1, R3, UR6, 0x2 ;  /* 0x0000000603027c11 */ /* 0x004fc8000f8210ff */
[----:B------:R-:W-:-:S06]  /*1120*/  LEA.HI.X R3, R3, UR7, R30, 0x2, P1 ;  /* 0x0000000703037c11 */ /* 0x000fcc00088f141e */
[----:B------:R-:W2:Y:S04]  /*1130*/  LDG.E R3, desc[UR8][R2.64] ;  /* 0x0000000802037981 */ /* 0x000ea8000c1e1900 */
[----:B--2---:R2:W-:Y:S01]  /*1140*/  STS [R22], R3 ;  /* 0x0000000316007388 */ /* 0x0045e20000000800 */
[----:B------:R-:W-:Y:S05]  /*1150*/  BRA `(.L_x_102) ;  /* 0x0000000000047947 */ /* 0x000fea0003800000 */
.L_x_103:
[----:B------:R1:W-:Y:S02]  /*1160*/  STS [R22], RZ ;  /* 0x000000ff16007388 */ /* 0x0003e40000000800 */
.L_x_102:
[----:B0-----:R-:W-:Y:S05]  /*1170*/  BSYNC.RECONVERGENT B1 ;  /* 0x0000000000017941 */ /* 0x001fea0003800200 */
.L_x_101:
[----:B------:R-:W-:-:S13]  /*1180*/  ISETP.GT.U32.AND P1, PT, R10, 0x3f, PT ;  /* 0x0000003f0a00780c */ /* 0x000fda0003f24070 */
[----:B------:R-:W-:Y:S05]  /*1190*/  @P1 BRA `(.L_x_100) ;  /* 0x0000000000681947 */ /* 0x000fea0003800000 */
[----:B------:R-:W0:Y:S01]  /*11a0*/  LDCU UR5, c[0x0][0x3b8] ;  /* 0x00007700ff0577ac */ /* 0x000e220008000800 */
[----:B------:R-:W3:Y:S01]  /*11b0*/  S2UR UR6, SR_CgaCtaId ;  /* 0x00000000000679c3 */ /* 0x000ee20000008800 */
[----:B------:R-:W-:Y:S02]  /*11c0*/  IMAD R29, R29, R0, RZ ;  /* 0x000000001d1d7224 */ /* 0x000fe400078e02ff */
[----:B------:R-:W-:Y:S02]  /*11d0*/  IMAD.MOV.U32 R30, RZ, RZ, R26 ;  /* 0x000000ffff1e7224 */ /* 0x000fe400078e001a */
[----:B0-----:R-:W-:Y:S01]  /*11e0*/  IMAD R29, R28, UR5, R29 ;  /* 0x000000051c1d7c24 */ /* 0x001fe2000f8e021d */
[----:B------:R-:W-:Y:S01]  /*11f0*/  UMOV UR5, 0x400 ;  /* 0x0000040000057882 */ /* 0x000fe20000000000 */
[----:B------:R-:W-:Y:S01]  /*1200*/  IMAD R28, R10, 0x11, R21 ;  /* 0x000000110a1c7824 */ /* 0x000fe200078e0215 */
[----:B------:R-:W-:Y:S02]  /*1210*/  UIADD3 UR5, UPT, UPT, UR5, 0x440, URZ ;  /* 0x0000044005057890 */ /* 0x000fe4000fffe0ff */
[----:B------:R-:W-:-:S02]  /*1220*/  IADD3 R32, PT, PT, R32, R29, RZ ;  /* 0x0000001d20207210 */ /* 0x000fc40007ffe0ff */
[----:B---3--:R-:W-:Y:S01]  /*1230*/  ULEA UR5, UR6, UR5, 0x18 ;  /* 0x0000000506057291 */ /* 0x008fe2000f8ec0ff */
[----:B------:R-:W-:Y:S02]  /*1240*/  MOV R29, R10 ;  /* 0x0000000a001d7202 */ /* 0x000fe40000000f00 */
[----:B------:R-:W-:Y:S02]  /*1250*/  IADD3 R27, P1, PT, R15, R32, RZ ;  /* 0x000000200f1b7210 */ /* 0x000fe40007f3e0ff */
[----:B------:R-:W-:Y:S02]  /*1260*/  SHF.R.S32.HI R32, RZ, 0x1f, R32 ;  /* 0x0000001fff207819 */ /* 0x000fe40000011420 */
[----:B------:R-:W-:Y:S02]  /*1270*/  LEA R28, R28, UR5, 0x2 ;  /* 0x000000051c1c7c11 */ /* 0x000fe4000f8e10ff */
[----:B------:R-:W-:-:S07]  /*1280*/  IADD3.X R31, PT, PT, R25, R32, RZ, P1, !PT ;  /* 0x00000020191f7210 */ /* 0x000fce0000ffe4ff */
.L_x_104:
[----:B--2---:R-:W-:-:S04]  /*1290*/  IADD3 R3, P1, PT, R30, R27, RZ ;  /* 0x0000001b1e037210 */ /* 0x004fc80007f3e0ff */
[----:B------:R-:W-:Y:S02]  /*12a0*/  LEA.HI.X.SX32 R32, R30, R31, 0x1, P1 ;  /* 0x0000001f1e207211 */ /* 0x000fe400008f0eff */
[----:B------:R-:W-:-:S04]  /*12b0*/  LEA R2, P1, R3, UR10, 0x2 ;  /* 0x0000000a03027c11 */ /* 0x000fc8000f8210ff */
[----:B------:R-:W-:-:S06]  /*12c0*/  LEA.HI.X R3, R3, UR11, R32, 0x2, P1 ;  /* 0x0000000b03037c11 */ /* 0x000fcc00088f1420 */
[----:B------:R-:W2:Y:S01]  /*12d0*/  LDG.E R3, desc[UR8][R2.64] ;  /* 0x0000000802037981 */ /* 0x000ea2000c1e1900 */
[----:B------:R-:W-:Y:S01]  /*12e0*/  ISETP.GE.U32.AND P1, PT, R29, 0x30, PT ;  /* 0x000000301d00780c */ /* 0x000fe20003f26070 */
[----:B------:R-:W-:Y:S01]  /*12f0*/  IMAD R30, R23, 0x10, R30 ;  /* 0x00000010171e7824 */ /* 0x000fe200078e021e */
[----:B------:R-:W-:Y:S01]  /*1300*/  IADD3 R29, PT, PT, R29, 0x10, RZ ;  /* 0x000000101d1d7810 */ /* 0x000fe20007ffe0ff */
[----:B--2---:R0:W-:Y:S02]  /*1310*/  STS [R28], R3 ;  /* 0x000000031c007388 */ /* 0x0041e40000000800 */
[----:B0-----:R-:W-:-:S08]  /*1320*/  IADD3 R28, PT, PT, R28, 0x440, RZ ;  /* 0x000004401c1c7810 */ /* 0x001fd00007ffe0ff */
[----:B------:R-:W-:Y:S05]  /*1330*/  @!P1 BRA `(.L_x_104) ;  /* 0xfffffffc00d49947 */ /* 0x000fea000383ffff */
.L_x_100:
[----:B0-----:R-:W-:Y:S05]  /*1340*/  BSYNC.RECONVERGENT B0 ;  /* 0x0000000000007941 */ /* 0x001fea0003800200 */
.L_x_98:
[----:B------:R-:W-:Y:S01]  /*1350*/  BAR.SYNC.DEFER_BLOCKING 0x0 ;  /* 0x0000000000007b1d */ /* 0x000fe20000010000 */
[----:B------:R-:W-:-:S06]  /*1360*/  UIADD3 UR4, UPT, UPT, UR4, 0x10, URZ ;  /* 0x0000001004047890 */ /* 0x000fcc000fffe0ff */
[----:B------:R-:W-:Y:S01]  /*1370*/  ISETP.LE.AND P1, PT, R7, UR4, PT ;  /* 0x0000000407007c0c */ /* 0x000fe2000bf23270 */
[----:B------:R-:W-:Y:S04]  /*1380*/  LDS R28, [R20] ;  /* 0x00000000141c7984 */ /* 0x000fe80000000800 */
[----:B------:R-:W0:Y:S04]  /*1390*/  LDS R33, [R18+0x440] ;  /* 0x0004400012217984 */ /* 0x000e280000000800 */
[----:B------:R-:W3:Y:S04]  /*13a0*/  LDS R32, [R18+0x880] ;  /* 0x0008800012207984 */ /* 0x000ee80000000800 */
[----:B------:R-:W4:Y:S04]  /*13b0*/  LDS R30, [R18] ;  /* 0x00000000121e7984 */ /* 0x000f280000000800 */
[----:B------:R-:W-:Y:S04]  /*13c0*/  LDS R2, [R20+0x4] ;  /* 0x0000040014027984 */ /* 0x000fe80000000800 */
[----:B------:R-:W5:Y:S04]  /*13d0*/  LDS R29, [R18+0x444] ;  /* 0x00044400121d7984 */ /* 0x000f680000000800 */
[----:B------:R-:W1:Y:S04]  /*13e0*/  LDS R35, [R18+0xcc0] ;  /* 0x000cc00012237984 */ /* 0x000e680000000800 */
[----:B------:R-:W1:Y:S04]  /*13f0*/  LDS R27, [R18+0x884] ;  /* 0x00088400121b7984 */ /* 0x000e680000000800 */
[----:B------:R-:W1:Y:S04]  /*1400*/  LDS R31, [R18+0x4] ;  /* 0x00000400121f7984 */ /* 0x000e680000000800 */
[----:B--2---:R-:W2:Y:S01]  /*1410*/  LDS R3, [R18+0xcc4] ;  /* 0x000cc40012037984 */ /* 0x004ea20000000800 */
[----:B0-----:R-:W-:-:S03]  /*1420*/  FFMA R12, R28, R33, R12 ;  /* 0x000000211c0c7223 */ /* 0x001fc6000000000c */
[----:B------:R-:W-:Y:S01]  /*1430*/  LDS R33, [R18+0xc] ;  /* 0x00000c0012217984 */ /* 0x000fe20000000800 */
[----:B---3--:R-:W-:-:S03]  /*1440*/  FFMA R32, R28, R32, R13 ;  /* 0x000000201c207223 */ /* 0x008fc6000000000d */
[----:B------:R-:W-:Y:S01]  /*1450*/  LDS R13, [R18+0x44c] ;  /* 0x00044c00120d7984 */ /* 0x000fe20000000800 */
[----:B----4-:R-:W-:-:S03]  /*1460*/  FFMA R11, R28, R30, R11 ;  /* 0x0000001e1c0b7223 */ /* 0x010fc6000000000b */
[----:B------:R-:W-:Y:S01]  /*1470*/  LDS R30, [R18+0x448] ;  /* 0x00044800121e7984 */ /* 0x000fe20000000800 */
[----:B-----5:R-:W-:-:S03]  /*1480*/  FFMA R29, R2, R29, R12 ;  /* 0x0000001d021d7223 */ /* 0x020fc6000000000c */
[----:B------:R-:W0:Y:S01]  /*1490*/  LDS R12, [R20+0x8] ;  /* 0x00000800140c7984 */ /* 0x000e220000000800 */
[----:B-1----:R-:W-:-:S03]  /*14a0*/  FFMA R14, R28, R35, R14 ;  /* 0x000000231c0e7223 */ /* 0x002fc6000000000e */
[----:B------:R-:W1:Y:S01]  /*14b0*/  LDS R28, [R18+0x8] ;  /* 0x00000800121c7984 */ /* 0x000e620000000800 */
[----:B------:R-:W-:-:S03]  /*14c0*/  FFMA R27, R2, R27, R32 ;  /* 0x0000001b021b7223 */ /* 0x000fc60000000020 */
[----:B------:R-:W3:Y:S01]  /*14d0*/  LDS R32, [R18+0x888] ;  /* 0x0008880012207984 */ /* 0x000ee20000000800 */
[----:B------:R-:W-:-:S03]  /*14e0*/  FFMA R31, R2, R31, R11 ;  /* 0x0000001f021f7223 */ /* 0x000fc6000000000b */
[----:B------:R-:W4:Y:S01]  /*14f0*/  LDS R35, [R18+0xcc8] ;  /* 0x000cc80012237984 */ /* 0x000f220000000800 */
[----:B--2---:R-:W-:-:S03]  /*1500*/  FFMA R14, R2, R3, R14 ;  /* 0x00000003020e7223 */ /* 0x004fc6000000000e */
[----:B------:R-:W2:Y:S04]  /*1510*/  LDS R2, [R20+0xc] ;  /* 0x00000c0014027984 */ /* 0x000ea80000000800 */
[----:B------:R-:W5:Y:S04]  /*1520*/  LDS R11, [R18+0x88c] ;  /* 0x00088c00120b7984 */ /* 0x000f680000000800 */
[----:B------:R-:W5:Y:S01]  /*1530*/  LDS R3, [R18+0xccc] ;  /* 0x000ccc0012037984 */ /* 0x000f620000000800 */
[----:B0-----:R-:W-:-:S03]  /*1540*/  FFMA R30, R12, R30, R29 ;  /* 0x0000001e0c1e7223 */ /* 0x001fc6000000001d */
[----:B------:R-:W-:Y:S01]  /*1550*/  LDS R29, [R18+0x454] ;  /* 0x00045400121d7984 */ /* 0x000fe20000000800 */
[----:B-1----:R-:W-:-:S03]  /*1560*/  FFMA R31, R12, R28, R31 ;  /* 0x0000001c0c1f7223 */ /* 0x002fc6000000001f */
[----:B------:R-:W-:Y:S01]  /*1570*/  LDS R28, [R18+0x10] ;  /* 0x00001000121c7984 */ /* 0x000fe20000000800 */
[----:B---3--:R-:W-:-:S03]  /*1580*/  FFMA R32, R12, R32, R27 ;  /* 0x000000200c207223 */ /* 0x008fc6000000001b */
[----:B------:R-:W-:Y:S01]  /*1590*/  LDS R27, [R18+0x894] ;  /* 0x00089400121b7984 */ /* 0x000fe20000000800 */
[----:B----4-:R-:W-:-:S03]  /*15a0*/  FFMA R14, R12, R35, R14 ;  /* 0x000000230c0e7223 */ /* 0x010fc6000000000e */
[----:B------:R-:W0:Y:S01]  /*15b0*/  LDS R12, [R20+0x10] ;  /* 0x00001000140c7984 */ /* 0x000e220000000800 */
[C---:B--2---:R-:W-:Y:S01]  /*15c0*/  FFMA R13, R2.reuse, R13, R30 ;  /* 0x0000000d020d7223 */ /* 0x044fe2000000001e */
[C---:B------:R-:W-:Y:S02]  /*15d0*/  FFMA R33, R2.reuse, R33, R31 ;  /* 0x0000002102217223 */ /* 0x040fe4000000001f */
[----:B------:R-:W1:Y:S01]  /*15e0*/  LDS R30, [R18+0x450] ;  /* 0x00045000121e7984 */ /* 0x000e620000000800 */
[----:B-----5:R-:W-:-:S03]  /*15f0*/  FFMA R11, R2, R11, R32 ;  /* 0x0000000b020b7223 */ /* 0x020fc60000000020 */
[----:B------:R-:W2:Y:S01]  /*1600*/  LDS R32, [R18+0x890] ;  /* 0x0008900012207984 */ /* 0x000ea20000000800 */
[----:B------:R-:W-:-:S03]  /*1610*/  FFMA R14, R2, R3, R14 ;  /* 0x00000003020e7223 */ /* 0x000fc6000000000e */
        /* <DEDUP_REMOVED lines=8> */
[----:B--2---:R-:W-:-:S03]  /*16a0*/  FFMA R32, R12, R32, R11 ;  /* 0x000000200c207223 */ /* 0x004fc6000000000b */
[----:B------:R-:W-:Y:S01]  /*16b0*/  LDS R11, [R18+0x89c] ;  /* 0x00089c00120b7984 */ /* 0x000fe20000000800 */
[----:B---3--:R-:W-:-:S03]  /*16c0*/  FFMA R14, R12, R35, R14 ;  /* 0x000000230c0e7223 */ /* 0x008fc6000000000e */
[----:B------:R-:W0:Y:S01]  /*16d0*/  LDS R12, [R20+0x18] ;  /* 0x00001800140c7984 */ /* 0x000e220000000800 */
[C---:B----4-:R-:W-:Y:S01]  /*16e0*/  FFMA R29, R2.reuse, R29, R30 ;  /* 0x0000001d021d7223 */ /* 0x050fe2000000001e */
        /* <DEDUP_REMOVED lines=63> */
[C---:B0-----:R-:W-:Y:S01]  /*1ae0*/  FFMA R33, R12.reuse, R28, R33 ;  /* 0x0000001c0c217223 */ /* 0x041fe20000000021 */
[----:B-1----:R-:W-:-:S02]  /*1af0*/  FFMA R30, R12, R30, R13 ;  /* 0x0000001e0c1e7223 */ /* 0x002fc4000000000d */
        /* <DEDUP_REMOVED lines=16> */
[C---:B0-----:R-:W-:Y:S01]  /*1c00*/  FFMA R31, R12.reuse, R32, R31 ;  /* 0x000000200c1f7223 */ /* 0x041fe2000000001f */
[C---:B-1----:R-:W-:Y:S01]  /*1c10*/  FFMA R30, R12.reuse, R30, R29 ;  /* 0x0000001e0c1e7223 */ /* 0x042fe2000000001d */
[C---:B--2---:R-:W-:Y:S01]  /*1c20*/  FFMA R28, R12.reuse, R11, R28 ;  /* 0x0000000b0c1c7223 */ /* 0x044fe2000000001c */
[----:B---3--:R-:W-:-:S03]  /*1c30*/  FFMA R2, R12, R2, R35 ;  /* 0x000000020c027223 */ /* 0x008fc60000000023 */
[C---:B----4-:R-:W-:Y:S01]  /*1c40*/  FFMA R13, R14.reuse, R13, R28 ;  /* 0x0000000d0e0d7223 */ /* 0x050fe2000000001c */
[C---:B-----5:R-:W-:Y:S01]  /*1c50*/  FFMA R11, R14.reuse, R33, R31 ;  /* 0x000000210e0b7223 */ /* 0x060fe2000000001f */
[C---:B------:R-:W-:Y:S01]  /*1c60*/  FFMA R12, R14.reuse, R27, R30 ;  /* 0x0000001b0e0c7223 */ /* 0x040fe2000000001e */
[----:B------:R-:W-:Y:S01]  /*1c70*/  FFMA R14, R14, R3, R2 ;  /* 0x000000030e0e7223 */ /* 0x000fe20000000002 */
[----:B------:R-:W-:Y:S06]  /*1c80*/  BAR.SYNC.DEFER_BLOCKING 0x0 ;  /* 0x0000000000007b1d */ /* 0x000fec0000010000 */
[----:B------:R-:W-:Y:S05]  /*1c90*/  @!P1 BRA `(.L_x_105) ;  /* 0xffffffec00f89947 */ /* 0x000fea000383ffff */
.L_x_97:
[----:B------:R-:W0:Y:S02]  /*1ca0*/  LDCU UR5, c[0x0][0x39c] ;  /* 0x00007380ff0577ac */ /* 0x000e240008000800 */
[----:B0-----:R-:W-:-:S13]  /*1cb0*/  ISETP.GE.U32.AND P0, PT, R4, UR5, PT ;  /* 0x0000000504007c0c */ /* 0x001fda000bf06070 */
[----:B------:R-:W-:Y:S05]  /*1cc0*/  @P0 EXIT ;  /* 0x000000000000094d */ /* 0x000fea0003800000 */
[----:B------:R-:W0:Y:S01]  /*1cd0*/  LDC.64 R2, c[0x0][0x390] ;  /* 0x0000e400ff027b82 */ /* 0x000e220000000a00 */
[----:B------:R-:W-:-:S04]  /*1ce0*/  IMAD R6, R6, UR5, RZ ;  /* 0x0000000506067c24 */ /* 0x000fc8000f8e02ff */
[C---:B------:R-:W-:Y:S01]  /*1cf0*/  IMAD R7, R6.reuse, 0x30, RZ ;  /* 0x0000003006077824 */ /* 0x040fe200078e02ff */
[----:B------:R-:W-:Y:S01]  /*1d00*/  SHF.L.U32 R5, R6, 0x5, RZ ;  /* 0x0000000506057819 */ /* 0x000fe200000006ff */
[----:B0-----:R-:W-:Y:S01]  /*1d10*/  IMAD.WIDE.U32 R16, R16, 0x4, R2 ;  /* 0x0000000410107825 */ /* 0x001fe200078e0002 */
[----:B------:R-:W-:-:S04]  /*1d20*/  SHF.L.U32 R3, R6, 0x4, RZ ;  /* 0x0000000406037819 */ /* 0x000fc800000006ff */
[----:B------:R-:W-:Y:S01]  /*1d30*/  STG.E desc[UR8][R16.64], R11 ;  /* 0x0000000b10007986 */ /* 0x000fe2000c101908 */
[----:B------:R-:W-:-:S04]  /*1d40*/  IMAD.WIDE R2, R3, 0x4, R16 ;  /* 0x0000000403027825 */ /* 0x000fc800078e0210 */
[--C-:B------:R-:W-:Y:S01]  /*1d50*/  IMAD.WIDE R4, R5, 0x4, R16.reuse ;  /* 0x0000000405047825 */ /* 0x100fe200078e0210 */
[----:B------:R-:W-:Y:S03]  /*1d60*/  STG.E desc[UR8][R2.64], R12 ;  /* 0x0000000c02007986 */ /* 0x000fe6000c101908 */
[----:B------:R-:W-:Y:S01]  /*1d70*/  IMAD.WIDE R6, R7, 0x4, R16 ;  /* 0x0000000407067825 */ /* 0x000fe200078e0210 */
[----:B------:R-:W-:Y:S04]  /*1d80*/  STG.E desc[UR8][R4.64], R13 ;  /* 0x0000000d04007986 */ /* 0x000fe8000c101908 */
[----:B------:R-:W-:Y:S01]  /*1d90*/  STG.E desc[UR8][R6.64], R14 ;  /* 0x0000000e06007986 */ /* 0x000fe2000c101908 */
[----:B------:R-:W-:Y:S05]  /*1da0*/  EXIT ;  /* 0x000000000000794d */ /* 0x000fea0003800000 */
.L_x_106:
        /* <DEDUP_REMOVED lines=13> */
.L_x_132:


//--------------------- .text._Z23conv2d_update_gradInputILi16ELi16ELi2ELi1ELi16EEvPfS0_S0_iiiiiiiiiii --------------------------
	.section	.text._Z23conv2d_update_gradInputILi16ELi16ELi2ELi1ELi16EEvPfS0_S0_iiiiiiiiiii,"ax",@progbits
	.align	128
        .global         _Z23conv2d_update_gradInputILi16ELi16ELi2ELi1ELi16EEvPfS0_S0_iiiiiiiiiii
        .type           _Z23conv2d_update_gradInputILi16ELi16ELi2ELi1ELi16EEvPfS0_S0_iiiiiiiiiii,@function
        .size           _Z23conv2d_update_gradInputILi16ELi16ELi2ELi1ELi16EEvPfS0_S0_iiiiiiiiiii,(.L_x_133 - _Z23conv2d_update_gradInputILi16ELi16ELi2ELi1ELi16EEvPfS0_S0_iiiiiiiiiii)
        .other          _Z23conv2d_update_gradInputILi16ELi16ELi2ELi1ELi16EEvPfS0_S0_iiiiiiiiiii,@"STO_CUDA_ENTRY STV_DEFAULT"
_Z23conv2d_update_gradInputILi16ELi16ELi2ELi1ELi16EEvPfS0_S0_iiiiiiiiiii:
.text._Z23conv2d_update_gradInputILi16ELi16ELi2ELi1ELi16EEvPfS0_S0_iiiiiiiiiii:
[----:B------:R-:W-:Y:S01]  /*0000*/  LDC R1, c[0x0][0x37c] ;  /* 0x0000df00ff017b82 */ /* 0x000fe20000000800 */
[----:B------:R-:W0:Y:S07]  /*0010*/  LDCU UR6, c[0x0][0x39c] ;  /* 0x00007380ff0677ac */ /* 0x000e2e0008000800 */
[----:B------:R-:W1:Y:S01]  /*0020*/  LDC R7, c[0x0][0x3a4] ;  /* 0x0000e900ff077b82 */ /* 0x000e620000000800 */
[----:B------:R-:W2:Y:S01]  /*0030*/  S2R R0, SR_CTAID.Y ;  /* 0x0000000000007919 */ /* 0x000ea20000002600 */
[----:B------:R-:W3:Y:S01]  /*0040*/  LDCU UR7, c[0x0][0x3b0] ;  /* 0x00007600ff0777ac */ /* 0x000ee20008000800 */
[----:B------:R-:W4:Y:S05]  /*0050*/  LDCU UR11, c[0x0][0x3a8] ;  /* 0x00007500ff0b77ac */ /* 0x000f2a0008000800 */
[----:B------:R-:W5:Y:S01]  /*0060*/  LDC R9, c[0x0][0x3c0] ;  /* 0x0000f000ff097b82 */ /* 0x000f620000000800 */
[----:B------:R-:W4:Y:S01]  /*0070*/  LDCU UR10, c[0x0][0x3a0] ;  /* 0x00007400ff0a77ac */ /* 0x000f220008000800 */
        /* <DEDUP_REMOVED lines=11> */
[----:B------:R-:W3:Y:S08]  /*0130*/  I2F.U32.RP R4, UR5 ;  /* 0x0000000500047d06 */ /* 0x000ef00008209000 */
[----:B0-----:R-:W-:Y:S01]  /*0140*/  MUFU.RCP R6, R6 ;  /* 0x0000000600067308 */ /* 0x001fe20000001000 */
[----:B-1----:R-:W-:-:S07]  /*0150*/  USHF.L.U32 UR4, UR4, 0x5, URZ ;  /* 0x0000000504047899 */ /* 0x002fce00080006ff */
[----:B---3--:R-:W0:Y:S02]  /*0160*/  MUFU.RCP R4, R4 ;  /* 0x0000000400047308 */ /* 0x008e240000001000 */
[----:B0-----:R-:W-:-:S06]  /*0170*/  VIADD R2, R4, 0xffffffe ;  /* 0x0ffffffe04027836 */ /* 0x001fcc0000000000 */
[----:B------:R0:W1:Y:S02]  /*0180*/  F2I.FTZ.U32.TRUNC.NTZ R3, R2 ;  /* 0x0000000200037305 */ /* 0x000064000021f000 */
[----:B0-----:R-:W-:Y:S02]  /*0190*/  IMAD.MOV.U32 R2, RZ, RZ, RZ ;  /* 0x000000ffff027224 */ /* 0x001fe400078e00ff */
[----:B-1----:R-:W-:-:S04]  /*01a0*/  IMAD R5, R5, R3, RZ ;  /* 0x0000000305057224 */ /* 0x002fc800078e02ff */
[----:B------:R-:W-:-:S04]  /*01b0*/  IMAD.HI.U32 R3, R3, R5, R2 ;  /* 0x0000000503037227 */ /* 0x000fc800078e0002 */
[----:B------:R-:W-:Y:S01]  /*01c0*/  VIADD R5, R6, 0xffffffe ;  /* 0x0ffffffe06057836 */ /* 0x000fe20000000000 */
[----:B-----5:R-:W-:Y:S01]  /*01d0*/  IABS R6, R9 ;  /* 0x0000000900067213 */ /* 0x020fe20000000000 */
[----:B--2---:R-:W-:-:S03]  /*01e0*/  IMAD.HI.U32 R8, R3, R0, RZ ;  /* 0x0000000003087227 */ /* 0x004fc600078e00ff */
[----:B------:R-:W0:Y:S02]  /*01f0*/  I2F.RP R12, R6 ;  /* 0x00000006000c7306 */ /* 0x000e240000209400 */
[----:B------:R-:W-:-:S05]  /*0200*/  IADD3 R3, PT, PT, -R8, RZ, RZ ;  /* 0x000000ff08037210 */ /* 0x000fca0007ffe1ff */
[----:B------:R-:W-:Y:S01]  /*0210*/  IMAD R4, R3, UR5, R0 ;  /* 0x0000000503047c24 */ /* 0x000fe2000f8e0200 */
[----:B------:R-:W1:Y:S01]  /*0220*/  F2I.FTZ.U32.TRUNC.NTZ R5, R5 ;  /* 0x0000000500057305 */ /* 0x000e62000021f000 */
[----:B------:R-:W2:Y:S03]  /*0230*/  LDC.64 R2, c[0x0][0x3b8] ;  /* 0x0000ee00ff027b82 */ /* 0x000ea60000000a00 */
[----:B------:R-:W-:-:S04]  /*0240*/  ISETP.GE.U32.AND P0, PT, R4, UR5, PT ;  /* 0x0000000504007c0c */ /* 0x000fc8000bf06070 */
[----:B0-----:R-:W-:Y:S09]  /*0250*/  MUFU.RCP R12, R12 ;  /* 0x0000000c000c7308 */ /* 0x001ff20000001000 */
[----:B------:R-:W-:Y:S01]  /*0260*/  @P0 IADD3 R4, PT, PT, R4, -UR5, RZ ;  /* 0x8000000504040c10 */ /* 0x000fe2000fffe0ff */
[----:B------:R-:W-:-:S03]  /*0270*/  @P0 VIADD R8, R8, 0x1 ;  /* 0x0000000108080836 */ /* 0x000fc60000000000 */
[----:B------:R-:W-:Y:S02]  /*0280*/  ISETP.GE.U32.AND P1, PT, R4, UR5, PT ;  /* 0x0000000504007c0c */ /* 0x000fe4000bf26070 */
[----:B-1----:R-:W-:-:S05]  /*0290*/  IADD3 R4, PT, PT, RZ, -R5, RZ ;  /* 0x80000005ff047210 */ /* 0x002fca0007ffe0ff */
[----:B------:R-:W-:Y:S02]  /*02a0*/  IMAD R11, R4, R15, RZ ;  /* 0x0000000f040b7224 */ /* 0x000fe400078e02ff */
[----:B------:R-:W-:-:S04]  /*02b0*/  HFMA2 R4, -RZ, RZ, 0, 0 ;  /* 0x00000000ff047431 */ /* 0x000fc800000001ff */
[----:B------:R-:W-:Y:S01]  /*02c0*/  @P1 VIADD R8, R8, 0x1 ;  /* 0x0000000108081836 */ /* 0x000fe20000000000 */
[----:B------:R-:W-:Y:S01]  /*02d0*/  @!P2 LOP3.LUT R8, RZ, UR5, RZ, 0x33, !PT ;  /* 0x00000005ff08ac12 */ /* 0x000fe2000f8e33ff */
[----:B------:R-:W-:-:S03]  /*02e0*/  IMAD.HI.U32 R4, R5, R11, R4 ;  /* 0x0000000b05047227 */ /* 0x000fc600078e0004 */
[----:B------:R-:W-:Y:S02]  /*02f0*/  IABS R10, R8 ;  /* 0x00000008000a7213 */ /* 0x000fe40000000000 */
[----:B--2---:R-:W-:-:S03]  /*0300*/  IABS R5, R3 ;  /* 0x0000000300057213 */ /* 0x004fc60000000000 */
[----:B------:R-:W-:Y:S01]  /*0310*/  IMAD.HI.U32 R11, R4, R10, RZ ;  /* 0x0000000a040b7227 */ /* 0x000fe200078e00ff */
[----:B------:R-:W0:Y:S03]  /*0320*/  I2F.RP R13, R5 ;  /* 0x00000005000d7306 */ /* 0x000e260000209400 */
[----:B------:R-:W-:-:S04]  /*0330*/  IMAD.MOV R4, RZ, RZ, -R11 ;  /* 0x000000ffff047224 */ /* 0x000fc800078e0a0b */
[----:B------:R-:W-:Y:S01]  /*0340*/  IMAD R4, R15, R4, R10 ;  /* 0x000000040f047224 */ /* 0x000fe200078e020a */
[----:B------:R-:W-:-:S04]  /*0350*/  LOP3.LUT R10, R8, R7, RZ, 0x3c, !PT ;  /* 0x00000007080a7212 */ /* 0x000fc800078e3cff */
[----:B------:R-:W-:Y:S02]  /*0360*/  ISETP.GT.U32.AND P1, PT, R15, R4, PT ;  /* 0x000000040f00720c */ /* 0x000fe40003f24070 */
[----:B------:R-:W-:Y:S01]  /*0370*/  ISETP.GE.AND P2, PT, R10, RZ, PT ;  /* 0x000000ff0a00720c */ /* 0x000fe20003f46270 */
[----:B0-----:R-:W0:Y:S10]  /*0380*/  MUFU.RCP R13, R13 ;  /* 0x0000000d000d7308 */ /* 0x001e340000001000 */
[----:B------:R-:W-:-:S02]  /*0390*/  @!P1 IADD3 R4, PT, PT, R4, -R15, RZ ;  /* 0x8000000f04049210 */ /* 0x000fc40007ffe0ff */
[----:B------:R-:W-:Y:S02]  /*03a0*/  @!P1 IADD3 R11, PT, PT, R11, 0x1, RZ ;  /* 0x000000010b0b9810 */ /* 0x000fe40007ffe0ff */
[----:B------:R-:W-:Y:S02]  /*03b0*/  ISETP.GE.U32.AND P0, PT, R4, R15, PT ;  /* 0x0000000f0400720c */ /* 0x000fe40003f06070 */
[----:B------:R-:W1:Y:S01]  /*03c0*/  LDC R4, c[0x0][0x3ac] ;  /* 0x0000eb00ff047b82 */ /* 0x000e620000000800 */
[----:B0-----:R-:W-:Y:S01]  /*03d0*/  VIADD R16, R13, 0xffffffe ;  /* 0x0ffffffe0d107836 */ /* 0x001fe20000000000 */
[----:B------:R-:W-:Y:S01]  /*03e0*/  ISETP.NE.AND P1, PT, R7, RZ, PT ;  /* 0x000000ff0700720c */ /* 0x000fe20003f25270 */
[----:B------:R-:W-:Y:S02]  /*03f0*/  VIADD R13, R12, 0xffffffe ;  /* 0x0ffffffe0c0d7836 */ /* 0x000fe40000000000 */
[----:B------:R0:W2:Y:S06]  /*0400*/  F2I.FTZ.U32.TRUNC.NTZ R17, R16 ;  /* 0x0000001000117305 */ /* 0x0000ac000021f000 */
[----:B------:R-:W-:-:S02]  /*0410*/  @P0 IADD3 R11, PT, PT, R11, 0x1, RZ ;  /* 0x000000010b0b0810 */ /* 0x000fc40007ffe0ff */
[----:B------:R-:W3:Y:S01]  /*0420*/  F2I.FTZ.U32.TRUNC.NTZ R13, R13 ;  /* 0x0000000d000d7305 */ /* 0x000ee2000021f000 */
[----:B0-----:R-:W-:Y:S02]  /*0430*/  IMAD.MOV.U32 R16, RZ, RZ, RZ ;  /* 0x000000ffff107224 */ /* 0x001fe400078e00ff */
[----:B------:R-:W-:Y:S01]  /*0440*/  @!P2 IMAD.MOV R11, RZ, RZ, -R11 ;  /* 0x000000ffff0ba224 */ /* 0x000fe200078e0a0b */
[----:B------:R-:W-:Y:S02]  /*0450*/  @!P1 LOP3.LUT R11, RZ, R7, RZ, 0x33, !PT ;  /* 0x00000007ff0b9212 */ /* 0x000fe400078e33ff */
[----:B--2---:R-:W-:Y:S02]  /*0460*/  IADD3 R10, PT, PT, RZ, -R17, RZ ;  /* 0x80000011ff0a7210 */ /* 0x004fe40007ffe0ff */
[----:B------:R-:W-:Y:S01]  /*0470*/  IABS R22, R11 ;  /* 0x0000000b00167213 */ /* 0x000fe20000000000 */
[C---:B-1----:R-:W-:Y:S02]  /*0480*/  IMAD.IADD R14, R11.reuse, 0x1, -R4 ;  /* 0x000000010b0e7824 */ /* 0x042fe400078e0a04 */
[----:B------:R-:W-:Y:S01]  /*0490*/  IMAD R15, R10, R5, RZ ;  /* 0x000000050a0f7224 */ /* 0x000fe200078e02ff */
[----:B------:R-:W-:-:S02]  /*04a0*/  IADD3 R10, PT, PT, -R11, RZ, RZ ;  /* 0x000000ff0b0a7210 */ /* 0x000fc40007ffe1ff */
[----:B---3--:R-:W-:Y:S01]  /*04b0*/  IADD3 R12, PT, PT, RZ, -R13, RZ ;  /* 0x8000000dff0c7210 */ /* 0x008fe20007ffe0ff */
[----:B------:R-:W-:Y:S01]  /*04c0*/  IMAD.HI.U32 R17, R17, R15, R16 ;  /* 0x0000000f11117227 */ /* 0x000fe200078e0010 */
[----:B------:R-:W-:Y:S02]  /*04d0*/  IABS R20, R14 ;  /* 0x0000000e00147213 */ /* 0x000fe40000000000 */
[----:B------:R-:W-:Y:S01]  /*04e0*/  LOP3.LUT R14, R14, R3, RZ, 0x3c, !PT ;  /* 0x000000030e0e7212 */ /* 0x000fe200078e3cff */
[----:B------:R-:W-:Y:S01]  /*04f0*/  IMAD.MOV.U32 R15, RZ, RZ, R12 ;  /* 0x000000ffff0f7224 */ /* 0x000fe200078e000c */
[----:B------:R-:W-:Y:S01]  /*0500*/  MOV R12, RZ ;  /* 0x000000ff000c7202 */ /* 0x000fe20000000f00 */
[----:B------:R-:W-:Y:S01]  /*0510*/  IMAD R10, R7, R10, R8 ;  /* 0x0000000a070a7224 */ /* 0x000fe200078e0208 */
[----:B------:R-:W-:Y:S01]  /*0520*/  ISETP.GE.AND P6, PT, R14, RZ, PT ;  /* 0x000000ff0e00720c */ /* 0x000fe20003fc6270 */
[----:B------:R-:W-:-:S03]  /*0530*/  IMAD.HI.U32 R16, R17, R20, RZ ;  /* 0x0000001411107227 */ /* 0x000fc600078e00ff */
[----:B------:R-:W-:Y:S01]  /*0540*/  IABS R21, R10 ;  /* 0x0000000a00157213 */ /* 0x000fe20000000000 */
[----:B------:R-:W-:Y:S01]  /*0550*/  IMAD R15, R15, R6, RZ ;  /* 0x000000060f0f7224 */ /* 0x000fe200078e02ff */
[----:B------:R-:W-:Y:S01]  /*0560*/  IADD3 R19, PT, PT, -R16, RZ, RZ ;  /* 0x000000ff10137210 */ /* 0x000fe20007ffe1ff */
[----:B------:R-:W-:Y:S02]  /*0570*/  VIADD R18, R10, -UR7 ;  /* 0x800000070a127c36 */ /* 0x000fe40008000000 */
[----:B------:R-:W-:-:S03]  /*0580*/  IMAD.HI.U32 R12, R13, R15, R12 ;  /* 0x0000000f0d0c7227 */ /* 0x000fc600078e000c */
[----:B------:R-:W-:Y:S01]  /*0590*/  IABS R23, R18 ;  /* 0x0000001200177213 */ /* 0x000fe20000000000 */
[----:B------:R-:W-:Y:S01]  /*05a0*/  IMAD R20, R5, R19, R20 ;  /* 0x0000001305147224 */ /* 0x000fe200078e0214 */
[----:B------:R-:W-:Y:S01]  /*05b0*/  LOP3.LUT R18, R18, R9, RZ, 0x3c, !PT ;  /* 0x0000000912127212 */ /* 0x000fe200078e3cff */
[----:B------:R-:W-:-:S03]  /*05c0*/  IMAD.HI.U32 R13, R12, R21, RZ ;  /* 0x000000150c0d7227 */ /* 0x000fc600078e00ff */
[----:B------:R-:W-:Y:S01]  /*05d0*/  ISETP.GT.U32.AND P2, PT, R5, R20, PT ;  /* 0x000000140500720c */ /* 0x000fe20003f44070 */
[----:B------:R-:W-:Y:S01]  /*05e0*/  IMAD.HI.U32 R15, R12, R23, RZ ;  /* 0x000000170c0f7227 */ /* 0x000fe200078e00ff */
[----:B------:R-:W-:-:S03]  /*05f0*/  IADD3 R12, PT, PT, -R13, RZ, RZ ;  /* 0x000000ff0d0c7210 */ /* 0x000fc60007ffe1ff */
[----:B------:R-:W-:-:S04]  /*0600*/  IMAD.HI.U32 R19, R17, R22, RZ ;  /* 0x0000001611137227 */ /* 0x000fc800078e00ff */
[----:B------:R-:W-:Y:S02]  /*0610*/  IMAD.MOV R17, RZ, RZ, -R15 ;  /* 0x000000ffff117224 */ /* 0x000fe400078e0a0f */
[----:B------:R-:W-:Y:S02]  /*0620*/  IMAD.MOV R24, RZ, RZ, -R19 ;  /* 0x000000ffff187224 */ /* 0x000fe400078e0a13 */
[----:B------:R-:W-:Y:S01]  /*0630*/  IMAD R17, R6, R17, R23 ;  /* 0x0000001106117224 */ /* 0x000fe200078e0217 */
[----:B------:R-:W-:Y:S01]  /*0640*/  @!P2 IADD3 R16, PT, PT, R16, 0x1, RZ ;  /* 0x000000011010a810 */ /* 0x000fe20007ffe0ff */
[C---:B------:R-:W-:Y:S01]  /*0650*/  IMAD R22, R5.reuse, R24, R22 ;  /* 0x0000001805167224 */ /* 0x040fe200078e0216 */
[----:B------:R-:W-:Y:S01]  /*0660*/  IADD3 R23, PT, PT, -R8, RZ, RZ ;  /* 0x000000ff08177210 */ /* 0x000fe20007ffe1ff */
[C---:B------:R-:W-:Y:S01]  /*0670*/  IMAD R21, R6.reuse, R12, R21 ;  /* 0x0000000c06157224 */ /* 0x040fe200078e0215 */
[----:B------:R-:W-:Y:S01]  /*0680*/  ISETP.GT.U32.AND P1, PT, R6, R17, PT ;  /* 0x000000110600720c */ /* 0x000fe20003f24070 */
[----:B------:R-:W-:Y:S01]  /*0690*/  @!P2 IMAD.IADD R20, R20, 0x1, -R5 ;  /* 0x000000011414a824 */ /* 0x000fe200078e0a05 */
[----:B------:R-:W-:Y:S01]  /*06a0*/  ISETP.GT.U32.AND P5, PT, R5, R22, PT ;  /* 0x000000160500720c */ /* 0x000fe20003fa4070 */
[----:B------:R-:W-:Y:S01]  /*06b0*/  IMAD R12, R23, UR5, R0 ;  /* 0x00000005170c7c24 */ /* 0x000fe2000f8e0200 */
[----:B------:R-:W-:Y:S01]  /*06c0*/  ISETP.GT.U32.AND P0, PT, R6, R21, PT ;  /* 0x000000150600720c */ /* 0x000fe20003f04070 */
[----:B----4-:R-:W-:Y:S01]  /*06d0*/  UIMAD UR5, UR4, UR11, URZ ;  /* 0x0000000b040572a4 */ /* 0x010fe2000f8e02ff */
[----:B------:R-:W-:Y:S01]  /*06e0*/  ISETP.GE.U32.AND P4, PT, R20, R5, PT ;  /* 0x000000051400720c */ /* 0x000fe20003f86070 */
[----:B------:R-:W-:Y:S01]  /*06f0*/  IMAD R7, R7, UR10, RZ ;  /* 0x0000000a07077c24 */ /* 0x000fe2000f8e02ff */
[----:B------:R-:W-:-:S02]  /*0700*/  LOP3.LUT R20, R10, R9, RZ, 0x3c, !PT ;  /* 0x000000090a147212 */ /* 0x000fc400078e3cff */
[----:B------:R-:W-:Y:S02]  /*0710*/  ISETP.GE.AND P2, PT, R18, RZ, PT ;  /* 0x000000ff1200720c */ /* 0x000fe40003f46270 */
[----:B------:R-:W-:Y:S01]  /*0720*/  ISETP.GE.AND P3, PT, R20, RZ, PT ;  /* 0x000000ff1400720c */ /* 0x000fe20003f66270 */
[----:B------:R-:W-:Y:S01]  /*0730*/  @!P1 IMAD.IADD R17, R17, 0x1, -R6 ;  /* 0x0000000111119824 */ /* 0x000fe200078e0a06 */
[----:B------:R-:W-:Y:S01]  /*0740*/  LOP3.LUT R0, R11, R3, RZ, 0x3c, !PT ;  /* 0x000000030b007212 */ /* 0x000fe200078e3cff */
[----:B------:R-:W-:Y:S01]  /*0750*/  @!P5 IMAD.IADD R22, R22, 0x1, -R5 ;  /* 0x000000011616d824 */ /* 0x000fe200078e0a05 */
[----:B------:R-:W-:Y:S01]  /*0760*/  @!P5 IADD3 R19, PT, PT, R19, 0x1, RZ ;  /* 0x000000011313d810 */ /* 0x000fe20007ffe0ff */
[----:B------:R-:W-:Y:S01]  /*0770*/  @!P1 VIADD R15, R15, 0x1 ;  /* 0x000000010f0f9836 */ /* 0x000fe20000000000 */
[-C--:B------:R-:W-:Y:S01]  /*0780*/  @!P0 IADD3 R21, PT, PT, R21, -R6.reuse, RZ ;  /* 0x8000000615158210 */ /* 0x080fe20007ffe0ff */
[----:B------:R-:W0:Y:S01]  /*0790*/  LDC R20, c[0x0][0x3b4] ;  /* 0x0000ed00ff147b82 */ /* 0x000e220000000800 */
[----:B------:R-:W-:Y:S01]  /*07a0*/  @!P0 IADD3 R13, PT, PT, R13, 0x1, RZ ;  /* 0x000000010d0d8810 */ /* 0x000fe20007ffe0ff */
[----:B------:R-:W1:Y:S01]  /*07b0*/  S2R R18, SR_TID.Y ;  /* 0x0000000000127919 */ /* 0x000e620000002200 */
[----:B------:R-:W-:-:S02]  /*07c0*/  ISETP.GE.U32.AND P0, PT, R17, R6, PT ;  /* 0x000000061100720c */ /* 0x000fc40003f06070 */
[----:B------:R-:W-:Y:S01]  /*07d0*/  @P4 IADD3 R16, PT, PT, R16, 0x1, RZ ;  /* 0x0000000110104810 */ /* 0x000fe20007ffe0ff */
[----:B------:R-:W2:Y:S01]  /*07e0*/  S2R R17, SR_TID.X ;  /* 0x0000000000117919 */ /* 0x000ea20000002100 */
[----:B------:R-:W-:Y:S02]  /*07f0*/  ISETP.GE.U32.AND P1, PT, R22, R5, PT ;  /* 0x000000051600720c */ /* 0x000fe40003f26070 */
[----:B------:R-:W-:Y:S01]  /*0800*/  ISETP.GE.U32.AND P4, PT, R21, R6, PT ;  /* 0x000000061500720c */ /* 0x000fe20003f86070 */
[----:B------:R-:W-:Y:S01]  /*0810*/  @!P6 IMAD.MOV R16, RZ, RZ, -R16 ;  /* 0x000000ffff10e224 */ /* 0x000fe200078e0a10 */
[----:B------:R-:W-:Y:S01]  /*0820*/  ISETP.NE.AND P5, PT, R3, RZ, PT ;  /* 0x000000ff0300720c */ /* 0x000fe20003fa5270 */
[----:B------:R-:W-:Y:S01]  /*0830*/  IMAD R21, R4, UR7, RZ ;  /* 0x0000000704157c24 */ /* 0x000fe2000f8e02ff */
[----:B------:R-:W-:Y:S02]  /*0840*/  LOP3.LUT R5, RZ, R3, RZ, 0x33, !PT ;  /* 0x00000003ff057212 */ /* 0x000fe400078e33ff */
[----:B------:R-:W-:Y:S01]  /*0850*/  ISETP.GE.AND P6, PT, R0, RZ, PT ;  /* 0x000000ff0000720c */ /* 0x000fe20003fc6270 */
[----:B------:R-:W-:Y:S01]  /*0860*/  @P0 VIADD R15, R15, 0x1 ;  /* 0x000000010f0f0836 */ /* 0x000fe20000000000 */
[----:B------:R-:W-:-:S02]  /*0870*/  SEL R16, R5, R16, !P5 ;  /* 0x0000001005107207 */ /* 0x000fc40006800000 */
[----:B------:R-:W-:Y:S01]  /*0880*/  LOP3.LUT R0, RZ, R9, RZ, 0x33, !PT ;  /* 0x00000009ff007212 */ /* 0x000fe200078e33ff */
[----:B------:R-:W-:Y:S01]  /*0890*/  @P1 VIADD R19, R19, 0x1 ;  /* 0x0000000113131836 */ /* 0x000fe20000000000 */
[----:B------:R-:W-:Y:S02]  /*08a0*/  VIMNMX R22, PT, PT, R16, -0x1, !PT ;  /* 0xffffffff10167848 */ /* 0x000fe40007fe0100 */
[----:B------:R-:W-:Y:S02]  /*08b0*/  @P4 IADD3 R13, PT, PT, R13, 0x1, RZ ;  /* 0x000000010d0d4810 */ /* 0x000fe40007ffe0ff */
[----:B------:R-:W-:Y:S01]  /*08c0*/  ISETP.NE.AND P1, PT, R9, RZ, PT ;  /* 0x000000ff0900720c */ /* 0x000fe20003f25270 */
[----:B------:R-:W-:Y:S01]  /*08d0*/  IMAD R6, R22, R3, R3 ;  /* 0x0000000316067224 */ /* 0x000fe200078e0203 */
[----:B------:R-:W-:Y:S01]  /*08e0*/  @!P2 IADD3 R15, PT, PT, -R15, RZ, RZ ;  /* 0x000000ff0f0fa210 */ /* 0x000fe20007ffe1ff */
[----:B------:R-:W-:Y:S01]  /*08f0*/  @!P3 IMAD.MOV R13, RZ, RZ, -R13 ;  /* 0x000000ffff0db224 */ /* 0x000fe200078e0a0d */
[----:B------:R-:W-:Y:S01]  /*0900*/  @!P6 IADD3 R19, PT, PT, -R19, RZ, RZ ;  /* 0x000000ff1313e210 */ /* 0x000fe20007ffe1ff */
[----:B------:R-:W-:Y:S01]  /*0910*/  IMAD.IADD R14, R11, 0x1, -R6 ;  /* 0x000000010b0e7824 */ /* 0x000fe200078e0a06 */
[----:B------:R-:W-:Y:S01]  /*0920*/  SEL R15, R0, R15, !P1 ;  /* 0x0000000f000f7207 */ /* 0x000fe20004800000 */
[----:B------:R-:W-:Y:S01]  /*0930*/  IMAD R11, R22, R2, R2 ;  /* 0x00000002160b7224 */ /* 0x000fe200078e0202 */
[----:B------:R-:W-:-:S02]  /*0940*/  SEL R5, R5, R19, !P5 ;  /* 0x0000001305057207 */ /* 0x000fc40006800000 */
[----:B------:R-:W-:Y:S02]  /*0950*/  VIMNMX R6, PT, PT, R15, -0x1, !PT ;  /* 0xffffffff0f067848 */ /* 0x000fe40007fe0100 */
[----:B------:R-:W-:Y:S01]  /*0960*/  SEL R13, R0, R13, !P1 ;  /* 0x0000000d000d7207 */ /* 0x000fe20004800000 */
[----:B0-----:R-:W-:Y:S01]  /*0970*/  IMAD R0, R2, R20, RZ ;  /* 0x0000001402007224 */ /* 0x001fe200078e02ff */
[----:B------:R-:W-:Y:S01]  /*0980*/  VIADDMNMX R5, R20, 0xffffffff, R5, PT ;  /* 0xffffffff14057846 */ /* 0x000fe20003800105 */
[----:B------:R-:W-:Y:S01]  /*0990*/  VIADD R19, R6, 0x1 ;  /* 0x0000000106137836 */ /* 0x000fe20000000000 */
[----:B------:R-:W-:Y:S01]  /*09a0*/  VIADDMNMX R16, R2, 0xffffffff, R13, PT ;  /* 0xffffffff02107846 */ /* 0x000fe2000380010d */
[----:B------:R-:W-:Y:S01]  /*09b0*/  HFMA2 R20, -RZ, RZ, 0, 0 ;  /* 0x00000000ff147431 */ /* 0x000fe200000001ff */
[----:B------:R-:W-:Y:S01]  /*09c0*/  IADD3 R2, PT, PT, -R22, R5, RZ ;  /* 0x0000000516027210 */ /* 0x000fe20007ffe1ff */
[----:B------:R-:W-:Y:S01]  /*09d0*/  IMAD.SHL.U32 R5, R12, 0x10, RZ ;  /* 0x000000100c057824 */ /* 0x000fe200078e00ff */
[----:B------:R-:W-:Y:S01]  /*09e0*/  IADD3 R15, PT, PT, -R19, R16, RZ ;  /* 0x00000010130f7210 */ /* 0x000fe20007ffe1ff */
[----:B------:R-:W-:Y:S01]  /*09f0*/  IMAD.MOV.U32 R16, RZ, RZ, RZ ;  /* 0x000000ffff107224 */ /* 0x000fe200078e00ff */
[----:B------:R-:W-:Y:S01]  /*0a00*/  LOP3.LUT R13, RZ, R6, RZ, 0x33, !PT ;  /* 0x00000006ff0d7212 */ /* 0x000fe200078e33ff */
[----:B------:R-:W-:Y:S01]  /*0a10*/  IMAD R10, R5, R21, R10 ;  /* 0x00000015050a7224 */ /* 0x000fe200078e020a */
[----:B--2---:R-:W-:Y:S01]  /*0a20*/  IADD3 R12, PT, PT, R17, UR4, RZ ;  /* 0x00000004110c7c10 */ /* 0x004fe2000fffe0ff */
[----:B------:R-:W-:-:S02]  /*0a30*/  IMAD R6, R15, R2, R2 ;  /* 0x000000020f067224 */ /* 0x000fc400078e0202 */
[----:B-1----:R-:W-:Y:S02]  /*0a40*/  IMAD.IADD R5, R5, 0x1, R18 ;  /* 0x0000000105057824 */ /* 0x002fe400078e0212 */
[----:B------:R-:W-:Y:S02]  /*0a50*/  IMAD R4, R6, UR11, RZ ;  /* 0x0000000b06047c24 */ /* 0x000fe4000f8e02ff */
[----:B------:R-:W-:Y:S02]  /*0a60*/  IMAD R9, R13, R9, R10 ;  /* 0x000000090d097224 */ /* 0x000fe400078e020a */
[----:B------:R-:W-:Y:S01]  /*0a70*/  IMAD R2, R0, UR5, R19 ;  /* 0x0000000500027c24 */ /* 0x000fe2000f8e0213 */
[----:B------:R-:W-:Y:S01]  /*0a80*/  ISETP.GE.AND P0, PT, R4, 0x1, PT ;  /* 0x000000010400780c */ /* 0x000fe20003f06270 */
[----:B------:R-:W-:Y:S02]  /*0a90*/  IMAD R12, R12, UR6, R5 ;  /* 0x000000060c0c7c24 */ /* 0x000fe4000f8e0205 */
[----:B------:R-:W-:Y:S01]  /*0aa0*/  IMAD R19, R14, UR7, R9 ;  /* 0x000000070e137c24 */ /* 0x000fe2000f8e0209 */
[----:B------:R-:W-:Y:S01]  /*0ab0*/  IADD3 R9, PT, PT, R11, R2, RZ ;  /* 0x000000020b097210 */ /* 0x000fe20007ffe0ff */
[----:B------:R-:W-:-:S08]  /*0ac0*/  IMAD R8, R12, R7, R8 ;  /* 0x000000070c087224 */ /* 0x000fd000078e0208 */
        /* <DEDUP_REMOVED lines=8> */
[----:B------:R-:W-:Y:S01]  /*0b50*/  VIADD R12, R2, 0x440 ;  /* 0x00000440020c7836 */ /* 0x000fe20000000000 */
[----:B------:R-:W-:Y:S01]  /*0b60*/  ISETP.GE.AND P0, PT, R22, UR6, PT ;  /* 0x0000000616007c0c */ /* 0x000fe2000bf06270 */
[----:B------:R-:W-:Y:S01]  /*0b70*/  IMAD R22, R21, UR6, RZ ;  /* 0x0000000615167c24 */ /* 0x000fe2000f8e02ff */
[----:B------:R-:W-:-:S02]  /*0b80*/  SHF.R.S32.HI R16, RZ, 0x1f, R11 ;  /* 0x0000001fff107819 */ /* 0x000fc4000001140b */
[----:B------:R-:W-:Y:S02]  /*0b90*/  IADD3 R11, P1, PT, R19, R11, RZ ;  /* 0x0000000b130b7210 */ /* 0x000fe40007f3e0ff */
[C---:B0-----:R-:W-:Y:S02]  /*0ba0*/  LEA R23, R13.reuse, R2, 0x18 ;  /* 0x000000020d177211 */ /* 0x041fe400078ec0ff */
[----:B------:R-:W-:Y:S01]  /*0bb0*/  LEA R14, R13, R12, 0x18 ;  /* 0x0000000c0d0e7211 */ /* 0x000fe200078ec0ff */
[----:B------:R-:W-:Y:S01]  /*0bc0*/  IMAD R13, R3, UR7, RZ ;  /* 0x00000007030d7c24 */ /* 0x000fe2000f8e02ff */
[----:B------:R-:W-:Y:S01]  /*0bd0*/  LEA.HI.X.SX32 R12, R19, R16, 0x1, P1 ;  /* 0x00000010130c7211 */ /* 0x000fe200008f0eff */
[----:B------:R-:W-:Y:S02]  /*0be0*/  IMAD R2, R10, 0x44, R23 ;  /* 0x000000440a027824 */ /* 0x000fe400078e0217 */
[C---:B------:R-:W-:Y:S01]  /*0bf0*/  IMAD R14, R17.reuse, 0x44, R14 ;  /* 0x00000044110e7824 */ /* 0x040fe200078e020e */
[----:B------:R-:W-:Y:S01]  /*0c00*/  LOP3.LUT R17, R17, 0xf, RZ, 0xc0, !PT ;  /* 0x0000000f11117812 */ /* 0x000fe200078ec0ff */
[----:B------:R-:W-:-:S02]  /*0c10*/  IMAD R19, R0, UR11, RZ ;  /* 0x0000000b00137c24 */ /* 0x000fc4000f8e02ff */
[----:B------:R-:W-:Y:S01]  /*0c20*/  IMAD R18, R18, 0x44, R23 ;  /* 0x0000004412127824 */ /* 0x000fe200078e0217 */
[----:B------:R-:W-:Y:S01]  /*0c30*/  SHF.R.S32.HI R23, RZ, 0x1f, R9 ;  /* 0x0000001fff177819 */ /* 0x000fe20000011409 */
[----:B------:R-:W-:Y:S01]  /*0c40*/  IMAD.MOV.U32 R16, RZ, RZ, RZ ;  /* 0x000000ffff107224 */ /* 0x000fe200078e00ff */
[----:B------:R-:W-:Y:S01]  /*0c50*/  LEA R21, R17, R2, 0x2 ;  /* 0x0000000211157211 */ /* 0x000fe200078e10ff */
[----:B------:R-:W-:-:S07]  /*0c60*/  IMAD R24, R10, R19, RZ ;  /* 0x000000130a187224 */ /* 0x000fce00078e02ff */
.L_x_115:
[----:B------:R-:W-:Y:S01]  /*0c70*/  VIADD R25, R17, UR4 ;  /* 0x0000000411197c36 */ /* 0x000fe20008000000 */
[----:B------:R-:W0:Y:S01]  /*0c80*/  LDCU.64 UR10, c[0x0][0x380] ;  /* 0x00007000ff0a77ac */ /* 0x000e220008000a00 */
[----:B------:R-:W-:Y:S03]  /*0c90*/  BSSY.RECONVERGENT B0, `(.L_x_108) ;  /* 0x000006d000007945 */ /* 0x000fe60003800200 */
[----:B------:R-:W-:-:S13]  /*0ca0*/  ISETP.GE.AND P1, PT, R25, R4, PT ;  /* 0x000000041900720c */ /* 0x000fda0003f26270 */
[----:B------:R-:W-:Y:S05]  /*0cb0*/  @!P1 BRA `(.L_x_109) ;  /* 0x0000000000109947 */ /* 0x000fea0003800000 */
[----:B------:R-:W-:-:S13]  /*0cc0*/  ISETP.GE.U32.AND P1, PT, R10, 0x10, PT ;  /* 0x000000100a00780c */ /* 0x000fda0003f26070 */
[----:B------:R-:W-:Y:S05]  /*0cd0*/  @P1 BRA `(.L_x_110) ;  /* 0x0000000400a01947 */ /* 0x000fea0003800000 */
[----:B------:R1:W-:Y:S01]  /*0ce0*/  STS [R21], RZ ;  /* 0x000000ff15007388 */ /* 0x0003e20000000800 */
[----:B------:R-:W-:Y:S05]  /*0cf0*/  BRA `(.L_x_110) ;  /* 0x0000000400987947 */ /* 0x000fea0003800000 */
.L_x_109:
[-C--:B------:R-:W-:Y:S01]  /*0d00*/  IABS R27, R6.reuse ;  /* 0x00000006001b7213 */ /* 0x080fe20000000000 */
[----:B------:R-:W-:Y:S01]  /*0d10*/  BSSY.RECONVERGENT B1, `(.L_x_111) ;  /* 0x0000048000017945 */ /* 0x000fe20003800200 */
[----:B------:R-:W-:Y:S02]  /*0d20*/  IABS R30, R6 ;  /* 0x00000006001e7213 */ /* 0x000fe40000000000 */
[----:B------:R-:W1:Y:S03]  /*0d30*/  I2F.RP R26, R27 ;  /* 0x0000001b001a7306 */ /* 0x000e660000209400 */
[----:B------:R-:W-:-:S05]  /*0d40*/  IMAD.MOV R31, RZ, RZ, -R30 ;  /* 0x000000ffff1f7224 */ /* 0x000fca00078e0a1e */
[----:B-1----:R-:W1:Y:S02]  /*0d50*/  MUFU.RCP R26, R26 ;  /* 0x0000001a001a7308 */ /* 0x002e640000001000 */
[----:B-1----:R-:W-:Y:S02]  /*0d60*/  IADD3 R2, PT, PT, R26, 0xffffffe, RZ ;  /* 0x0ffffffe1a027810 */ /* 0x002fe40007ffe0ff */
[----:B------:R-:W-:-:S04]  /*0d70*/  IABS R26, R15 ;  /* 0x0000000f001a7213 */ /* 0x000fc80000000000 */
[----:B------:R1:W2:Y:S02]  /*0d80*/  F2I.FTZ.U32.TRUNC.NTZ R3, R2 ;  /* 0x0000000200037305 */ /* 0x0002a4000021f000 */
[----:B-1----:R-:W-:Y:S01]  /*0d90*/  MOV R2, RZ ;  /* 0x000000ff00027202 */ /* 0x002fe20000000f00 */
[----:B--2---:R-:W-:-:S04]  /*0da0*/  IMAD.MOV R28, RZ, RZ, -R3 ;  /* 0x000000ffff1c7224 */ /* 0x004fc800078e0a03 */
        /* <DEDUP_REMOVED lines=10> */
[-C--:B------:R-:W-:Y:S02]  /*0e50*/  @!P2 IADD3 R28, PT, PT, R28, -R27.reuse, RZ ;  /* 0x8000001b1c1ca210 */ /* 0x080fe40007ffe0ff */
[----:B------:R-:W-:Y:S02]  /*0e60*/  @!P2 IADD3 R2, PT, PT, R2, 0x1, RZ ;  /* 0x000000010202a810 */ /* 0x000fe40007ffe0ff */
[----:B------:R-:W-:Y:S01]  /*0e70*/  ISETP.GE.U32.AND P1, PT, R28, R27, PT ;  /* 0x0000001b1c00720c */ /* 0x000fe20003f26070 */
[----:B-1----:R-:W-:Y:S01]  /*0e80*/  VIADD R3, R29, 0xffffffe ;  /* 0x0ffffffe1d037836 */ /* 0x002fe20000000000 */
[----:B------:R-:W-:-:S05]  /*0e90*/  ISETP.NE.AND P2, PT, R6, RZ, PT ;  /* 0x000000ff0600720c */ /* 0x000fca0003f45270 */
[----:B------:R-:W1:Y:S06]  /*0ea0*/  F2I.FTZ.U32.TRUNC.NTZ R3, R3 ;  /* 0x0000000300037305 */ /* 0x000e6c000021f000 */
[----:B------:R-:W-:-:S05]  /*0eb0*/  @P1 VIADD R2, R2, 0x1 ;  /* 0x0000000102021836 */ /* 0x000fca0000000000 */
[----:B------:R-:W-:Y:S02]  /*0ec0*/  MOV R27, R2 ;  /* 0x00000002001b7202 */ /* 0x000fe40000000f00 */
[----:B------:R-:W-:-:S03]  /*0ed0*/  IABS R2, R15 ;  /* 0x0000000f00027213 */ /* 0x000fc60000000000 */
[----:B------:R-:W-:Y:S01]  /*0ee0*/  @!P3 IMAD.MOV R27, RZ, RZ, -R27 ;  /* 0x000000ffff1bb224 */ /* 0x000fe200078e0a1b */
[----:B------:R-:W-:Y:S02]  /*0ef0*/  @!P2 LOP3.LUT R27, RZ, R6, RZ, 0x33, !PT ;  /* 0x00000006ff1ba212 */ /* 0x000fe400078e33ff */
[----:B-1----:R-:W-:Y:S02]  /*0f00*/  IADD3 R29, PT, PT, RZ, -R3, RZ ;  /* 0x80000003ff1d7210 */ /* 0x002fe40007ffe0ff */
[----:B------:R-:W-:Y:S01]  /*0f10*/  IADD3 R30, PT, PT, RZ, -R2, RZ ;  /* 0x80000002ff1e7210 */ /* 0x000fe20007ffe0ff */
[----:B------:R-:W-:Y:S02]  /*0f20*/  IMAD.MOV R28, RZ, RZ, -R27 ;  /* 0x000000ffff1c7224 */ /* 0x000fe400078e0a1b */
[----:B------:R-:W-:Y:S02]  /*0f30*/  IMAD.MOV.U32 R2, RZ, RZ, RZ ;  /* 0x000000ffff027224 */ /* 0x000fe400078e00ff */
[----:B------:R-:W-:-:S02]  /*0f40*/  IMAD R28, R6, R28, R25 ;  /* 0x0000001c061c7224 */ /* 0x000fc400078e0219 */
[----:B------:R-:W-:-:S03]  /*0f50*/  IMAD R25, R29, R26, RZ ;  /* 0x0000001a1d197224 */ /* 0x000fc600078e02ff */
[----:B------:R-:W-:Y:S01]  /*0f60*/  IABS R29, R28 ;  /* 0x0000001c001d7213 */ /* 0x000fe20000000000 */
[----:B------:R-:W-:-:S03]  /*0f70*/  IMAD.HI.U32 R2, R3, R25, R2 ;  /* 0x0000001903027227 */ /* 0x000fc600078e0002 */
[----:B------:R-:W-:Y:S01]  /*0f80*/  MOV R3, R29 ;  /* 0x0000001d00037202 */ /* 0x000fe20000000f00 */
[----:B------:R-:W-:-:S04]  /*0f90*/  IMAD.MOV.U32 R25, RZ, RZ, R30 ;  /* 0x000000ffff197224 */ /* 0x000fc800078e001e */
[----:B------:R-:W-:-:S04]  /*0fa0*/  IMAD.HI.U32 R2, R2, R3, RZ ;  /* 0x0000000302027227 */ /* 0x000fc800078e00ff */
[----:B------:R-:W-:-:S05]  /*0fb0*/  IMAD R3, R2, R25, R3 ;  /* 0x0000001902037224 */ /* 0x000fca00078e0203 */
[----:B------:R-:W-:-:S13]  /*0fc0*/  ISETP.GT.U32.AND P2, PT, R26, R3, PT ;  /* 0x000000031a00720c */ /* 0x000fda0003f44070 */
[-C--:B------:R-:W-:Y:S01]  /*0fd0*/  @!P2 IADD3 R3, PT, PT, R3, -R26.reuse, RZ ;  /* 0x8000001a0303a210 */ /* 0x080fe20007ffe0ff */
[----:B------:R-:W-:Y:S01]  /*0fe0*/  @!P2 VIADD R2, R2, 0x1 ;  /* 0x000000010202a836 */ /* 0x000fe20000000000 */
[----:B------:R-:W-:Y:S02]  /*0ff0*/  ISETP.NE.AND P2, PT, R15, RZ, PT ;  /* 0x000000ff0f00720c */ /* 0x000fe40003f45270 */
[----:B------:R-:W-:Y:S02]  /*1000*/  ISETP.GE.U32.AND P1, PT, R3, R26, PT ;  /* 0x0000001a0300720c */ /* 0x000fe40003f26070 */
[----:B------:R-:W-:-:S04]  /*1010*/  LOP3.LUT R3, R28, R15, RZ, 0x3c, !PT ;  /* 0x0000000f1c037212 */ /* 0x000fc800078e3cff */
[----:B------:R-:W-:-:S07]  /*1020*/  ISETP.GE.AND P3, PT, R3, RZ, PT ;  /* 0x000000ff0300720c */ /* 0x000fce0003f66270 */
[----:B------:R-:W-:Y:S02]  /*1030*/  @P1 IADD3 R2, PT, PT, R2, 0x1, RZ ;  /* 0x0000000102021810 */ /* 0x000fe40007ffe0ff */
[----:B------:R-:W-:-:S03]  /*1040*/  ISETP.GT.U32.AND P1, PT, R10, 0xf, PT ;  /* 0x0000000f0a00780c */ /* 0x000fc60003f24070 */
[----:B------:R-:W-:-:S05]  /*1050*/  IMAD.MOV.U32 R30, RZ, RZ, R2 ;  /* 0x000000ffff1e7224 */ /* 0x000fca00078e0002 */
[----:B------:R-:W-:Y:S02]  /*1060*/  @!P3 IADD3 R30, PT, PT, -R30, RZ, RZ ;  /* 0x000000ff1e1eb210 */ /* 0x000fe40007ffe1ff */
[----:B------:R-:W-:-:S05]  /*1070*/  @!P2 LOP3.LUT R30, RZ, R15, RZ, 0x33, !PT ;  /* 0x0000000fff1ea212 */ /* 0x000fca00078e33ff */
[----:B------:R-:W-:-:S04]  /*1080*/  IMAD.MOV R2, RZ, RZ, -R30 ;  /* 0x000000ffff027224 */ /* 0x000fc800078e0a1e */
        /* <DEDUP_REMOVED lines=11> */
[----:B------:R-:W-:-:S05]  /*1140*/  LEA.HI.X R3, R3, UR7, R26, 0x2, P1 ;  /* 0x0000000703037c11 */ /* 0x000fca00088f141a */
[----:B------:R-:W2:Y:S04]  /*1150*/  LDG.E R2, desc[UR8][R2.64] ;  /* 0x0000000802027981 */ /* 0x000ea8000c1e1900 */
[----:B--2---:R2:W-:Y:S01]  /*1160*/  STS [R21], R2 ;  /* 0x0000000215007388 */ /* 0x0045e20000000800 */
[----:B------:R-:W-:Y:S05]  /*1170*/  BRA `(.L_x_112) ;  /* 0x0000000000047947 */ /* 0x000fea0003800000 */
.L_x_113:
[----:B------:R1:W-:Y:S02]  /*1180*/  STS [R21], RZ ;  /* 0x000000ff15007388 */ /* 0x0003e40000000800 */
.L_x_112:
[----:B0-----:R-:W-:Y:S05]  /*1190*/  BSYNC.RECONVERGENT B1 ;  /* 0x0000000000017941 */ /* 0x001fea0003800200 */
.L_x_111:
[----:B------:R-:W-:-:S13]  /*11a0*/  ISETP.GT.U32.AND P1, PT, R10, 0x1f, PT ;  /* 0x0000001f0a00780c */ /* 0x000fda0003f24070 */
[----:B------:R-:W-:Y:S05]  /*11b0*/  @P1 BRA `(.L_x_110) ;  /* 0x0000000000681947 */ /* 0x000fea0003800000 */
[----:B------:R-:W0:Y:S01]  /*11c0*/  LDCU UR5, c[0x0][0x3b8] ;  /* 0x00007700ff0577ac */ /* 0x000e220008000800 */
[----:B------:R-:W3:Y:S01]  /*11d0*/  S2UR UR6, SR_CgaCtaId ;  /* 0x00000000000679c3 */ /* 0x000ee20000008800 */
[----:B------:R-:W-:Y:S02]  /*11e0*/  IMAD R27, R27, R0, RZ ;  /* 0x000000001b1b7224 */ /* 0x000fe400078e02ff */
[----:B------:R-:W-:Y:S02]  /*11f0*/  IMAD R25, R10, 0x11, R17 ;  /* 0x000000110a197824 */ /* 0x000fe400078e0211 */
[----:B------:R-:W-:Y:S02]  /*1200*/  IMAD.MOV.U32 R26, RZ, RZ, R24 ;  /* 0x000000ffff1a7224 */ /* 0x000fe400078e0018 */
[----:B0-----:R-:W-:Y:S01]  /*1210*/  IMAD R27, R30, UR5, R27 ;  /* 0x000000051e1b7c24 */ /* 0x001fe2000f8e021b */
[----:B------:R-:W-:Y:S02]  /*1220*/  UMOV UR5, 0x400 ;  /* 0x0000040000057882 */ /* 0x000fe40000000000 */
[----:B------:R-:W-:-:S02]  /*1230*/  UIADD3 UR5, UPT, UPT, UR5, 0x440, URZ ;  /* 0x0000044005057890 */ /* 0x000fc4000fffe0ff */
[----:B------:R-:W-:Y:S02]  /*1240*/  IADD3 R28, PT, PT, R28, R27, RZ ;  /* 0x0000001b1c1c7210 */ /* 0x000fe40007ffe0ff */
[----:B---3--:R-:W-:Y:S01]  /*1250*/  ULEA UR5, UR6, UR5, 0x18 ;  /* 0x0000000506057291 */ /* 0x008fe2000f8ec0ff */
[----:B------:R-:W-:Y:S02]  /*1260*/  MOV R27, R10 ;  /* 0x0000000a001b7202 */ /* 0x000fe40000000f00 */
[----:B------:R-:W-:Y:S02]  /*1270*/  IADD3 R29, P1, PT, R9, R28, RZ ;  /* 0x0000001c091d7210 */ /* 0x000fe40007f3e0ff */
[----:B------:R-:W-:Y:S02]  /*1280*/  SHF.R.S32.HI R28, RZ, 0x1f, R28 ;  /* 0x0000001fff1c7819 */ /* 0x000fe4000001141c */
[----:B------:R-:W-:-:S03]  /*1290*/  LEA R25, R25, UR5, 0x2 ;  /* 0x0000000519197c11 */ /* 0x000fc6000f8e10ff */
[----:B------:R-:W-:-:S07]  /*12a0*/  IMAD.X R31, R23, 0x1, R28, P1 ;  /* 0x00000001171f7824 */ /* 0x000fce00008e061c */
.L_x_114:
[----:B------:R-:W-:-:S04]  /*12b0*/  IADD3 R3, P1, PT, R26, R29, RZ ;  /* 0x0000001d1a037210 */ /* 0x000fc80007f3e0ff */
[----:B------:R-:W-:Y:S02]  /*12c0*/  LEA.HI.X.SX32 R28, R26, R31, 0x1, P1 ;  /* 0x0000001f1a1c7211 */ /* 0x000fe400008f0eff */
[----:B--2---:R-:W-:-:S04]  /*12d0*/  LEA R2, P1, R3, UR10, 0x2 ;  /* 0x0000000a03027c11 */ /* 0x004fc8000f8210ff */
[----:B------:R-:W-:-:S05]  /*12e0*/  LEA.HI.X R3, R3, UR11, R28, 0x2, P1 ;  /* 0x0000000b03037c11 */ /* 0x000fca00088f141c */
[----:B------:R-:W2:Y:S01]  /*12f0*/  LDG.E R2, desc[UR8][R2.64] ;  /* 0x0000000802027981 */ /* 0x000ea2000c1e1900 */
[----:B------:R-:W-:Y:S01]  /*1300*/  ISETP.GE.U32.AND P1, PT, R27, 0x10, PT ;  /* 0x000000101b00780c */ /* 0x000fe20003f26070 */
[----:B------:R-:W-:Y:S01]  /*1310*/  IMAD R26, R19, 0x10, R26 ;  /* 0x00000010131a7824 */ /* 0x000fe200078e021a */
[----:B------:R-:W-:Y:S01]  /*1320*/  IADD3 R27, PT, PT, R27, 0x10, RZ ;  /* 0x000000101b1b7810 */ /* 0x000fe20007ffe0ff */
[----:B--2---:R0:W-:Y:S02]  /*1330*/  STS [R25], R2 ;  /* 0x0000000219007388 */ /* 0x0041e40000000800 */
[----:B0-----:R-:W-:-:S08]  /*1340*/  IADD3 R25, PT, PT, R25, 0x440, RZ ;  /* 0x0000044019197810 */ /* 0x001fd00007ffe0ff */
[----:B------:R-:W-:Y:S05]  /*1350*/  @!P1 BRA `(.L_x_114) ;  /* 0xfffffffc00d49947 */ /* 0x000fea000383ffff */
.L_x_110:
[----:B0-----:R-:W-:Y:S05]  /*1360*/  BSYNC.RECONVERGENT B0 ;  /* 0x0000000000007941 */ /* 0x001fea0003800200 */
.L_x_108:
[----:B------:R-:W-:Y:S01]  /*1370*/  BAR.SYNC.DEFER_BLOCKING 0x0 ;  /* 0x0000000000007b1d */ /* 0x000fe20000010000 */
[----:B------:R-:W-:-:S06]  /*1380*/  UIADD3 UR4, UPT, UPT, UR4, 0x10, URZ ;  /* 0x0000001004047890 */ /* 0x000fcc000fffe0ff */
[----:B------:R-:W-:Y:S01]  /*1390*/  ISETP.LE.AND P1, PT, R4, UR4, PT ;  /* 0x0000000404007c0c */ /* 0x000fe2000bf23270 */
[----:B------:R-:W-:Y:S04]  /*13a0*/  LDS R29, [R18] ;  /* 0x00000000121d7984 */ /* 0x000fe80000000800 */
[----:B------:R-:W0:Y:S04]  /*13b0*/  LDS R30, [R14] ;  /* 0x000000000e1e7984 */ /* 0x000e280000000800 */
[----:B------:R-:W3:Y:S04]  /*13c0*/  LDS R31, [R14+0x440] ;  /* 0x000440000e1f7984 */ /* 0x000ee80000000800 */
[----:B------:R-:W-:Y:S04]  /*13d0*/  LDS R33, [R18+0x4] ;  /* 0x0000040012217984 */ /* 0x000fe80000000800 */
[----:B------:R-:W4:Y:S04]  /*13e0*/  LDS R32, [R14+0x4] ;  /* 0x000004000e207984 */ /* 0x000f280000000800 */
[----:B------:R-:W5:Y:S04]  /*13f0*/  LDS R34, [R14+0x444] ;  /* 0x000444000e227984 */ /* 0x000f680000000800 */
[----:B------:R-:W-:Y:S04]  /*1400*/  LDS R27, [R18+0x8] ;  /* 0x00000800121b7984 */ /* 0x000fe80000000800 */
[----:B------:R-:W1:Y:S04]  /*1410*/  LDS R28, [R14+0x8] ;  /* 0x000008000e1c7984 */ /* 0x000e680000000800 */
[----:B------:R-:W1:Y:S04]  /*1420*/  LDS R26, [R14+0x448] ;  /* 0x000448000e1a7984 */ /* 0x000e680000000800 */
[----:B--2---:R-:W-:Y:S04]  /*1430*/  LDS R2, [R18+0xc] ;  /* 0x00000c0012027984 */ /* 0x004fe80000000800 */
[----:B------:R-:W2:Y:S04]  /*1440*/  LDS R25, [R14+0xc] ;  /* 0x00000c000e197984 */ /* 0x000ea80000000800 */
[----:B------:R-:W2:Y:S01]  /*1450*/  LDS R3, [R14+0x44c] ;  /* 0x00044c000e037984 */ /* 0x000ea20000000800 */
[C---:B0-----:R-:W-:Y:S01]  /*1460*/  FFMA R30, R29.reuse, R30, R20 ;  /* 0x0000001e1d1e7223 */ /* 0x041fe20000000014 */
[----:B---3--:R-:W-:-:S02]  /*1470*/  FFMA R31, R29, R31, R16 ;  /* 0x0000001f1d1f7223 */ /* 0x008fc40000000010 */
[----:B------:R-:W-:Y:S04]  /*1480*/  LDS R20, [R14+0x14] ;  /* 0x000014000e147984 */ /* 0x000fe80000000800 */
[----:B------:R-:W-:Y:S01]  /*1490*/  LDS R16, [R18+0x10] ;  /* 0x0000100012107984 */ /* 0x000fe20000000800 */
[----:B----4-:R-:W-:-:S03]  /*14a0*/  FFMA R30, R33, R32, R30 ;  /* 0x00000020211e7223 */ /* 0x010fc6000000001e */
[----:B------:R-:W0:Y:S01]  /*14b0*/  LDS R29, [R14+0x10] ;  /* 0x000010000e1d7984 */ /* 0x000e220000000800 */
[----:B-----5:R-:W-:Y:S01]  /*14c0*/  FFMA R31, R33, R34, R31 ;  /* 0x00000022211f7223 */ /* 0x020fe2000000001f */
[C---:B-1----:R-:W-:Y:S02]  /*14d0*/  FFMA R33, R27.reuse, R28, R30 ;  /* 0x0000001c1b217223 */ /* 0x042fe4000000001e */
[----:B------:R-:W-:Y:S01]  /*14e0*/  LDS R28, [R14+0x454] ;  /* 0x000454000e1c7984 */ /* 0x000fe20000000800 */
[----:B------:R-:W-:-:S03]  /*14f0*/  FFMA R35, R27, R26, R31 ;  /* 0x0000001a1b237223 */ /* 0x000fc6000000001f */
[----:B------:R-:W1:Y:S04]  /*1500*/  LDS R27, [R14+0x450] ;  /* 0x000450000e1b7984 */ /* 0x000e680000000800 */
[----:B------:R-:W3:Y:S01]  /*1510*/  LDS R31, [R18+0x14] ;  /* 0x00001400121f7984 */ /* 0x000ee20000000800 */
[----:B--2---:R-:W-:-:S03]  /*1520*/  FFMA R37, R2, R25, R33 ;  /* 0x0000001902257223 */ /* 0x004fc60000000021 */
[----:B------:R-:W-:Y:S01]  /*1530*/  LDS R25, [R18+0x18] ;  /* 0x0000180012197984 */ /* 0x000fe20000000800 */
[----:B------:R-:W-:-:S03]  /*1540*/  FFMA R32, R2, R3, R35 ;  /* 0x0000000302207223 */ /* 0x000fc60000000023 */
[----:B------:R-:W2:Y:S04]  /*1550*/  LDS R26, [R14+0x18] ;  /* 0x000018000e1a7984 */ /* 0x000ea80000000800 */
[----:B------:R-:W4:Y:S04]  /*1560*/  LDS R30, [R14+0x458] ;  /* 0x000458000e1e7984 */ /* 0x000f280000000800 */
[----:B------:R-:W-:Y:S01]  /*1570*/  LDS R2, [R18+0x1c] ;  /* 0x00001c0012027984 */ /* 0x000fe20000000800 */
[----:B0-----:R-:W-:-:S03]  /*1580*/  FFMA R34, R16, R29, R37 ;  /* 0x0000001d10227223 */ /* 0x001fc60000000025 */
[----:B------:R-:W0:Y:S04]  /*1590*/  LDS R33, [R14+0x1c] ;  /* 0x00001c000e217984 */ /* 0x000e280000000800 */
[----:B------:R-:W5:Y:S04]  /*15a0*/  LDS R3, [R14+0x45c] ;  /* 0x00045c000e037984 */ /* 0x000f680000000800 */
[----:B------:R-:W-:Y:S01]  /*15b0*/  LDS R29, [R18+0x24] ;  /* 0x00002400121d7984 */ /* 0x000fe20000000800 */
[----:B-1----:R-:W-:-:S03]  /*15c0*/  FFMA R27, R16, R27, R32 ;  /* 0x0000001b101b7223 */ /* 0x002fc60000000020 */
[----:B------:R-:W-:Y:S01]  /*15d0*/  LDS R16, [R18+0x20] ;  /* 0x0000200012107984 */ /* 0x000fe20000000800 */
[C---:B---3--:R-:W-:Y:S01]  /*15e0*/  FFMA R20, R31.reuse, R20, R34 ;  /* 0x000000141f147223 */ /* 0x048fe20000000022 */
[----:B------:R-:W-:Y:S02]  /*15f0*/  FFMA R31, R31, R28, R27 ;  /* 0x0000001c1f1f7223 */ /* 0x000fe4000000001b */
[----:B------:R-:W1:Y:S04]  /*1600*/  LDS R27, [R14+0x20] ;  /* 0x000020000e1b7984 */ /* 0x000e680000000800 */
[----:B------:R-:W-:Y:S01]  /*1610*/  LDS R28, [R14+0x464] ;  /* 0x000464000e1c7984 */ /* 0x000fe20000000800 */
[----:B--2---:R-:W-:-:S03]  /*1620*/  FFMA R35, R25, R26, R20 ;  /* 0x0000001a19237223 */ /* 0x004fc60000000014 */
[----:B------:R-:W2:Y:S01]  /*1630*/  LDS R26, [R14+0x24] ;  /* 0x000024000e1a7984 */ /* 0x000ea20000000800 */
[----:B----4-:R-:W-:-:S03]  /*1640*/  FFMA R31, R25, R30, R31 ;  /* 0x0000001e191f7223 */ /* 0x010fc6000000001f */
[----:B------:R-:W3:Y:S04]  /*1650*/  LDS R25, [R14+0x460] ;  /* 0x000460000e197984 */ /* 0x000ee80000000800 */
[----:B------:R-:W-:Y:S01]  /*1660*/  LDS R20, [R18+0x28] ;  /* 0x0000280012147984 */ /* 0x000fe20000000800 */
[----:B0-----:R-:W-:-:S03]  /*1670*/  FFMA R37, R2, R33, R35 ;  /* 0x0000002102257223 */ /* 0x001fc60000000023 */
[----:B------:R-:W0:Y:S01]  /*1680*/  LDS R35, [R14+0x28] ;  /* 0x000028000e237984 */ /* 0x000e220000000800 */
[----:B-----5:R-:W-:-:S03]  /*1690*/  FFMA R30, R2, R3, R31 ;  /* 0x00000003021e7223 */ /* 0x020fc6000000001f */
[----:B------:R-:W4:Y:S04]  /*16a0*/  LDS R31, [R14+0x468] ;  /* 0x000468000e1f7984 */ /* 0x000f280000000800 */
[----:B------:R-:W-:Y:S04]  /*16b0*/  LDS R2, [R18+0x2c] ;  /* 0x00002c0012027984 */ /* 0x000fe80000000800 */
[----:B------:R-:W5:Y:S04]  /*16c0*/  LDS R33, [R14+0x2c] ;  /* 0x00002c000e217984 */ /* 0x000f680000000800 */
[----:B------:R-:W5:Y:S01]  /*16d0*/  LDS R3, [R14+0x46c] ;  /* 0x00046c000e037984 */ /* 0x000f620000000800 */
[----:B-1----:R-:W-:-:S04]  /*16e0*/  FFMA R32, R16, R27, R37 ;  /* 0x0000001b10207223 */ /* 0x002fc80000000025 */
[----:B--2---:R-:W-:Y:S02]  /*16f0*/  FFMA R27, R29, R26, R32 ;  /* 0x0000001a1d1b7223 */ /* 0x004fe40000000020 */
[----:B------:R-:W-:Y:S01]  /*1700*/  LDS R26, [R18+0x38] ;  /* 0x00003800121a7984 */ /* 0x000fe20000000800 */
[----:B---3--:R-:W-:-:S03]  /*1710*/  FFMA R25, R16, R25, R30 ;  /* 0x0000001910197223 */ /* 0x008fc6000000001e */
[----:B------:R-:W-:Y:S01]  /*1720*/  LDS R16, [R18+0x30] ;  /* 0x0000300012107984 */ /* 0x000fe20000000800 */
[----:B------:R-:W-:-:S03]  /*1730*/  FFMA R29, R29, R28, R25 ;  /* 0x0000001c1d1d7223 */ /* 0x000fc60000000019 */
[----:B------:R-:W1:Y:S01]  /*1740*/  LDS R25, [R14+0x30] ;  /* 0x000030000e197984 */ /* 0x000e620000000800 */
[----:B0-----:R-:W-:-:S03]  /*1750*/  FFMA R35, R20, R35, R27 ;  /* 0x0000002314237223 */ /* 0x001fc6000000001b */
[----:B------:R-:W0:Y:S01]  /*1760*/  LDS R27, [R14+0x470] ;  /* 0x000470000e1b7984 */ /* 0x000e220000000800 */
[----:B----4-:R-:W-:-:S03]  /*1770*/  FFMA R37, R20, R31, R29 ;  /* 0x0000001f14257223 */ /* 0x010fc6000000001d */
[----:B------:R-:W-:Y:S04]  /*1780*/  LDS R20, [R18+0x34] ;  /* 0x0000340012147984 */ /* 0x000fe80000000800 */
[----:B------:R-:W2:Y:S01]  /*1790*/  LDS R31, [R14+0x34] ;  /* 0x000034000e1f7984 */ /* 0x000ea20000000800 */
[----:B-----5:R-:W-:-:S03]  /*17a0*/  FFMA R28, R2, R33, R35 ;  /* 0x00000021021c7223 */ /* 0x020fc60000000023 */
[----:B------:R-:W3:Y:S01]  /*17b0*/  LDS R29, [R14+0x474] ;  /* 0x000474000e1d7984 */ /* 0x000ee20000000800 */
[----:B------:R-:W-:-:S03]  /*17c0*/  FFMA R30, R2, R3, R37 ;  /* 0x00000003021e7223 */ /* 0x000fc60000000025 */
[----:B------:R-:W4:Y:S04]  /*17d0*/  LDS R37, [R14+0x38] ;  /* 0x000038000e257984 */ /* 0x000f280000000800 */
[----:B------:R-:W5:Y:S04]  /*17e0*/  LDS R35, [R14+0x478] ;  /* 0x000478000e237984 */ /* 0x000f680000000800 */
[----:B------:R-:W-:Y:S04]  /*17f0*/  LDS R2, [R18+0x3c] ;  /* 0x00003c0012027984 */ /* 0x000fe80000000800 */
[----:B------:R-:W5:Y:S04]  /*1800*/  LDS R33, [R14+0x3c] ;  /* 0x00003c000e217984 */ /* 0x000f680000000800 */
[----:B------:R-:W5:Y:S01]  /*1810*/  LDS R3, [R14+0x47c] ;  /* 0x00047c000e037984 */ /* 0x000f620000000800 */
[C---:B-1----:R-:W-:Y:S01]  /*1820*/  FFMA R25, R16.reuse, R25, R28 ;  /* 0x0000001910197223 */ /* 0x042fe2000000001c */
[----:B0-----:R-:W-:-:S03]  /*1830*/  FFMA R30, R16, R27, R30 ;  /* 0x0000001b101e7223 */ /* 0x001fc6000000001e */
[C---:B--2---:R-:W-:Y:S01]  /*1840*/  FFMA R25, R20.reuse, R31, R25 ;  /* 0x0000001f14197223 */ /* 0x044fe20000000019 */
[----:B---3--:R-:W-:-:S03]  /*1850*/  FFMA R30, R20, R29, R30 ;  /* 0x0000001d141e7223 */ /* 0x008fc6000000001e */
[C---:B----4-:R-:W-:Y:S01]  /*1860*/  FFMA R25, R26.reuse, R37, R25 ;  /* 0x000000251a197223 */ /* 0x050fe20000000019 */
[----:B-----5:R-:W-:-:S03]  /*1870*/  FFMA R30, R26, R35, R30 ;  /* 0x000000231a1e7223 */ /* 0x020fc6000000001e */
[C---:B------:R-:W-:Y:S01]  /*1880*/  FFMA R20, R2.reuse, R33, R25 ;  /* 0x0000002102147223 */ /* 0x040fe20000000019 */
[----:B------:R-:W-:Y:S01]  /*1890*/  FFMA R16, R2, R3, R30 ;  /* 0x0000000302107223 */ /* 0x000fe2000000001e */
[----:B------:R-:W-:Y:S06]  /*18a0*/  BAR.SYNC.DEFER_BLOCKING 0x0 ;  /* 0x0000000000007b1d */ /* 0x000fec0000010000 */
[----:B------:R-:W-:Y:S05]  /*18b0*/  @!P1 BRA `(.L_x_115) ;  /* 0xfffffff000ec9947 */ /* 0x000fea000383ffff */
.L_x_107:
[----:B------:R-:W0:Y:S02]  /*18c0*/  LDCU UR5, c[0x0][0x39c] ;  /* 0x00007380ff0577ac */ /* 0x000e240008000800 */
[----:B0-----:R-:W-:-:S13]  /*18d0*/  ISETP.GE.U32.AND P0, PT, R5, UR5, PT ;  /* 0x0000000505007c0c */ /* 0x001fda000bf06070 */
[----:B------:R-:W-:Y:S05]  /*18e0*/  @P0 EXIT ;  /* 0x000000000000094d */ /* 0x000fea0003800000 */
[----:B------:R-:W0:Y:S01]  /*18f0*/  LDC.64 R2, c[0x0][0x390] ;  /* 0x0000e400ff027b82 */ /* 0x000e220000000a00 */
[----:B------:R-:W-:Y:S02]  /*1900*/  IMAD R7, R7, UR5, RZ ;  /* 0x0000000507077c24 */ /* 0x000fe4000f8e02ff */
[----:B0-----:R-:W-:-:S04]  /*1910*/  IMAD.WIDE.U32 R8, R8, 0x4, R2 ;  /* 0x0000000408087825 */ /* 0x001fc800078e0002 */
[----:B------:R-:W-:Y:S01]  /*1920*/  IMAD.SHL.U32 R3, R7, 0x10, RZ ;  /* 0x0000001007037824 */ /* 0x000fe200078e00ff */
[----:B------:R-:W-:Y:S03]  /*1930*/  STG.E desc[UR8][R8.64], R20 ;  /* 0x0000001408007986 */ /* 0x000fe6000c101908 */
[----:B------:R-:W-:-:S05]  /*1940*/  IMAD.WIDE R2, R3, 0x4, R8 ;  /* 0x0000000403027825 */ /* 0x000fca00078e0208 */
[----:B------:R-:W-:Y:S01]  /*1950*/  STG.E desc[UR8][R2.64], R16 ;  /* 0x0000001002007986 */ /* 0x000fe2000c101908 */
[----:B------:R-:W-:Y:S05]  /*1960*/  EXIT ;  /* 0x000000000000794d */ /* 0x000fea0003800000 */
.L_x_116:
        /* <DEDUP_REMOVED lines=9> */
.L_x_133:


//--------------------- .text._Z23conv2d_update_gradInputILi16ELi16ELi1ELi1ELi16EEvPfS0_S0_iiiiiiiiiii --------------------------
	.section	.text._Z23conv2d_update_gradInputILi16ELi16ELi1ELi1ELi16EEvPfS0_S0_iiiiiiiiiii,"ax",@progbits
	.align	128
        .global         _Z23conv2d_update_gradInputILi16ELi16ELi1ELi1ELi16EEvPfS0_S0_iiiiiiiiiii
        .type           _Z23conv2d_update_gradInputILi16ELi16ELi1ELi1ELi16EEvPfS0_S0_iiiiiiiiiii,@function
        .size           _Z23conv2d_update_gradInputILi16ELi16ELi1ELi1ELi16EEvPfS0_S0_iiiiiiiiiii,(.L_x_134 - _Z23conv2d_update_gradInputILi16ELi16ELi1ELi1ELi16EEvPfS0_S0_iiiiiiiiiii)
        .other          _Z23conv2d_update_gradInputILi16ELi16ELi1ELi1ELi16EEvPfS0_S0_iiiiiiiiiii,@"STO_CUDA_ENTRY STV_DEFAULT"
_Z23conv2d_update_gradInputILi16ELi16ELi1ELi1ELi16EEvPfS0_S0_iiiiiiiiiii:
.text._Z23conv2d_update_gradInputILi16ELi16ELi1ELi1ELi16EEvPfS0_S0_iiiiiiiiiii:
        /* <DEDUP_REMOVED lines=8> */
[----:B------:R-:W1:Y:S06]  /*0080*/  LDCU.64 UR6, c[0x0][0x358] ;  /* 0x00006b00ff0677ac */ /* 0x000e6c0008000a00 */
[----:B------:R-:W3:Y:S01]  /*0090*/  LDC R21, c[0x0][0x3ac] ;  /* 0x0000eb00ff157b82 */ /* 0x000ee20000000800 */
[----:B0-----:R-:W-:-:S04]  /*00a0*/  UIADD3 UR4, UPT, UPT, UR8, 0xf, URZ ;  /* 0x0000000f08047890 */ /* 0x001fc8000fffe0ff */
[----:B------:R-:W-:Y:S01]  /*00b0*/  USHF.R.S32.HI UR5, URZ, 0x1f, UR4 ;  /* 0x0000001fff057899 */ /* 0x000fe20008011404 */
[----:B-1----:R-:W-:-:S03]  /*00c0*/  IABS R2, R11 ;  /* 0x0000000b00027213 */ /* 0x002fc60000000000 */
[----:B------:R-:W-:Y:S01]  /*00d0*/  ULEA.HI UR5, UR5, UR4, URZ, 0x4 ;  /* 0x0000000405057291 */ /* 0x000fe2000f8f20ff */
[----:B------:R-:W0:Y:S02]  /*00e0*/  I2F.RP R8, R2 ;  /* 0x0000000200087306 */ /* 0x000e240000209400 */
[----:B------:R-:W1:Y:S01]  /*00f0*/  S2UR UR4, SR_CTAID.X ;  /* 0x00000000000479c3 */ /* 0x000e620000002500 */
[----:B------:R-:W-:-:S06]  /*0100*/  USHF.R.S32.HI UR5, URZ, 0x4, UR5 ;  /* 0x00000004ff057899 */ /* 0x000fcc0008011405 */
[----:B------:R-:W-:Y:S01]  /*0110*/  IMAD R7, RZ, RZ, -UR5 ;  /* 0x80000005ff077e24 */ /* 0x000fe2000f8e02ff */
[----:B------:R-:W-:Y:S01]  /*0120*/  BAR.SYNC.DEFER_BLOCKING 0x0 ;  /* 0x0000000000007b1d */ /* 0x000fe20000010000 */
[----:B------:R-:W-:-:S05]  /*0130*/  ISETP.NE.U32.AND P2, PT, RZ, UR5, PT ;  /* 0x00000005ff007c0c */ /* 0x000fca000bf45070 */
[----:B------:R-:W4:Y:S08]  /*0140*/  I2F.U32.RP R3, UR5 ;  /* 0x0000000500037d06 */ /* 0x000f300008209000 */
[----:B0-----:R-:W0:Y:S01]  /*0150*/  MUFU.RCP R8, R8 ;  /* 0x0000000800087308 */ /* 0x001e220000001000 */
[----:B-1----:R-:W-:-:S07]  /*0160*/  USHF.L.U32 UR4, UR4, 0x4, URZ ;  /* 0x0000000404047899 */ /* 0x002fce00080006ff */
[----:B----4-:R-:W1:Y:S01]  /*0170*/  MUFU.RCP R3, R3 ;  /* 0x0000000300037308 */ /* 0x010e620000001000 */
[----:B0-----:R-:W-:Y:S02]  /*0180*/  VIADD R6, R8, 0xffffffe ;  /* 0x0ffffffe08067836 */ /* 0x001fe40000000000 */
[----:B-1----:R-:W-:-:S05]  /*0190*/  VIADD R4, R3, 0xffffffe ;  /* 0x0ffffffe03047836 */ /* 0x002fca0000000000 */
[----:B------:R0:W1:Y:S02]  /*01a0*/  F2I.FTZ.U32.TRUNC.NTZ R5, R4 ;  /* 0x0000000400057305 */ /* 0x000064000021f000 */
[----:B0-----:R-:W-:Y:S02]  /*01b0*/  HFMA2 R4, -RZ, RZ, 0, 0 ;  /* 0x00000000ff047431 */ /* 0x001fe400000001ff */
[----:B-1----:R-:W-:-:S04]  /*01c0*/  IMAD R7, R7, R5, RZ ;  /* 0x0000000507077224 */ /* 0x002fc800078e02ff */
[----:B------:R-:W-:Y:S02]  /*01d0*/  IMAD.HI.U32 R5, R5, R7, R4 ;  /* 0x0000000705057227 */ /* 0x000fe400078e0004 */
[----:B------:R0:W1:Y:S04]  /*01e0*/  F2I.FTZ.U32.TRUNC.NTZ R7, R6 ;  /* 0x0000000600077305 */ /* 0x000068000021f000 */
[----:B--2---:R-:W-:Y:S02]  /*01f0*/  IMAD.HI.U32 R10, R5, R0, RZ ;  /* 0x00000000050a7227 */ /* 0x004fe400078e00ff */
[----:B------:R-:W2:Y:S02]  /*0200*/  LDC.64 R4, c[0x0][0x3b8] ;  /* 0x0000ee00ff047b82 */ /* 0x000ea40000000a00 */
[----:B------:R-:W-:-:S02]  /*0210*/  IMAD.MOV R3, RZ, RZ, -R10 ;  /* 0x000000ffff037224 */ /* 0x000fc400078e0a0a */
[----:B0-----:R-:W-:Y:S02]  /*0220*/  IMAD.MOV.U32 R6, RZ, RZ, RZ ;  /* 0x000000ffff067224 */ /* 0x001fe400078e00ff */
[----:B------:R-:W-:-:S05]  /*0230*/  IMAD R3, R3, UR5, R0 ;  /* 0x0000000503037c24 */ /* 0x000fca000f8e0200 */
[----:B------:R-:W-:-:S13]  /*0240*/  ISETP.GE.U32.AND P0, PT, R3, UR5, PT ;  /* 0x0000000503007c0c */ /* 0x000fda000bf06070 */
[----:B------:R-:W-:Y:S01]  /*0250*/  @P0 IADD3 R3, PT, PT, R3, -UR5, RZ ;  /* 0x8000000503030c10 */ /* 0x000fe2000fffe0ff */
[----:B------:R-:W-:-:S03]  /*0260*/  @P0 VIADD R10, R10, 0x1 ;  /* 0x000000010a0a0836 */ /* 0x000fc60000000000 */
[----:B------:R-:W-:Y:S01]  /*0270*/  ISETP.GE.U32.AND P1, PT, R3, UR5, PT ;  /* 0x0000000503007c0c */ /* 0x000fe2000bf26070 */
[----:B-1----:R-:W-:-:S04]  /*0280*/  IMAD.MOV R3, RZ, RZ, -R7 ;  /* 0x000000ffff037224 */ /* 0x002fc800078e0a07 */
[----:B------:R-:W-:-:S04]  /*0290*/  IMAD R3, R3, R2, RZ ;  /* 0x0000000203037224 */ /* 0x000fc800078e02ff */
[----:B------:R-:W-:Y:S01]  /*02a0*/  IMAD.HI.U32 R7, R7, R3, R6 ;  /* 0x0000000307077227 */ /* 0x000fe200078e0006 */
[----:B--2---:R-:W-:-:S03]  /*02b0*/  IABS R6, R5 ;  /* 0x0000000500067213 */ /* 0x004fc60000000000 */
[----:B------:R-:W-:Y:S01]  /*02c0*/  @P1 IADD3 R10, PT, PT, R10, 0x1, RZ ;  /* 0x000000010a0a1810 */ /* 0x000fe20007ffe0ff */
[----:B------:R-:W0:Y:S01]  /*02d0*/  I2F.RP R9, R6 ;  /* 0x0000000600097306 */ /* 0x000e220000209400 */
[----:B------:R-:W-:-:S04]  /*02e0*/  @!P2 LOP3.LUT R10, RZ, UR5, RZ, 0x33, !PT ;  /* 0x00000005ff0aac12 */ /* 0x000fc8000f8e33ff */
[----:B------:R-:W-:-:S05]  /*02f0*/  IABS R8, R10 ;  /* 0x0000000a00087213 */ /* 0x000fca0000000000 */
[----:B------:R-:W-:Y:S01]  /*0300*/  IMAD.MOV.U32 R3, RZ, RZ, R8 ;  /* 0x000000ffff037224 */ /* 0x000fe200078e0008 */
[----:B-----5:R-:W-:-:S03]  /*0310*/  IABS R8, R12 ;  /* 0x0000000c00087213 */ /* 0x020fc60000000000 */
[----:B------:R-:W-:Y:S01]  /*0320*/  IMAD.HI.U32 R16, R7, R3, RZ ;  /* 0x0000000307107227 */ /* 0x000fe200078e00ff */
[----:B0-----:R-:W0:Y:S04]  /*0330*/  MUFU.RCP R9, R9 ;  /* 0x0000000900097308 */ /* 0x001e280000001000 */
[----:B------:R-:W-:-:S05]  /*0340*/  IADD3 R7, PT, PT, -R16, RZ, RZ ;  /* 0x000000ff10077210 */ /* 0x000fca0007ffe1ff */
[C---:B------:R-:W-:Y:S02]  /*0350*/  IMAD R3, R2.reuse, R7, R3 ;  /* 0x0000000702037224 */ /* 0x040fe400078e0203 */
[----:B------:R-:W1:Y:S03]  /*0360*/  I2F.RP R7, R8 ;  /* 0x0000000800077306 */ /* 0x000e660000209400 */
[----:B------:R-:W-:Y:S01]  /*0370*/  ISETP.GT.U32.AND P1, PT, R2, R3, PT ;  /* 0x000000030200720c */ /* 0x000fe20003f24070 */
[----:B0-----:R-:W-:-:S04]  /*0380*/  VIADD R14, R9, 0xffffffe ;  /* 0x0ffffffe090e7836 */ /* 0x001fc80000000000 */
[----:B------:R0:W2:Y:S08]  /*0390*/  F2I.FTZ.U32.TRUNC.NTZ R15, R14 ;  /* 0x0000000e000f7305 */ /* 0x0000b0000021f000 */
[----:B------:R-:W-:Y:S01]  /*03a0*/  @!P1 IMAD.IADD R3, R3, 0x1, -R2 ;  /* 0x0000000103039824 */ /* 0x000fe200078e0a02 */
[----:B------:R-:W-:Y:S01]  /*03b0*/  @!P1 IADD3 R16, PT, PT, R16, 0x1, RZ ;  /* 0x0000000110109810 */ /* 0x000fe20007ffe0ff */
[----:B-1----:R-:W1:Y:S01]  /*03c0*/  MUFU.RCP R7, R7 ;  /* 0x0000000700077308 */ /* 0x002e620000001000 */
[----:B------:R-:W-:Y:S01]  /*03d0*/  ISETP.NE.AND P1, PT, R11, RZ, PT ;  /* 0x000000ff0b00720c */ /* 0x000fe20003f25270 */
[----:B0-----:R-:W-:Y:S01]  /*03e0*/  IMAD.MOV.U32 R14, RZ, RZ, RZ ;  /* 0x000000ffff0e7224 */ /* 0x001fe200078e00ff */
[----:B------:R-:W-:-:S02]  /*03f0*/  ISETP.GE.U32.AND P0, PT, R3, R2, PT ;  /* 0x000000020300720c */ /* 0x000fc40003f06070 */
[----:B------:R-:W-:Y:S01]  /*0400*/  LOP3.LUT R2, R10, R11, RZ, 0x3c, !PT ;  /* 0x0000000b0a027212 */ /* 0x000fe200078e3cff */
[----:B--2---:R-:W-:-:S03]  /*0410*/  IMAD.MOV R9, RZ, RZ, -R15 ;  /* 0x000000ffff097224 */ /* 0x004fc600078e0a0f */
[----:B------:R-:W-:Y:S01]  /*0420*/  ISETP.GE.AND P2, PT, R2, RZ, PT ;  /* 0x000000ff0200720c */ /* 0x000fe20003f46270 */
[----:B------:R-:W-:-:S04]  /*0430*/  IMAD R9, R9, R6, RZ ;  /* 0x0000000609097224 */ /* 0x000fc800078e02ff */
[----:B------:R-:W-:-:S04]  /*0440*/  IMAD.HI.U32 R14, R15, R9, R14 ;  /* 0x000000090f0e7227 */ /* 0x000fc800078e000e */
[----:B-1----:R-:W-:Y:S02]  /*0450*/  VIADD R2, R7, 0xffffffe ;  /* 0x0ffffffe07027836 */ /* 0x002fe40000000000 */
[----:B------:R-:W-:Y:S02]  /*0460*/  @P0 VIADD R16, R16, 0x1 ;  /* 0x0000000110100836 */ /* 0x000fe40000000000 */
[----:B------:R0:W1:Y:S03]  /*0470*/  F2I.FTZ.U32.TRUNC.NTZ R3, R2 ;  /* 0x0000000200037305 */ /* 0x000066000021f000 */
[----:B------:R-:W-:Y:S02]  /*0480*/  @!P2 IADD3 R16, PT, PT, -R16, RZ, RZ ;  /* 0x000000ff1010a210 */ /* 0x000fe40007ffe1ff */
[----:B------:R-:W-:Y:S01]  /*0490*/  @!P1 LOP3.LUT R16, RZ, R11, RZ, 0x33, !PT ;  /* 0x0000000bff109212 */ /* 0x000fe200078e33ff */
[----:B0-----:R-:W-:-:S03]  /*04a0*/  IMAD.MOV.U32 R2, RZ, RZ, RZ ;  /* 0x000000ffff027224 */ /* 0x001fc600078e00ff */
[----:B------:R-:W-:Y:S01]  /*04b0*/  IABS R19, R16 ;  /* 0x0000001000137213 */ /* 0x000fe20000000000 */
[----:B---3--:R-:W-:Y:S02]  /*04c0*/  IMAD.IADD R18, R16, 0x1, -R21 ;  /* 0x0000000110127824 */ /* 0x008fe400078e0a15 */
[----:B------:R-:W-:Y:S01]  /*04d0*/  IMAD.MOV R7, RZ, RZ, -R16 ;  /* 0x000000ffff077224 */ /* 0x000fe200078e0a10 */
[----:B-1----:R-:W-:Y:S01]  /*04e0*/  IADD3 R13, PT, PT, RZ, -R3, RZ ;  /* 0x80000003ff0d7210 */ /* 0x002fe20007ffe0ff */
[----:B------:R-:W-:Y:S01]  /*04f0*/  IMAD R21, R21, UR9, RZ ;  /* 0x0000000915157c24 */ /* 0x000fe2000f8e02ff */
[----:B------:R-:W-:Y:S01]  /*0500*/  IABS R23, R18 ;  /* 0x0000001200177213 */ /* 0x000fe20000000000 */
[----:B------:R-:W-:Y:S01]  /*0510*/  IMAD R7, R11, R7, R10 ;  /* 0x000000070b077224 */ /* 0x000fe200078e020a */
[----:B------:R-:W-:Y:S02]  /*0520*/  MOV R9, R13 ;  /* 0x0000000d00097202 */ /* 0x000fe40000000f00 */
[----:B------:R-:W-:Y:S01]  /*0530*/  LOP3.LUT R18, R18, R5, RZ, 0x3c, !PT ;  /* 0x0000000512127212 */ /* 0x000fe200078e3cff */
[----:B------:R-:W-:Y:S01]  /*0540*/  IMAD.HI.U32 R13, R14, R23, RZ ;  /* 0x000000170e0d7227 */ /* 0x000fe200078e00ff */
[----:B------:R-:W-:-:S02]  /*0550*/  IABS R17, R7 ;  /* 0x0000000700117213 */ /* 0x000fc40000000000 */
[----:B------:R-:W-:Y:S01]  /*0560*/  ISETP.GE.AND P6, PT, R18, RZ, PT ;  /* 0x000000ff1200720c */ /* 0x000fe20003fc6270 */
        /* <DEDUP_REMOVED lines=9> */
[----:B------:R-:W-:-:S04]  /*0600*/  IMAD.HI.U32 R2, R2, R25, RZ ;  /* 0x0000001902027227 */ /* 0x000fc800078e00ff */
[----:B------:R-:W-:Y:S01]  /*0610*/  IMAD.MOV R23, RZ, RZ, -R3 ;  /* 0x000000ffff177224 */ /* 0x000fe200078e0a03 */
[----:B------:R-:W-:Y:S01]  /*0620*/  IADD3 R20, PT, PT, -R2, RZ, RZ ;  /* 0x000000ff02147210 */ /* 0x000fe20007ffe1ff */
[----:B------:R-:W-:-:S04]  /*0630*/  IMAD.HI.U32 R14, R14, R19, RZ ;  /* 0x000000130e0e7227 */ /* 0x000fc800078e00ff */
[C---:B------:R-:W-:Y:S02]  /*0640*/  IMAD R23, R8.reuse, R23, R17 ;  /* 0x0000001708177224 */ /* 0x040fe400078e0211 */
[----:B------:R-:W-:Y:S01]  /*0650*/  IMAD.MOV R22, RZ, RZ, -R14 ;  /* 0x000000ffff167224 */ /* 0x000fe200078e0a0e */
[----:B------:R-:W-:Y:S01]  /*0660*/  @!P2 IADD3 R13, PT, PT, R13, 0x1, RZ ;  /* 0x000000010d0da810 */ /* 0x000fe20007ffe0ff */
[C---:B------:R-:W-:Y:S01]  /*0670*/  IMAD R17, R8.reuse, R20, R25 ;  /* 0x0000001408117224 */ /* 0x040fe200078e0219 */
[----:B------:R-:W-:Y:S01]  /*0680*/  ISETP.GT.U32.AND P0, PT, R8, R23, PT ;  /* 0x000000170800720c */ /* 0x000fe20003f04070 */
[----:B------:R-:W-:Y:S01]  /*0690*/  @!P2 IMAD.IADD R9, R9, 0x1, -R6 ;  /* 0x000000010909a824 */ /* 0x000fe200078e0a06 */
[----:B------:R-:W-:Y:S01]  /*06a0*/  LOP3.LUT R20, R7, R12, RZ, 0x3c, !PT ;  /* 0x0000000c07147212 */ /* 0x000fe200078e3cff */
[----:B------:R-:W-:Y:S01]  /*06b0*/  IMAD R19, R6, R22, R19 ;  /* 0x0000001606137224 */ /* 0x000fe200078e0213 */
[----:B------:R-:W-:Y:S01]  /*06c0*/  ISETP.GT.U32.AND P1, PT, R8, R17, PT ;  /* 0x000000110800720c */ /* 0x000fe20003f24070 */
[----:B------:R-:W-:Y:S01]  /*06d0*/  IMAD.MOV R25, RZ, RZ, -R10 ;  /* 0x000000ffff197224 */ /* 0x000fe200078e0a0a */
[----:B------:R-:W-:-:S02]  /*06e0*/  ISETP.GE.U32.AND P4, PT, R9, R6, PT ;  /* 0x000000060900720c */ /* 0x000fc40003f86070 */
[----:B------:R-:W-:Y:S01]  /*06f0*/  ISETP.GT.U32.AND P5, PT, R6, R19, PT ;  /* 0x000000130600720c */ /* 0x000fe20003fa4070 */
[----:B------:R-:W-:Y:S01]  /*0700*/  IMAD R9, R25, UR5, R0 ;  /* 0x0000000519097c24 */ /* 0x000fe2000f8e0200 */
[----:B------:R-:W-:Y:S01]  /*0710*/  LOP3.LUT R0, R16, R5, RZ, 0x3c, !PT ;  /* 0x0000000510007212 */ /* 0x000fe200078e3cff */
[----:B------:R-:W-:Y:S01]  /*0720*/  UIMAD UR5, UR4, UR11, URZ ;  /* 0x0000000b040572a4 */ /* 0x000fe2000f8e02ff */
[----:B------:R-:W-:Y:S01]  /*0730*/  ISETP.GE.AND P2, PT, R15, RZ, PT ;  /* 0x000000ff0f00720c */ /* 0x000fe20003f46270 */
[--C-:B------:R-:W-:Y:S01]  /*0740*/  @!P0 IMAD.IADD R23, R23, 0x1, -R8.reuse ;  /* 0x0000000117178824 */ /* 0x100fe200078e0a08 */
[----:B------:R-:W-:Y:S01]  /*0750*/  @!P0 IADD3 R3, PT, PT, R3, 0x1, RZ ;  /* 0x0000000103038810 */ /* 0x000fe20007ffe0ff */
[----:B------:R-:W0:Y:S01]  /*0760*/  S2R R15, SR_TID.Y ;  /* 0x00000000000f7919 */ /* 0x000e220000002200 */
[----:B------:R-:W-:Y:S01]  /*0770*/  ISETP.GE.AND P3, PT, R20, RZ, PT ;  /* 0x000000ff1400720c */ /* 0x000fe20003f66270 */
[----:B------:R-:W-:Y:S01]  /*0780*/  @!P1 IMAD.IADD R17, R17, 0x1, -R8 ;  /* 0x0000000111119824 */ /* 0x000fe200078e0a08 */
[----:B------:R-:W-:Y:S01]  /*0790*/  @!P1 IADD3 R2, PT, PT, R2, 0x1, RZ ;  /* 0x0000000102029810 */ /* 0x000fe20007ffe0ff */
[----:B------:R-:W-:Y:S01]  /*07a0*/  @P4 VIADD R13, R13, 0x1 ;  /* 0x000000010d0d4836 */ /* 0x000fe20000000000 */
[-C--:B------:R-:W-:Y:S01]  /*07b0*/  ISETP.GE.U32.AND P4, PT, R23, R8.reuse, PT ;  /* 0x000000081700720c */ /* 0x080fe20003f86070 */
[----:B------:R-:W-:Y:S01]  /*07c0*/  @!P5 IMAD.IADD R19, R19, 0x1, -R6 ;  /* 0x000000011313d824 */ /* 0x000fe200078e0a06 */
[----:B------:R-:W-:Y:S01]  /*07d0*/  ISETP.GE.U32.AND P0, PT, R17, R8, PT ;  /* 0x000000081100720c */ /* 0x000fe20003f06070 */
[----:B------:R-:W-:Y:S01]  /*07e0*/  @!P6 IMAD.MOV R13, RZ, RZ, -R13 ;  /* 0x000000ffff0de224 */ /* 0x000fe200078e0a0d */
[----:B------:R-:W-:Y:S01]  /*07f0*/  ISETP.GE.AND P6, PT, R0, RZ, PT ;  /* 0x000000ff0000720c */ /* 0x000fe20003fc6270 */
[----:B------:R-:W-:Y:S01]  /*0800*/  @!P5 VIADD R14, R14, 0x1 ;  /* 0x000000010e0ed836 */ /* 0x000fe20000000000 */
[----:B------:R-:W-:-:S02]  /*0810*/  ISETP.GE.U32.AND P1, PT, R19, R6, PT ;  /* 0x000000061300720c */ /* 0x000fc40003f26070 */
[----:B------:R-:W1:Y:S01]  /*0820*/  LDC R19, c[0x0][0x3b4] ;  /* 0x0000ed00ff137b82 */ /* 0x000e620000000800 */
[----:B------:R-:W-:Y:S01]  /*0830*/  ISETP.NE.AND P5, PT, R5, RZ, PT ;  /* 0x000000ff0500720c */ /* 0x000fe20003fa5270 */
[----:B------:R-:W2:Y:S01]  /*0840*/  S2R R6, SR_TID.X ;  /* 0x0000000000067919 */ /* 0x000ea20000002100 */
[----:B------:R-:W-:Y:S02]  /*0850*/  LOP3.LUT R8, RZ, R5, RZ, 0x33, !PT ;  /* 0x00000005ff087212 */ /* 0x000fe400078e33ff */
[----:B------:R-:W-:Y:S02]  /*0860*/  @P4 VIADD R3, R3, 0x1 ;  /* 0x0000000103034836 */ /* 0x000fe40000000000 */
[----:B------:R-:W-:Y:S01]  /*0870*/  SEL R13, R8, R13, !P5 ;  /* 0x0000000d080d7207 */ /* 0x000fe20006800000 */
[----:B------:R-:W-:Y:S02]  /*0880*/  @P0 VIADD R2, R2, 0x1 ;  /* 0x0000000102020836 */ /* 0x000fe40000000000 */
[----:B------:R-:W-:-:S02]  /*0890*/  MOV R0, R3 ;  /* 0x0000000300007202 */ /* 0x000fc40000000f00 */
[----:B------:R-:W-:Y:S02]  /*08a0*/  @P1 IADD3 R14, PT, PT, R14, 0x1, RZ ;  /* 0x000000010e0e1810 */ /* 0x000fe40007ffe0ff */
[----:B------:R-:W-:Y:S01]  /*08b0*/  VIMNMX R23, PT, PT, R13, -0x1, !PT ;  /* 0xffffffff0d177848 */ /* 0x000fe20007fe0100 */
[----:B------:R-:W-:Y:S01]  /*08c0*/  @!P3 IMAD.MOV R0, RZ, RZ, -R0 ;  /* 0x000000ffff00b224 */ /* 0x000fe200078e0a00 */
[----:B------:R-:W-:Y:S01]  /*08d0*/  ISETP.NE.AND P1, PT, R12, RZ, PT ;  /* 0x000000ff0c00720c */ /* 0x000fe20003f25270 */
[----:B------:R-:W-:Y:S01]  /*08e0*/  @!P6 IMAD.MOV R14, RZ, RZ, -R14 ;  /* 0x000000ffff0ee224 */ /* 0x000fe200078e0a0e */
[----:B------:R-:W-:Y:S01]  /*08f0*/  LOP3.LUT R3, RZ, R12, RZ, 0x33, !PT ;  /* 0x0000000cff037212 */ /* 0x000fe200078e33ff */
[----:B------:R-:W-:Y:S01]  /*0900*/  IMAD R17, R23, R5, R5 ;  /* 0x0000000517117224 */ /* 0x000fe200078e0205 */
[----:B------:R-:W-:Y:S02]  /*0910*/  @!P2 IADD3 R2, PT, PT, -R2, RZ, RZ ;  /* 0x000000ff0202a210 */ /* 0x000fe40007ffe1ff */
[C---:B------:R-:W-:Y:S01]  /*0920*/  SEL R13, R3.reuse, R0, !P1 ;  /* 0x00000000030d7207 */ /* 0x040fe20004800000 */
[----:B------:R-:W-:Y:S01]  /*0930*/  IMAD.IADD R16, R16, 0x1, -R17 ;  /* 0x0000000110107824 */ /* 0x000fe200078e0a11 */
[----:B------:R-:W-:Y:S01]  /*0940*/  SEL R2, R3, R2, !P1 ;  /* 0x0000000203027207 */ /* 0x000fe20004800000 */
[----:B-1----:R-:W-:Y:S01]  /*0950*/  IMAD R0, R4, R19, RZ ;  /* 0x0000001304007224 */ /* 0x002fe200078e02ff */
[----:B------:R-:W-:Y:S01]  /*0960*/  SEL R8, R8, R14, !P5 ;  /* 0x0000000e08087207 */ /* 0x000fe20006800000 */
[----:B------:R-:W-:Y:S01]  /*0970*/  IMAD.SHL.U32 R14, R9, 0x10, RZ ;  /* 0x00000010090e7824 */ /* 0x000fe200078e00ff */
[----:B------:R-:W-:-:S02]  /*0980*/  VIMNMX R17, PT, PT, R2, -0x1, !PT ;  /* 0xffffffff02117848 */ /* 0x000fc40007fe0100 */
[----:B------:R-:W-:Y:S01]  /*0990*/  VIADDMNMX R18, R4, 0xffffffff, R13, PT ;  /* 0xffffffff04127846 */ /* 0x000fe2000380010d */
[----:B------:R-:W1:Y:S01]  /*09a0*/  LDC.64 R2, c[0x0][0x390] ;  /* 0x0000e400ff027b82 */ /* 0x000e620000000a00 */
[----:B------:R-:W-:Y:S01]  /*09b0*/  VIADDMNMX R8, R19, 0xffffffff, R8, PT ;  /* 0xffffffff13087846 */ /* 0x000fe20003800108 */
[----:B------:R-:W-:Y:S01]  /*09c0*/  IMAD R4, R23, R4, R4 ;  /* 0x0000000417047224 */ /* 0x000fe200078e0204 */
[----:B------:R-:W-:Y:S02]  /*09d0*/  IADD3 R13, PT, PT, R17, 0x1, RZ ;  /* 0x00000001110d7810 */ /* 0x000fe40007ffe0ff */
[----:B0-----:R-:W-:Y:S01]  /*09e0*/  IADD3 R9, PT, PT, R14, R15, RZ ;  /* 0x0000000f0e097210 */ /* 0x001fe20007ffe0ff */
[----:B------:R-:W-:Y:S01]  /*09f0*/  IMAD.IADD R8, R8, 0x1, -R23 ;  /* 0x0000000108087824 */ /* 0x000fe200078e0a17 */
[----:B------:R-:W-:Y:S01]  /*0a00*/  IADD3 R19, PT, PT, -R13, R18, RZ ;  /* 0x000000120d137210 */ /* 0x000fe20007ffe1ff */
[----:B------:R-:W-:Y:S01]  /*0a10*/  IMAD R23, R14, R21, R7 ;  /* 0x000000150e177224 */ /* 0x000fe200078e0207 */
[----:B------:R-:W-:Y:S01]  /*0a20*/  LOP3.LUT R17, RZ, R17, RZ, 0x33, !PT ;  /* 0x00000011ff117212 */ /* 0x000fe200078e33ff */
[----:B--2---:R-:W-:-:S02]  /*0a30*/  VIADD R18, R6, UR4 ;  /* 0x0000000406127c36 */ /* 0x004fc40008000000 */
[----:B------:R-:W-:Y:S02]  /*0a40*/  IMAD R8, R19, R8, R8 ;  /* 0x0000000813087224 */ /* 0x000fe400078e0208 */
[----:B------:R-:W-:Y:S02]  /*0a50*/  IMAD R14, R11, UR10, RZ ;  /* 0x0000000a0b0e7c24 */ /* 0x000fe4000f8e02ff */
[----:B------:R-:W-:Y:S02]  /*0a60*/  IMAD R7, R8, UR11, RZ ;  /* 0x0000000b08077c24 */ /* 0x000fe4000f8e02ff */
[----:B------:R-:W-:Y:S02]  /*0a70*/  IMAD R11, R18, UR8, R9 ;  /* 0x00000008120b7c24 */ /* 0x000fe4000f8e0209 */
[----:B------:R-:W-:Y:S01]  /*0a80*/  IMAD R23, R17, R12, R23 ;  /* 0x0000000c11177224 */ /* 0x000fe200078e0217 */
[----:B------:R-:W-:Y:S01]  /*0a90*/  ISETP.GE.AND P0, PT, R7, 0x1, PT ;  /* 0x000000010700780c */ /* 0x000fe20003f06270 */
[----:B------:R-:W-:-:S02]  /*0aa0*/  IMAD R11, R11, R14, R10 ;  /* 0x0000000e0b0b7224 */ /* 0x000fc400078e020a */
[----:B------:R-:W-:Y:S02]  /*0ab0*/  IMAD R13, R0, UR5, R13 ;  /* 0x00000005000d7c24 */ /* 0x000fe4000f8e020d */
[----:B------:R-:W-:Y:S02]  /*0ac0*/  IMAD R16, R16, UR9, R23 ;  /* 0x0000000910107c24 */ /* 0x000fe4000f8e0217 */
[----:B-1----:R-:W-:-:S04]  /*0ad0*/  IMAD.WIDE.U32 R2, R11, 0x4, R2 ;  /* 0x000000040b027825 */ /* 0x002fc800078e0002 */
[----:B------:R-:W-:Y:S02]  /*0ae0*/  HFMA2 R11, -RZ, RZ, 0, 0 ;  /* 0x00000000ff0b7431 */ /* 0x000fe400000001ff */
[----:B------:R-:W-:Y:S01]  /*0af0*/  IMAD.IADD R4, R4, 0x1, R13 ;  /* 0x0000000104047824 */ /* 0x000fe200078e020d */
[----:B------:R-:W-:Y:S06]  /*0b00*/  @!P0 BRA `(.L_x_117) ;  /* 0x0000000800d88947 */ /* 0x000fec0003800000 */
[----:B------:R-:W0:Y:S01]  /*0b10*/  S2R R12, SR_CgaCtaId ;  /* 0x00000000000c7919 */ /* 0x000e220000008800 */
[----:B------:R-:W-:Y:S01]  /*0b20*/  MOV R11, 0x400 ;  /* 0x00000400000b7802 */ /* 0x000fe20000000f00 */
[----:B------:R-:W-:Y:S01]  /*0b30*/  IMAD R17, R0, UR11, RZ ;  /* 0x0000000b00117c24 */ /* 0x000fe2000f8e02ff */
[----:B------:R-:W-:Y:S01]  /*0b40*/  LEA.HI R10, R6, R15, RZ, 0x1c ;  /* 0x0000000f060a7211 */ /* 0x000fe200078fe0ff */
[----:B------:R-:W-:Y:S01]  /*0b50*/  IMAD R20, R21, UR8, RZ ;  /* 0x0000000815147c24 */ /* 0x000fe2000f8e02ff */
[----:B------:R-:W-:Y:S01]  /*0b60*/  IADD3 R19, PT, PT, R19, 0x1, RZ ;  /* 0x0000000113137810 */ /* 0x000fe20007ffe0ff */
[----:B------:R-:W-:Y:S01]  /*0b70*/  VIADD R23, R11, 0x440 ;  /* 0x000004400b177836 */ /* 0x000fe20000000000 */
[----:B------:R-:W1:Y:S01]  /*0b80*/  LDCU UR5, c[0x0][0x39c] ;  /* 0x00007380ff0577ac */ /* 0x000e620008000800 */
[----:B------:R-:W-:Y:S01]  /*0b90*/  IMAD R13, R10, R21, RZ ;  /* 0x000000150a0d7224 */ /* 0x000fe200078e02ff */
[----:B------:R-:W-:Y:S01]  /*0ba0*/  LOP3.LUT R21, R6, 0xf, RZ, 0xc0, !PT ;  /* 0x0000000f06157812 */ /* 0x000fe200078ec0ff */
[----:B------:R-:W-:Y:S01]  /*0bb0*/  IMAD R25, R10, R17, RZ ;  /* 0x000000110a197224 */ /* 0x000fe200078e02ff */
[----:B------:R-:W2:Y:S02]  /*0bc0*/  LDCU UR14, c[0x0][0x3c0] ;  /* 0x00007800ff0e77ac */ /* 0x000ea40008000800 */
[----:B------:R-:W-:-:S02]  /*0bd0*/  SHF.R.S32.HI R27, RZ, 0x1f, R13 ;  /* 0x0000001fff1b7819 */ /* 0x000fc4000001140d */
[----:B------:R-:W-:Y:S01]  /*0be0*/  SHF.R.S32.HI R29, RZ, 0x1f, R25 ;  /* 0x0000001fff1d7819 */ /* 0x000fe20000011419 */
[----:B------:R-:W3:Y:S01]  /*0bf0*/  LDCU UR15, c[0x0][0x3b8] ;  /* 0x00007700ff0f77ac */ /* 0x000ee20008000800 */
[----:B------:R-:W4:Y:S01]  /*0c00*/  LDCU.64 UR12, c[0x0][0x388] ;  /* 0x00007100ff0c77ac */ /* 0x000f220008000a00 */
[----:B------:R-:W1:Y:S01]  /*0c10*/  LDCU.64 UR10, c[0x0][0x380] ;  /* 0x00007000ff0a77ac */ /* 0x000e620008000a00 */
[----:B------:R-:W-:Y:S01]  /*0c20*/  UMOV UR4, URZ ;  /* 0x000000ff00047c82 */ /* 0x000fe20008000000 */
[C---:B0-----:R-:W-:Y:S02]  /*0c30*/  LEA R11, R12.reuse, R11, 0x18 ;  /* 0x0000000b0c0b7211 */ /* 0x041fe400078ec0ff */
[----:B------:R-:W-:Y:S02]  /*0c40*/  LEA R23, R12, R23, 0x18 ;  /* 0x000000170c177211 */ /* 0x000fe400078ec0ff */
[----:B------:R-:W-:Y:S01]  /*0c50*/  SHF.L.U32 R12, R6, 0x2, RZ ;  /* 0x00000002060c7819 */ /* 0x000fe200000006ff */
[----:B------:R-:W-:-:S02]  /*0c60*/  IMAD R17, R10, 0x44, R11 ;  /* 0x000000440a117824 */ /* 0x000fc400078e020b */
[----:B------:R-:W-:Y:S01]  /*0c70*/  IMAD R14, R15, 0x44, R11 ;  /* 0x000000440f0e7824 */ /* 0x000fe200078e020b */
[----:B------:R-:W-:Y:S01]  /*0c80*/  LOP3.LUT R18, R12, 0x3c, RZ, 0xc0, !PT ;  /* 0x0000003c0c127812 */ /* 0x000fe200078ec0ff */
[----:B------:R-:W-:Y:S01]  /*0c90*/  IMAD.MOV.U32 R11, RZ, RZ, RZ ;  /* 0x000000ffff0b7224 */ /* 0x000fe200078e00ff */
[----:B------:R-:W-:Y:S01]  /*0ca0*/  IADD3 R12, P0, PT, R16, R13, RZ ;  /* 0x0000000d100c7210 */ /* 0x000fe20007f1e0ff */
[----:B------:R-:W-:Y:S01]  /*0cb0*/  IMAD R22, R6, 0x44, R23 ;  /* 0x0000004406167824 */ /* 0x000fe200078e0217 */
[----:B------:R-:W-:Y:S01]  /*0cc0*/  IADD3 R13, P1, PT, R4, R25, RZ ;  /* 0x00000019040d7210 */ /* 0x000fe20007f3e0ff */
[----:B------:R-:W-:Y:S01]  /*0cd0*/  IMAD.IADD R15, R17, 0x1, R18 ;  /* 0x00000001110f7824 */ /* 0x000fe200078e0212 */
[----:B------:R-:W-:Y:S01]  /*0ce0*/  LEA.HI.X.SX32 R16, R16, R27, 0x1, P0 ;  /* 0x0000001b10107211 */ /* 0x000fe200000f0eff */
[----:B------:R-:W-:Y:S01]  /*0cf0*/  IMAD R18, R5, UR9, RZ ;  /* 0x0000000905127c24 */ /* 0x000fe2000f8e02ff */
[----:B-1234-:R-:W-:-:S09]  /*0d00*/  LEA.HI.X.SX32 R17, R4, R29, 0x1, P1 ;  /* 0x0000001d04117211 */ /* 0x01efd200008f0eff */
.L_x_124:
[----:B------:R-:W-:Y:S01]  /*0d10*/  ISETP.GE.AND P0, PT, R21, R7, PT ;  /* 0x000000071500720c */ /* 0x000fe20003f06270 */
[----:B------:R-:W-:-:S12]  /*0d20*/  BSSY.RECONVERGENT B0, `(.L_x_118) ;  /* 0x000005e000007945 */ /* 0x000fd80003800200 */
[----:B0-----:R-:W-:Y:S05]  /*0d30*/  @!P0 BRA `(.L_x_119) ;  /* 0x0000000000108947 */ /* 0x001fea0003800000 */
[----:B------:R-:W-:-:S13]  /*0d40*/  ISETP.GE.U32.AND P0, PT, R10, 0x10, PT ;  /* 0x000000100a00780c */ /* 0x000fda0003f06070 */
[----:B------:R-:W-:Y:S05]  /*0d50*/  @P0 BRA `(.L_x_120) ;  /* 0x0000000400680947 */ /* 0x000fea0003800000 */
[----:B------:R0:W-:Y:S01]  /*0d60*/  STS [R15], RZ ;  /* 0x000000ff0f007388 */ /* 0x0001e20000000800 */
[----:B------:R-:W-:Y:S05]  /*0d70*/  BRA `(.L_x_120) ;  /* 0x0000000400607947 */ /* 0x000fea0003800000 */
.L_x_119:
[----:B------:R-:W-:Y:S01]  /*0d80*/  IABS R23, R8 ;  /* 0x0000000800177213 */ /* 0x000fe20000000000 */
[----:B------:R-:W-:Y:S01]  /*0d90*/  BSSY.RECONVERGENT B1, `(.L_x_121) ;  /* 0x0000044000017945 */ /* 0x000fe20003800200 */
[----:B------:R-:W-:Y:S02]  /*0da0*/  IABS R24, R19 ;  /* 0x0000001300187213 */ /* 0x000fe40000000000 */
[----:B------:R-:W0:Y:S08]  /*0db0*/  I2F.RP R25, R23 ;  /* 0x0000001700197306 */ /* 0x000e300000209400 */
[----:B0-----:R-:W0:Y:S02]  /*0dc0*/  MUFU.RCP R25, R25 ;  /* 0x0000001900197308 */ /* 0x001e240000001000 */
[----:B0-----:R-:W-:-:S02]  /*0dd0*/  IADD3 R26, PT, PT, R25, 0xffffffe, RZ ;  /* 0x0ffffffe191a7810 */ /* 0x001fc40007ffe0ff */
[----:B------:R-:W-:-:S04]  /*0de0*/  IABS R25, R8 ;  /* 0x0000000800197213 */ /* 0x000fc80000000000 */
[----:B------:R0:W1:Y:S01]  /*0df0*/  F2I.FTZ.U32.TRUNC.NTZ R5, R26 ;  /* 0x0000001a00057305 */ /* 0x000062000021f000 */
[----:B------:R-:W-:Y:S01]  /*0e00*/  IMAD.MOV R29, RZ, RZ, -R25 ;  /* 0x000000ffff1d7224 */ /* 0x000fe200078e0a19 */
[----:B0-----:R-:W-:Y:S01]  /*0e10*/  IABS R26, R21 ;  /* 0x00000015001a7213 */ /* 0x001fe20000000000 */
[----:B-1----:R-:W-:-:S04]  /*0e20*/  IMAD.MOV R4, RZ, RZ, -R5 ;  /* 0x000000ffff047224 */ /* 0x002fc800078e0a05 */
[----:B------:R-:W-:Y:S01]  /*0e30*/  IMAD R27, R4, R23, RZ ;  /* 0x00000017041b7224 */ /* 0x000fe200078e02ff */
[----:B------:R-:W-:-:S05]  /*0e40*/  MOV R4, RZ ;  /* 0x000000ff00047202 */ /* 0x000fca0000000f00 */
[----:B------:R-:W-:Y:S02]  /*0e50*/  IMAD.HI.U32 R5, R5, R27, R4 ;  /* 0x0000001b05057227 */ /* 0x000fe400078e0004 */
[----:B------:R-:W0:Y:S04]  /*0e60*/  I2F.RP R27, R24 ;  /* 0x00000018001b7306 */ /* 0x000e280000209400 */
[----:B------:R-:W-:-:S04]  /*0e70*/  IMAD.HI.U32 R25, R5, R26, RZ ;  /* 0x0000001a05197227 */ /* 0x000fc800078e00ff */
[----:B------:R-:W-:-:S05]  /*0e80*/  IMAD R26, R25, R29, R26 ;  /* 0x0000001d191a7224 */ /* 0x000fca00078e021a */
[----:B------:R-:W-:Y:S01]  /*0e90*/  ISETP.GT.U32.AND P1, PT, R23, R26, PT ;  /* 0x0000001a1700720c */ /* 0x000fe20003f24070 */
[----:B0-----:R-:W0:-:S12]  /*0ea0*/  MUFU.RCP R4, R27 ;  /* 0x0000001b00047308 */ /* 0x001e180000001000 */
[-C--:B------:R-:W-:Y:S02]  /*0eb0*/  @!P1 IADD3 R26, PT, PT, R26, -R23.reuse, RZ ;  /* 0x800000171a1a9210 */ /* 0x080fe40007ffe0ff */
[----:B------:R-:W-:Y:S02]  /*0ec0*/  @!P1 IADD3 R25, PT, PT, R25, 0x1, RZ ;  /* 0x0000000119199810 */ /* 0x000fe40007ffe0ff */
[----:B------:R-:W-:Y:S02]  /*0ed0*/  ISETP.GE.U32.AND P0, PT, R26, R23, PT ;  /* 0x000000171a00720c */ /* 0x000fe40003f06070 */
[----:B0-----:R-:W-:Y:S01]  /*0ee0*/  IADD3 R28, PT, PT, R4, 0xffffffe, RZ ;  /* 0x0ffffffe041c7810 */ /* 0x001fe20007ffe0ff */
[----:B------:R-:W-:Y:S01]  /*0ef0*/  IMAD.MOV.U32 R4, RZ, RZ, RZ ;  /* 0x000000ffff047224 */ /* 0x000fe200078e00ff */
[----:B------:R-:W-:Y:S02]  /*0f00*/  ISETP.NE.AND P1, PT, R8, RZ, PT ;  /* 0x000000ff0800720c */ /* 0x000fe40003f25270 */
[----:B------:R-:W0:Y:S07]  /*0f10*/  F2I.FTZ.U32.TRUNC.NTZ R5, R28 ;  /* 0x0000001c00057305 */ /* 0x000e2e000021f000 */
[----:B------:R-:W-:-:S02]  /*0f20*/  @P0 VIADD R25, R25, 0x1 ;  /* 0x0000000119190836 */ /* 0x000fc40000000000 */
[----:B0-----:R-:W-:-:S04]  /*0f30*/  IMAD.MOV R27, RZ, RZ, -R5 ;  /* 0x000000ffff1b7224 */ /* 0x001fc800078e0a05 */
[----:B------:R-:W-:-:S04]  /*0f40*/  IMAD R23, R27, R24, RZ ;  /* 0x000000181b177224 */ /* 0x000fc800078e02ff */
[----:B------:R-:W-:Y:S01]  /*0f50*/  IMAD.HI.U32 R5, R5, R23, R4 ;  /* 0x0000001705057227 */ /* 0x000fe200078e0004 */
[----:B------:R-:W-:Y:S02]  /*0f60*/  LOP3.LUT R4, R21, R8, RZ, 0x3c, !PT ;  /* 0x0000000815047212 */ /* 0x000fe400078e3cff */
[----:B------:R-:W-:Y:S02]  /*0f70*/  IABS R23, R19 ;  /* 0x0000001300177213 */ /* 0x000fe40000000000 */
[----:B------:R-:W-:Y:S02]  /*0f80*/  ISETP.GE.AND P2, PT, R4, RZ, PT ;  /* 0x000000ff0400720c */ /* 0x000fe40003f46270 */
[----:B------:R-:W-:-:S11]  /*0f90*/  IADD3 R27, PT, PT, RZ, -R23, RZ ;  /* 0x80000017ff1b7210 */ /* 0x000fd60007ffe0ff */
[----:B------:R-:W-:Y:S02]  /*0fa0*/  @!P2 IADD3 R25, PT, PT, -R25, RZ, RZ ;  /* 0x000000ff1919a210 */ /* 0x000fe40007ffe1ff */
[----:B------:R-:W-:-:S05]  /*0fb0*/  @!P1 LOP3.LUT R25, RZ, R8, RZ, 0x33, !PT ;  /* 0x00000008ff199212 */ /* 0x000fca00078e33ff */
[----:B------:R-:W-:-:S04]  /*0fc0*/  IMAD.MOV R4, RZ, RZ, -R25 ;  /* 0x000000ffff047224 */ /* 0x000fc800078e0a19 */
[----:B------:R-:W-:-:S05]  /*0fd0*/  IMAD R4, R8, R4, R21 ;  /* 0x0000000408047224 */ /* 0x000fca00078e0215 */
[----:B------:R-:W-:-:S05]  /*0fe0*/  IABS R26, R4 ;  /* 0x00000004001a7213 */ /* 0x000fca0000000000 */
[----:B------:R-:W-:-:S04]  /*0ff0*/  IMAD.HI.U32 R23, R5, R26, RZ ;  /* 0x0000001a05177227 */ /* 0x000fc800078e00ff */
[----:B------:R-:W-:-:S05]  /*1000*/  IMAD R5, R23, R27, R26 ;  /* 0x0000001b17057224 */ /* 0x000fca00078e021a */
[----:B------:R-:W-:-:S13]  /*1010*/  ISETP.GT.U32.AND P1, PT, R24, R5, PT ;  /* 0x000000051800720c */ /* 0x000fda0003f24070 */
[----:B------:R-:W-:Y:S01]  /*1020*/  @!P1 IMAD.IADD R5, R5, 0x1, -R24 ;  /* 0x0000000105059824 */ /* 0x000fe200078e0a18 */
[----:B------:R-:W-:Y:S02]  /*1030*/  @!P1 IADD3 R23, PT, PT, R23, 0x1, RZ ;  /* 0x0000000117179810 */ /* 0x000fe40007ffe0ff */
[----:B------:R-:W-:Y:S02]  /*1040*/  ISETP.NE.AND P1, PT, R19, RZ, PT ;  /* 0x000000ff1300720c */ /* 0x000fe40003f25270 */
[----:B------:R-:W-:Y:S02]  /*1050*/  ISETP.GE.U32.AND P0, PT, R5, R24, PT ;  /* 0x000000180500720c */ /* 0x000fe40003f06070 */
[----:B------:R-:W-:-:S04]  /*1060*/  LOP3.LUT R5, R4, R19, RZ, 0x3c, !PT ;  /* 0x0000001304057212 */ /* 0x000fc800078e3cff */
[----:B------:R-:W-:-:S07]  /*1070*/  ISETP.GE.AND P2, PT, R5, RZ, PT ;  /* 0x000000ff0500720c */ /* 0x000fce0003f46270 */
[----:B------:R-:W-:-:S06]  /*1080*/  @P0 VIADD R23, R23, 0x1 ;  /* 0x0000000117170836 */ /* 0x000fcc0000000000 */
[----:B------:R-:W-:Y:S02]  /*1090*/  @!P2 IADD3 R23, PT, PT, -R23, RZ, RZ ;  /* 0x000000ff1717a210 */ /* 0x000fe40007ffe1ff */
[----:B------:R-:W-:Y:S02]  /*10a0*/  @!P1 LOP3.LUT R23, RZ, R19, RZ, 0x33, !PT ;  /* 0x00000013ff179212 */ /* 0x000fe400078e33ff */
[----:B------:R-:W-:-:S03]  /*10b0*/  ISETP.GT.U32.AND P1, PT, R10, 0xf, PT ;  /* 0x0000000f0a00780c */ /* 0x000fc60003f24070 */
[----:B------:R-:W-:-:S04]  /*10c0*/  IMAD.MOV R24, RZ, RZ, -R23 ;  /* 0x000000ffff187224 */ /* 0x000fc800078e0a17 */
[----:B------:R-:W-:-:S06]  /*10d0*/  IMAD R24, R19, R24, R4 ;  /* 0x0000001813187224 */ /* 0x000fcc00078e0204 */
[----:B------:R-:W-:Y:S05]  /*10e0*/  @P1 BRA `(.L_x_122) ;  /* 0x0000000000381947 */ /* 0x000fea0003800000 */
[----:B------:R-:W-:-:S04]  /*10f0*/  LEA.HI R4, R6, R9, RZ, 0x1c ;  /* 0x0000000906047211 */ /* 0x000fc800078fe0ff */
[----:B------:R-:W-:-:S13]  /*1100*/  ISETP.GE.AND P0, PT, R4, UR5, PT ;  /* 0x0000000504007c0c */ /* 0x000fda000bf06270 */
[----:B------:R-:W-:Y:S05]  /*1110*/  @P0 BRA `(.L_x_123) ;  /* 0x0000000000280947 */ /* 0x000fea0003800000 */
[----:B------:R-:W-:-:S04]  /*1120*/  IMAD R4, R24, UR14, RZ ;  /* 0x0000000e18047c24 */ /* 0x000fc8000f8e02ff */
[----:B------:R-:W-:-:S04]  /*1130*/  IMAD R4, R18, R23, R4 ;  /* 0x0000001712047224 */ /* 0x000fc800078e0204 */
[----:B------:R-:W-:-:S05]  /*1140*/  IMAD R5, R20, R25, -R4 ;  /* 0x0000001914057224 */ /* 0x000fca00078e0a04 */
[----:B------:R-:W-:-:S04]  /*1150*/  IADD3 R26, P0, PT, R5, R12, RZ ;  /* 0x0000000c051a7210 */ /* 0x000fc80007f1e0ff */
[----:B------:R-:W-:Y:S02]  /*1160*/  LEA.HI.X.SX32 R5, R5, R16, 0x1, P0 ;  /* 0x0000001005057211 */ /* 0x000fe400000f0eff */
[----:B------:R-:W-:-:S04]  /*1170*/  LEA R4, P0, R26, UR12, 0x2 ;  /* 0x0000000c1a047c11 */ /* 0x000fc8000f8010ff */
[----:B------:R-:W-:-:S05]  /*1180*/  LEA.HI.X R5, R26, UR13, R5, 0x2, P0 ;  /* 0x0000000d1a057c11 */ /* 0x000fca00080f1405 */
[----:B------:R-:W2:Y:S04]  /*1190*/  LDG.E R4, desc[UR6][R4.64] ;  /* 0x0000000604047981 */ /* 0x000ea8000c1e1900 */
[----:B--2---:R1:W-:Y:S01]  /*11a0*/  STS [R15], R4 ;  /* 0x000000040f007388 */ /* 0x0043e20000000800 */
[----:B------:R-:W-:Y:S05]  /*11b0*/  BRA `(.L_x_122) ;  /* 0x0000000000047947 */ /* 0x000fea0003800000 */
.L_x_123:
[----:B------:R0:W-:Y:S02]  /*11c0*/  STS [R15], RZ ;  /* 0x000000ff0f007388 */ /* 0x0001e40000000800 */
.L_x_122:
[----:B------:R-:W-:Y:S05]  /*11d0*/  BSYNC.RECONVERGENT B1 ;  /* 0x0000000000017941 */ /* 0x000fea0003800200 */
.L_x_121:
[----:B------:R-:W-:Y:S05]  /*11e0*/  @P1 BRA `(.L_x_120) ;  /* 0x0000000000441947 */ /* 0x000fea0003800000 */
[----:B-1----:R-:W-:-:S04]  /*11f0*/  IMAD R4, R25, R0, RZ ;  /* 0x0000000019047224 */ /* 0x002fc800078e02ff */
[----:B------:R-:W-:-:S05]  /*1200*/  IMAD R23, R23, UR15, R4 ;  /* 0x0000000f17177c24 */ /* 0x000fca000f8e0204 */
[----:B------:R-:W-:-:S04]  /*1210*/  IADD3 R24, PT, PT, R24, R23, RZ ;  /* 0x0000001718187210 */ /* 0x000fc80007ffe0ff */
[----:B------:R-:W-:-:S04]  /*1220*/  IADD3 R5, P0, PT, R24, R13, RZ ;  /* 0x0000000d18057210 */ /* 0x000fc80007f1e0ff */
[----:B------:R-:W-:Y:S02]  /*1230*/  LEA.HI.X.SX32 R24, R24, R17, 0x1, P0 ;  /* 0x0000001118187211 */ /* 0x000fe400000f0eff */
[----:B------:R-:W-:-:S04]  /*1240*/  LEA R4, P0, R5, UR10, 0x2 ;  /* 0x0000000a05047c11 */ /* 0x000fc8000f8010ff */
[----:B------:R-:W-:-:S05]  /*1250*/  LEA.HI.X R5, R5, UR11, R24, 0x2, P0 ;  /* 0x0000000b05057c11 */ /* 0x000fca00080f1418 */
[----:B------:R-:W2:Y:S01]  /*1260*/  LDG.E R4, desc[UR6][R4.64] ;  /* 0x0000000604047981 */ /* 0x000ea2000c1e1900 */
[----:B------:R-:W-:Y:S01]  /*1270*/  MOV R23, 0x400 ;  /* 0x0000040000177802 */ /* 0x000fe20000000f00 */
[----:B------:R-:W1:Y:S04]  /*1280*/  S2R R24, SR_CgaCtaId ;  /* 0x0000000000187919 */ /* 0x000e680000008800 */
[----:B------:R-:W-:-:S05]  /*1290*/  VIADD R23, R23, 0x440 ;  /* 0x0000044017177836 */ /* 0x000fca0000000000 */
[----:B-1----:R-:W-:Y:S02]  /*12a0*/  LEA R23, R24, R23, 0x18 ;  /* 0x0000001718177211 */ /* 0x002fe400078ec0ff */
[----:B------:R-:W-:-:S03]  /*12b0*/  SHF.L.U32 R24, R6, 0x2, RZ ;  /* 0x0000000206187819 */ /* 0x000fc600000006ff */
[----:B------:R-:W-:Y:S01]  /*12c0*/  IMAD R23, R10, 0x44, R23 ;  /* 0x000000440a177824 */ /* 0x000fe200078e0217 */
[----:B------:R-:W-:-:S05]  /*12d0*/  LOP3.LUT R24, R24, 0x3c, RZ, 0xc0, !PT ;  /* 0x0000003c18187812 */ /* 0x000fca00078ec0ff */
[----:B------:R-:W-:-:S05]  /*12e0*/  IMAD.IADD R23, R24, 0x1, R23 ;  /* 0x0000000118177824 */ /* 0x000fca00078e0217 */
[----:B--2---:R2:W-:Y:S02]  /*12f0*/  STS [R23], R4 ;  /* 0x0000000417007388 */ /* 0x0045e40000000800 */
.L_x_120:
[----:B------:R-:W-:Y:S05]  /*1300*/  BSYNC.RECONVERGENT B0 ;  /* 0x0000000000007941 */ /* 0x000fea0003800200 */
.L_x_118:
[----:B------:R-:W-:Y:S01]  /*1310*/  BAR.SYNC.DEFER_BLOCKING 0x0 ;  /* 0x0000000000007b1d */ /* 0x000fe20000010000 */
[----:B------:R-:W-:Y:S01]  /*1320*/  UIADD3 UR4, UPT, UPT, UR4, 0x10, URZ ;  /* 0x0000001004047890 */ /* 0x000fe2000fffe0ff */
[----:B------:R-:W-:-:S05]  /*1330*/  IADD3 R21, PT, PT, R21, 0x10, RZ ;  /* 0x0000001015157810 */ /* 0x000fca0007ffe0ff */
[----:B------:R-:W-:Y:S01]  /*1340*/  ISETP.LE.AND P0, PT, R7, UR4, PT ;  /* 0x0000000407007c0c */ /* 0x000fe2000bf03270 */
[----:B------:R-:W-:Y:S04]  /*1350*/  LDS R24, [R22] ;  /* 0x0000000016187984 */ /* 0x000fe80000000800 */
[----:B--2---:R-:W2:Y:S04]  /*1360*/  LDS R23, [R14] ;  /* 0x000000000e177984 */ /* 0x004ea80000000800 */
[----:B------:R-:W-:Y:S04]  /*1370*/  LDS R26, [R22+0x4] ;  /* 0x00000400161a7984 */ /* 0x000fe80000000800 */
[----:B------:R-:W3:Y:S04]  /*1380*/  LDS R25, [R14+0x4] ;  /* 0x000004000e197984 */ /* 0x000ee80000000800 */
[----:B-1----:R-:W-:Y:S04]  /*1390*/  LDS R4, [R22+0x8] ;  /* 0x0000080016047984 */ /* 0x002fe80000000800 */
[----:B------:R-:W1:Y:S01]  /*13a0*/  LDS R5, [R14+0x8] ;  /* 0x000008000e057984 */ /* 0x000e620000000800 */
[----:B--2---:R-:W-:-:S03]  /*13b0*/  FFMA R23, R24, R23, R11 ;  /* 0x0000001718177223 */ /* 0x004fc6000000000b */
[----:B------:R-:W-:Y:S04]  /*13c0*/  LDS R11, [R22+0xc] ;  /* 0x00000c00160b7984 */ /* 0x000fe80000000800 */
[----:B------:R-:W2:Y:S01]  /*13d0*/  LDS R24, [R14+0xc] ;  /* 0x00000c000e187984 */ /* 0x000ea20000000800 */
[----:B---3--:R-:W-:-:S03]  /*13e0*/  FFMA R23, R26, R25, R23 ;  /* 0x000000191a177223 */ /* 0x008fc60000000017 */
[----:B------:R-:W-:Y:S01]  /*13f0*/  LDS R25, [R14+0x10] ;  /* 0x000010000e197984 */ /* 0x000fe20000000800 */
[----:B-1----:R-:W-:-:S03]  /*1400*/  FFMA R26, R4, R5, R23 ;  /* 0x00000005041a7223 */ /* 0x002fc60000000017 */
[----:B------:R-:W1:Y:S04]  /*1410*/  LDS R23, [R22+0x10] ;  /* 0x0000100016177984 */ /* 0x000e680000000800 */
[----:B------:R-:W-:Y:S04]  /*1420*/  LDS R4, [R22+0x14] ;  /* 0x0000140016047984 */ /* 0x000fe80000000800 */
[----:B------:R-:W3:Y:S01]  /*1430*/  LDS R5, [R14+0x14] ;  /* 0x000014000e057984 */ /* 0x000ee20000000800 */
[----:B--2---:R-:W-:-:S03]  /*1440*/  FFMA R26, R11, R24, R26 ;  /* 0x000000180b1a7223 */ /* 0x004fc6000000001a */
[----:B------:R-:W-:Y:S04]  /*1450*/  LDS R11, [R22+0x18] ;  /* 0x00001800160b7984 */ /* 0x000fe80000000800 */
[----:B------:R-:W2:Y:S01]  /*1460*/  LDS R24, [R14+0x18] ;  /* 0x000018000e187984 */ /* 0x000ea20000000800 */
[----:B-1----:R-:W-:-:S03]  /*1470*/  FFMA R23, R23, R25, R26 ;  /* 0x0000001917177223 */ /* 0x002fc6000000001a */
[----:B------:R-:W-:Y:S01]  /*1480*/  LDS R25, [R14+0x1c] ;  /* 0x00001c000e197984 */ /* 0x000fe20000000800 */
[----:B---3--:R-:W-:-:S03]  /*1490*/  FFMA R26, R4, R5, R23 ;  /* 0x00000005041a7223 */ /* 0x008fc60000000017 */
        /* <DEDUP_REMOVED lines=16> */
[----:B------:R-:W-:Y:S04]  /*15a0*/  LDS R26, [R22+0x3c] ;  /* 0x00003c00161a7984 */ /* 0x000fe80000000800 */
[----:B------:R-:W-:Y:S01]  /*15b0*/  LDS R25, [R14+0x3c] ;  /* 0x00003c000e197984 */ /* 0x000fe20000000800 */
[----:B---3--:R-:W-:-:S03]  /*15c0*/  FFMA R4, R4, R5, R23 ;  /* 0x0000000504047223 */ /* 0x008fc60000000017 */
[----:B------:R-:W-:Y:S04]  /*15d0*/  LDS R5, [R22+0x34] ;  /* 0x0000340016057984 */ /* 0x000fe80000000800 */
[----:B------:R-:W1:Y:S01]  /*15e0*/  LDS R23, [R14+0x34] ;  /* 0x000034000e177984 */ /* 0x000e620000000800 */
[----:B--2---:R-:W-:-:S03]  /*15f0*/  FFMA R4, R11, R24, R4 ;  /* 0x000000180b047223 */ /* 0x004fc60000000004 */
[----:B------:R-:W-:Y:S04]  /*1600*/  LDS R11, [R22+0x38] ;  /* 0x00003800160b7984 */ /* 0x000fe80000000800 */
[----:B------:R-:W2:Y:S01]  /*1610*/  LDS R24, [R14+0x38] ;  /* 0x000038000e187984 */ /* 0x000ea20000000800 */
[----:B-1----:R-:W-:-:S04]  /*1620*/  FFMA R4, R5, R23, R4 ;  /* 0x0000001705047223 */ /* 0x002fc80000000004 */
[----:B--2---:R-:W-:-:S04]  /*1630*/  FFMA R11, R11, R24, R4 ;  /* 0x000000180b0b7223 */ /* 0x004fc80000000004 */
[----:B------:R-:W-:Y:S01]  /*1640*/  FFMA R11, R26, R25, R11 ;  /* 0x000000191a0b7223 */ /* 0x000fe2000000000b */
[----:B------:R-:W-:Y:S06]  /*1650*/  BAR.SYNC.DEFER_BLOCKING 0x0 ;  /* 0x0000000000007b1d */ /* 0x000fec0000010000 */
[----:B------:R-:W-:Y:S05]  /*1660*/  @!P0 BRA `(.L_x_124) ;  /* 0xfffffff400a88947 */ /* 0x000fea000383ffff */
.L_x_117:
[----:B------:R-:W1:Y:S02]  /*1670*/  LDCU UR8, c[0x0][0x39c] ;  /* 0x00007380ff0877ac */ /* 0x000e640008000800 */
[----:B-1----:R-:W-:-:S13]  /*1680*/  ISETP.GE.U32.AND P0, PT, R9, UR8, PT ;  /* 0x0000000809007c0c */ /* 0x002fda000bf06070 */
[----:B------:R-:W-:Y:S05]  /*1690*/  @P0 EXIT ;  /* 0x000000000000094d */ /* 0x000fea0003800000 */
[----:B------:R-:W-:Y:S01]  /*16a0*/  STG.E desc[UR6][R2.64], R11 ;  /* 0x0000000b02007986 */ /* 0x000fe2000c101906 */
[----:B------:R-:W-:Y:S05]  /*16b0*/  EXIT ;  /* 0x000000000000794d */ /* 0x000fea0003800000 */
.L_x_125:
        /* <DEDUP_REMOVED lines=12> */
.L_x_134:


//--------------------- .nv.shared._Z23conv2d_update_gradInputILi16ELi16ELi4ELi4ELi16EEvPfS0_S0_iiiiiiiiiii --------------------------
	.section	.nv.shared._Z23conv2d_update_gradInputILi16ELi16ELi4ELi4ELi16EEvPfS0_S0_iiiiiiiiiii,"aw",@nobits
	.sectionflags	@""
	.align	4
.nv.shared._Z23conv2d_update_gradInputILi16ELi16ELi4ELi4ELi16EEvPfS0_S0_iiiiiiiiiii:
	.zero		9728


//--------------------- .nv.shared.reserved.0     --------------------------
	.section	.nv.shared.reserved.0,"aw",@nobits
	.weak		__nv_reservedSMEM_offset_0_alias
	.size		__nv_reservedSMEM_offset_0_alias, 0, 64
	.other		__nv_reservedSMEM_offset_0_alias,@"STO_CUDA_RESERVED_SHARED STV_DEFAULT"
__nv_reservedSMEM_offset_0_alias:
	.zero		0
	.zero		64


//--------------------- .nv.shared._Z23conv2d_update_gradInputILi16ELi16ELi2ELi4ELi16EEvPfS0_S0_iiiiiiiiiii --------------------------
	.section	.nv.shared._Z23conv2d_update_gradInputILi16ELi16ELi2ELi4ELi16EEvPfS0_S0_iiiiiiiiiii,"aw",@nobits
	.sectionflags	@""
	.align	4
.nv.shared._Z23conv2d_update_gradInputILi16ELi16ELi2ELi4ELi16EEvPfS0_S0_iiiiiiiiiii:
	.zero		7552


//--------------------- .nv.shared._Z23conv2d_update_gradInputILi16ELi16ELi1ELi4ELi16EEvPfS0_S0_iiiiiiiiiii --------------------------
	.section	.nv.shared._Z23conv2d_update_gradInputILi16ELi16ELi1ELi4ELi16EEvPfS0_S0_iiiiiiiiiii,"aw",@nobits
	.sectionflags	@""
	.align	4
.nv.shared._Z23conv2d_update_gradInputILi16ELi16ELi1ELi4ELi16EEvPfS0_S0_iiiiiiiiiii:
	.zero		6464


//--------------------- .nv.shared._Z23conv2d_update_gradInputILi16ELi16ELi4ELi2ELi16EEvPfS0_S0_iiiiiiiiiii --------------------------
	.section	.nv.shared._Z23conv2d_update_gradInputILi16ELi16ELi4ELi2ELi16EEvPfS0_S0_iiiiiiiiiii,"aw",@nobits
	.sectionflags	@""
	.align	4
.nv.shared._Z23conv2d_update_gradInputILi16ELi16ELi4ELi2ELi16EEvPfS0_S0_iiiiiiiiiii:
	.zero		7552


//--------------------- .nv.shared._Z23conv2d_update_gradInputILi16ELi16ELi2ELi2ELi16EEvPfS0_S0_iiiiiiiiiii --------------------------
	.section	.nv.shared._Z23conv2d_update_gradInputILi16ELi16ELi2ELi2ELi16EEvPfS0_S0_iiiiiiiiiii,"aw",@nobits
	.sectionflags	@""
	.align	4
.nv.shared._Z23conv2d_update_gradInputILi16ELi16ELi2ELi2ELi16EEvPfS0_S0_iiiiiiiiiii:
	.zero		5376


//--------------------- .nv.shared._Z23conv2d_update_gradInputILi16ELi16ELi1ELi2ELi16EEvPfS0_S0_iiiiiiiiiii --------------------------
	.section	.nv.shared._Z23conv2d_update_gradInputILi16ELi16ELi1ELi2ELi16EEvPfS0_S0_iiiiiiiiiii,"aw",@nobits
	.sectionflags	@""
	.align	4
.nv.shared._Z23conv2d_update_gradInputILi16ELi16ELi1ELi2ELi16EEvPfS0_S0_iiiiiiiiiii:
	.zero		4288


//--------------------- .nv.shared._Z23conv2d_update_gradInputILi16ELi16ELi4ELi1ELi16EEvPfS0_S0_iiiiiiiiiii --------------------------
	.section	.nv.shared._Z23conv2d_update_gradInputILi16ELi16ELi4ELi1ELi16EEvPfS0_S0_iiiiiiiiiii,"aw",@nobits
	.sectionflags	@""
	.align	4
.nv.shared._Z23conv2d_update_gradInputILi16ELi16ELi4ELi1ELi16EEvPfS0_S0_iiiiiiiiiii:
	.zero		6464


//--------------------- .nv.shared._Z23conv2d_update_gradInputILi16ELi16ELi2ELi1ELi16EEvPfS0_S0_iiiiiiiiiii --------------------------
	.section	.nv.shared._Z23conv2d_update_gradInputILi16ELi16ELi2ELi1ELi16EEvPfS0_S0_iiiiiiiiiii,"aw",@nobits
	.sectionflags	@""
	.align	4
.nv.shared._Z23conv2d_update_gradInputILi16ELi16ELi2ELi1ELi16EEvPfS0_S0_iiiiiiiiiii:
	.zero		4288


//--------------------- .nv.shared._Z23conv2d_update_gradInputILi16ELi16ELi1ELi1ELi16EEvPfS0_S0_iiiiiiiiiii --------------------------
	.section	.nv.shared._Z23conv2d_update_gradInputILi16ELi16ELi1ELi1ELi16EEvPfS0_S0_iiiiiiiiiii,"aw",@nobits
	.sectionflags	@""
	.align	4
.nv.shared._Z23conv2d_update_gradInputILi16ELi16ELi1ELi1ELi16EEvPfS0_S0_iiiiiiiiiii:
	.zero		3200


//--------------------- .nv.constant0._Z23conv2d_update_gradInputILi16ELi16ELi4ELi4ELi16EEvPfS0_S0_iiiiiiiiiii --------------------------
	.section	.nv.constant0._Z23conv2d_update_gradInputILi16ELi16ELi4ELi4ELi16EEvPfS0_S0_iiiiiiiiiii,"a",@progbits
	.sectionflags	@""
	.align	4
.nv.constant0._Z23conv2d_update_gradInputILi16ELi16ELi4ELi4ELi16EEvPfS0_S0_iiiiiiiiiii:
	.zero		964


//--------------------- .nv.constant0._Z23conv2d_update_gradInputILi16ELi16ELi2ELi4ELi16EEvPfS0_S0_iiiiiiiiiii --------------------------
	.section	.nv.constant0._Z23conv2d_update_gradInputILi16ELi16ELi2ELi4ELi16EEvPfS0_S0_iiiiiiiiiii,"a",@progbits
	.sectionflags	@""
	.align	4
.nv.constant0._Z23conv2d_update_gradInputILi16ELi16ELi2ELi4ELi16EEvPfS0_S0_iiiiiiiiiii:
	.zero		964


//--------------------- .nv.constant0._Z23conv2d_update_gradInputILi16ELi16ELi1ELi4ELi16EEvPfS0_S0_iiiiiiiiiii --------------------------
	.section	.nv.constant0._Z23conv2d_update_gradInputILi16ELi16ELi1ELi4ELi16EEvPfS0_S0_iiiiiiiiiii,"a",@progbits
	.sectionflags	@""
	.align	4
.nv.constant0._Z23conv2d_update_gradInputILi16ELi16ELi1ELi4ELi16EEvPfS0_S0_iiiiiiiiiii:
	.zero		964


//--------------------- .nv.constant0._Z23conv2d_update_gradInputILi16ELi16ELi4ELi2ELi16EEvPfS0_S0_iiiiiiiiiii --------------------------
	.section	.nv.constant0._Z23conv2d_update_gradInputILi16ELi16ELi4ELi2ELi16EEvPfS0_S0_iiiiiiiiiii,"a",@progbits
	.sectionflags	@""
	.align	4
.nv.constant0._Z23conv2d_update_gradInputILi16ELi16ELi4ELi2ELi16EEvPfS0_S0_iiiiiiiiiii:
	.zero		964


//--------------------- .nv.constant0._Z23conv2d_update_gradInputILi16ELi16ELi2ELi2ELi16EEvPfS0_S0_iiiiiiiiiii --------------------------
	.section	.nv.constant0._Z23conv2d_update_gradInputILi16ELi16ELi2ELi2ELi16EEvPfS0_S0_iiiiiiiiiii,"a",@progbits
	.sectionflags	@""
	.align	4
.nv.constant0._Z23conv2d_update_gradInputILi16ELi16ELi2ELi2ELi16EEvPfS0_S0_iiiiiiiiiii:
	.zero		964


//--------------------- .nv.constant0._Z23conv2d_update_gradInputILi16ELi16ELi1ELi2ELi16EEvPfS0_S0_iiiiiiiiiii --------------------------
	.section	.nv.constant0._Z23conv2d_update_gradInputILi16ELi16ELi1ELi2ELi16EEvPfS0_S0_iiiiiiiiiii,"a",@progbits
	.sectionflags	@""
	.align	4
.nv.constant0._Z23conv2d_update_gradInputILi16ELi16ELi1ELi2ELi16EEvPfS0_S0_iiiiiiiiiii:
	.zero		964


//--------------------- .nv.constant0._Z23conv2d_update_gradInputILi16ELi16ELi4ELi1ELi16EEvPfS0_S0_iiiiiiiiiii --------------------------
	.section	.nv.constant0._Z23conv2d_update_gradInputILi16ELi16ELi4ELi1ELi16EEvPfS0_S0_iiiiiiiiiii,"a",@progbits
	.sectionflags	@""
	.align	4
.nv.constant0._Z23conv2d_update_gradInputILi16ELi16ELi4ELi1ELi16EEvPfS0_S0_iiiiiiiiiii:
	.zero		964


//--------------------- .nv.constant0._Z23conv2d_update_gradInputILi16ELi16ELi2ELi1ELi16EEvPfS0_S0_iiiiiiiiiii --------------------------
	.section	.nv.constant0._Z23conv2d_update_gradInputILi16ELi16ELi2ELi1ELi16EEvPfS0_S0_iiiiiiiiiii,"a",@progbits
	.sectionflags	@""
	.align	4
.nv.constant0._Z23conv2d_update_gradInputILi16ELi16ELi2ELi1ELi16EEvPfS0_S0_iiiiiiiiiii:
	.zero		964


//--------------------- .nv.constant0._Z23conv2d_update_gradInputILi16ELi16ELi1ELi1ELi16EEvPfS0_S0_iiiiiiiiiii --------------------------
	.section	.nv.constant0._Z23conv2d_update_gradInputILi16ELi16ELi1ELi1ELi16EEvPfS0_S0_iiiiiiiiiii,"a",@progbits
	.sectionflags	@""
	.align	4
.nv.constant0._Z23conv2d_update_gradInputILi16ELi16ELi1ELi1ELi16EEvPfS0_S0_iiiiiiiiiii:
	.zero		964


//--------------------- SYMBOLS --------------------------

	.type		.nv.reservedSmem.offset0,@object
	.size		.nv.reservedSmem.offset0,0x4
	.type		.nv.reservedSmem.cap,@object
	.size		.nv.reservedSmem.cap,0x4
